//
// Generated by NVIDIA NVVM Compiler
//
// Compiler Build ID: CL-36424714
// Cuda compilation tools, release 13.0, V13.0.88
// Based on NVVM 20.0.0
//

.version 9.0
.target sm_100
.address_size 64

	// .globl	_Z17simulateRayKernel6float3mPfPi
.extern .func  (.param .b32 func_retval0) vprintf
(
	.param .b64 vprintf_param_0,
	.param .b64 vprintf_param_1
)
;
.const .align 4 .f32 c_a = 0f3F19999A;
.const .align 4 .f32 c_rs = 0f3F800000;
.const .align 4 .u32 c_num_steps = 15000;
.const .align 4 .u32 c_layers = 1;
.const .align 4 .f32 c_M = 0f3F800000;
.const .align 4 .f32 c_epsilon = 0f2EDBE6FF;
.const .align 4 .b8 worldUp[12] = {0, 0, 0, 0, 0, 0, 128, 63};
.const .align 4 .f32 c_h = 0f3DCCCCCD;
.const .align 8 .f64 r_env_val = 0d408F400000000000;
.global .align 1 .b8 $str[32] = {37, 46, 50, 102, 32, 37, 46, 50, 102, 32, 37, 46, 50, 102, 32, 37, 46, 50, 102, 32, 37, 46, 50, 102, 32, 37, 46, 50, 102, 32, 10};
.global .align 4 .b8 __cudart_i2opi_f[24] = {65, 144, 67, 60, 153, 149, 98, 219, 192, 221, 52, 245, 209, 87, 39, 252, 41, 21, 68, 78, 110, 131, 249, 162};

.visible .entry _Z17simulateRayKernel6float3mPfPi(
	.param .align 4 .b8 _Z17simulateRayKernel6float3mPfPi_param_0[12],
	.param .u64 _Z17simulateRayKernel6float3mPfPi_param_1,
	.param .u64 .ptr .align 1 _Z17simulateRayKernel6float3mPfPi_param_2,
	.param .u64 .ptr .align 1 _Z17simulateRayKernel6float3mPfPi_param_3
)
{
	.local .align 16 .b8 	__local_depot0[80];
	.reg .b64 	%SP;
	.reg .b64 	%SPL;
	.reg .pred 	%p<393>;
	.reg .b32 	%r<1845>;
	.reg .b32 	%f<1468>;
	.reg .b64 	%rd<789>;
	.reg .b64 	%fd<147>;

	mov.u64 	%SPL, __local_depot0;
	cvta.local.u64 	%SP, %SPL;
	ld.param.f32 	%f1, [_Z17simulateRayKernel6float3mPfPi_param_0];
	ld.param.f32 	%f2, [_Z17simulateRayKernel6float3mPfPi_param_0+4];
	ld.param.f32 	%f3, [_Z17simulateRayKernel6float3mPfPi_param_0+8];
	ld.param.u64 	%rd192, [_Z17simulateRayKernel6float3mPfPi_param_1];
	add.u64 	%rd1, %SPL, 0;
	add.u64 	%rd2, %SPL, 0;
	add.u64 	%rd3, %SPL, 0;
	add.u64 	%rd4, %SPL, 0;
	add.u64 	%rd5, %SPL, 0;
	add.u64 	%rd6, %SPL, 0;
	add.u64 	%rd7, %SPL, 0;
	add.u64 	%rd8, %SPL, 0;
	add.u64 	%rd9, %SPL, 0;
	add.u64 	%rd10, %SPL, 0;
	add.u64 	%rd11, %SPL, 0;
	add.u64 	%rd12, %SPL, 0;
	add.u64 	%rd13, %SPL, 0;
	add.u64 	%rd14, %SPL, 0;
	add.u64 	%rd15, %SPL, 0;
	add.u64 	%rd16, %SPL, 0;
	add.u64 	%rd17, %SPL, 0;
	mov.u32 	%r607, %ctaid.x;
	mov.u32 	%r608, %ntid.x;
	mov.u32 	%r609, %tid.x;
	mad.lo.s32 	%r1, %r607, %r608, %r609;
	cvt.u32.u64 	%r610, %rd192;
	mul.lo.s32 	%r611, %r610, %r610;
	setp.ge.s32 	%p1, %r1, %r611;
	@%p1 bra 	$L__BB0_385;
	cvt.s64.s32 	%rd18, %r1;
	or.b64  	%rd212, %rd18, %rd192;
	and.b64  	%rd213, %rd212, -4294967296;
	setp.ne.s64 	%p2, %rd213, 0;
	@%p2 bra 	$L__BB0_3;
	cvt.u32.u64 	%r613, %rd18;
	div.u32 	%r614, %r613, %r610;
	cvt.u64.u32 	%rd727, %r614;
	bra.uni 	$L__BB0_4;
$L__BB0_3:
	div.u64 	%rd727, %rd18, %rd192;
$L__BB0_4:
	cvt.u32.u64 	%r615, %rd727;
	cvt.rn.f64.s32 	%fd1, %r615;
	mul.f64 	%fd2, %fd1, 0d400921FB54442D18;
	cvt.rn.f64.u64 	%fd3, %rd192;
	div.rn.f64 	%fd4, %fd2, %fd3;
	cvt.rn.f32.f64 	%f4, %fd4;
	neg.f32 	%f274, %f1;
	neg.f32 	%f275, %f2;
	neg.f32 	%f276, %f3;
	mul.f32 	%f277, %f2, %f2;
	fma.rn.f32 	%f5, %f1, %f1, %f277;
	mul.f32 	%f6, %f3, %f3;
	add.f32 	%f7, %f6, %f5;
	sqrt.rn.f32 	%f278, %f7;
	rcp.rn.f32 	%f279, %f278;
	mul.f32 	%f8, %f279, %f274;
	mul.f32 	%f9, %f279, %f275;
	mul.f32 	%f10, %f279, %f276;
	ld.const.f32 	%f280, [worldUp+8];
	mul.f32 	%f281, %f280, %f9;
	ld.const.f32 	%f282, [worldUp+4];
	mul.f32 	%f283, %f10, %f282;
	sub.f32 	%f284, %f281, %f283;
	ld.const.f32 	%f285, [worldUp];
	mul.f32 	%f286, %f10, %f285;
	mul.f32 	%f287, %f8, %f280;
	sub.f32 	%f288, %f286, %f287;
	mul.f32 	%f289, %f8, %f282;
	mul.f32 	%f290, %f9, %f285;
	sub.f32 	%f291, %f289, %f290;
	mul.f32 	%f292, %f288, %f288;
	fma.rn.f32 	%f293, %f284, %f284, %f292;
	fma.rn.f32 	%f294, %f291, %f291, %f293;
	sqrt.rn.f32 	%f295, %f294;
	rcp.rn.f32 	%f296, %f295;
	mul.f32 	%f11, %f284, %f296;
	mul.f32 	%f12, %f288, %f296;
	mul.f32 	%f13, %f291, %f296;
	mul.f32 	%f297, %f4, 0f3F22F983;
	cvt.rni.s32.f32 	%r1662, %f297;
	cvt.rn.f32.s32 	%f298, %r1662;
	fma.rn.f32 	%f299, %f298, 0fBFC90FDA, %f4;
	fma.rn.f32 	%f300, %f298, 0fB3A22168, %f299;
	fma.rn.f32 	%f1417, %f298, 0fA7C234C5, %f300;
	abs.f32 	%f15, %f4;
	setp.ltu.f32 	%p3, %f15, 0f47CE4780;
	mov.u32 	%r1658, %r1662;
	mov.f32 	%f1416, %f1417;
	@%p3 bra 	$L__BB0_12;
	setp.neu.f32 	%p4, %f15, 0f7F800000;
	@%p4 bra 	$L__BB0_7;
	mov.f32 	%f303, 0f00000000;
	mul.rn.f32 	%f1416, %f4, %f303;
	mov.b32 	%r1658, 0;
	bra.uni 	$L__BB0_12;
$L__BB0_7:
	mov.b32 	%r3, %f4;
	shl.b32 	%r617, %r3, 8;
	or.b32  	%r4, %r617, -2147483648;
	mov.b64 	%rd730, 0;
	mov.b32 	%r1655, 0;
	mov.u64 	%rd728, __cudart_i2opi_f;
	mov.u64 	%rd729, %rd17;
$L__BB0_8:
	.pragma "nounroll";
	ld.global.nc.u32 	%r618, [%rd728];
	mad.wide.u32 	%rd216, %r618, %r4, %rd730;
	shr.u64 	%rd730, %rd216, 32;
	st.local.u32 	[%rd729], %rd216;
	add.s32 	%r1655, %r1655, 1;
	add.s64 	%rd729, %rd729, 4;
	add.s64 	%rd728, %rd728, 4;
	setp.ne.s32 	%p5, %r1655, 6;
	@%p5 bra 	$L__BB0_8;
	shr.u32 	%r619, %r3, 23;
	st.local.u32 	[%rd17+24], %rd730;
	and.b32  	%r7, %r619, 31;
	and.b32  	%r620, %r619, 224;
	add.s32 	%r621, %r620, -128;
	shr.u32 	%r622, %r621, 5;
	mul.wide.u32 	%rd217, %r622, 4;
	sub.s64 	%rd28, %rd17, %rd217;
	ld.local.u32 	%r1656, [%rd28+24];
	ld.local.u32 	%r1657, [%rd28+20];
	setp.eq.s32 	%p6, %r7, 0;
	@%p6 bra 	$L__BB0_11;
	shf.l.wrap.b32 	%r1656, %r1657, %r1656, %r7;
	ld.local.u32 	%r623, [%rd28+16];
	shf.l.wrap.b32 	%r1657, %r623, %r1657, %r7;
$L__BB0_11:
	shr.u32 	%r624, %r1656, 30;
	shf.l.wrap.b32 	%r625, %r1657, %r1656, 2;
	shl.b32 	%r626, %r1657, 2;
	shr.u32 	%r627, %r625, 31;
	add.s32 	%r628, %r627, %r624;
	neg.s32 	%r629, %r628;
	setp.lt.s32 	%p7, %r3, 0;
	selp.b32 	%r1658, %r629, %r628, %p7;
	xor.b32  	%r630, %r625, %r3;
	shr.s32 	%r631, %r625, 31;
	xor.b32  	%r632, %r631, %r625;
	xor.b32  	%r633, %r631, %r626;
	cvt.u64.u32 	%rd218, %r632;
	shl.b64 	%rd219, %rd218, 32;
	cvt.u64.u32 	%rd220, %r633;
	or.b64  	%rd221, %rd219, %rd220;
	cvt.rn.f64.s64 	%fd5, %rd221;
	mul.f64 	%fd6, %fd5, 0d3BF921FB54442D19;
	cvt.rn.f32.f64 	%f301, %fd6;
	neg.f32 	%f302, %f301;
	setp.lt.s32 	%p8, %r630, 0;
	selp.f32 	%f1416, %f302, %f301, %p8;
$L__BB0_12:
	setp.ltu.f32 	%p9, %f15, 0f47CE4780;
	mul.rn.f32 	%f304, %f1416, %f1416;
	and.b32  	%r635, %r1658, 1;
	setp.eq.b32 	%p10, %r635, 1;
	selp.f32 	%f305, 0f3F800000, %f1416, %p10;
	fma.rn.f32 	%f306, %f304, %f305, 0f00000000;
	fma.rn.f32 	%f307, %f304, 0f37CBAC00, 0fBAB607ED;
	selp.f32 	%f308, %f307, 0fB94D4153, %p10;
	selp.f32 	%f309, 0f3D2AAABB, 0f3C0885E4, %p10;
	fma.rn.f32 	%f310, %f308, %f304, %f309;
	selp.f32 	%f311, 0fBEFFFFFF, 0fBE2AAAA8, %p10;
	fma.rn.f32 	%f312, %f310, %f304, %f311;
	fma.rn.f32 	%f313, %f312, %f306, %f305;
	and.b32  	%r636, %r1658, 2;
	setp.eq.s32 	%p11, %r636, 0;
	mov.f32 	%f314, 0f00000000;
	sub.f32 	%f315, %f314, %f313;
	selp.f32 	%f19, %f313, %f315, %p11;
	@%p9 bra 	$L__BB0_20;
	setp.neu.f32 	%p12, %f15, 0f7F800000;
	@%p12 bra 	$L__BB0_15;
	mov.f32 	%f318, 0f00000000;
	mul.rn.f32 	%f1417, %f4, %f318;
	mov.b32 	%r1662, 0;
	bra.uni 	$L__BB0_20;
$L__BB0_15:
	mov.b32 	%r16, %f4;
	shl.b32 	%r638, %r16, 8;
	or.b32  	%r17, %r638, -2147483648;
	mov.b64 	%rd733, 0;
	mov.b32 	%r1659, 0;
	mov.u64 	%rd731, __cudart_i2opi_f;
	mov.u64 	%rd732, %rd16;
$L__BB0_16:
	.pragma "nounroll";
	ld.global.nc.u32 	%r639, [%rd731];
	mad.wide.u32 	%rd224, %r639, %r17, %rd733;
	shr.u64 	%rd733, %rd224, 32;
	st.local.u32 	[%rd732], %rd224;
	add.s32 	%r1659, %r1659, 1;
	add.s64 	%rd732, %rd732, 4;
	add.s64 	%rd731, %rd731, 4;
	setp.ne.s32 	%p13, %r1659, 6;
	@%p13 bra 	$L__BB0_16;
	shr.u32 	%r640, %r16, 23;
	st.local.u32 	[%rd16+24], %rd733;
	and.b32  	%r20, %r640, 31;
	and.b32  	%r641, %r640, 224;
	add.s32 	%r642, %r641, -128;
	shr.u32 	%r643, %r642, 5;
	mul.wide.u32 	%rd225, %r643, 4;
	sub.s64 	%rd35, %rd16, %rd225;
	ld.local.u32 	%r1660, [%rd35+24];
	ld.local.u32 	%r1661, [%rd35+20];
	setp.eq.s32 	%p14, %r20, 0;
	@%p14 bra 	$L__BB0_19;
	shf.l.wrap.b32 	%r1660, %r1661, %r1660, %r20;
	ld.local.u32 	%r644, [%rd35+16];
	shf.l.wrap.b32 	%r1661, %r644, %r1661, %r20;
$L__BB0_19:
	shr.u32 	%r645, %r1660, 30;
	shf.l.wrap.b32 	%r646, %r1661, %r1660, 2;
	shl.b32 	%r647, %r1661, 2;
	shr.u32 	%r648, %r646, 31;
	add.s32 	%r649, %r648, %r645;
	neg.s32 	%r650, %r649;
	setp.lt.s32 	%p15, %r16, 0;
	selp.b32 	%r1662, %r650, %r649, %p15;
	xor.b32  	%r651, %r646, %r16;
	shr.s32 	%r652, %r646, 31;
	xor.b32  	%r653, %r652, %r646;
	xor.b32  	%r654, %r652, %r647;
	cvt.u64.u32 	%rd226, %r653;
	shl.b64 	%rd227, %rd226, 32;
	cvt.u64.u32 	%rd228, %r654;
	or.b64  	%rd229, %rd227, %rd228;
	cvt.rn.f64.s64 	%fd7, %rd229;
	mul.f64 	%fd8, %fd7, 0d3BF921FB54442D19;
	cvt.rn.f32.f64 	%f316, %fd8;
	neg.f32 	%f317, %f316;
	setp.lt.s32 	%p16, %r651, 0;
	selp.f32 	%f1417, %f317, %f316, %p16;
$L__BB0_20:
	add.u64 	%rd230, %SP, 32;
	add.u64 	%rd231, %SPL, 32;
	add.s32 	%r656, %r1662, 1;
	mul.rn.f32 	%f319, %f1417, %f1417;
	and.b32  	%r657, %r1662, 1;
	setp.eq.b32 	%p17, %r657, 1;
	selp.f32 	%f320, %f1417, 0f3F800000, %p17;
	fma.rn.f32 	%f321, %f319, %f320, 0f00000000;
	fma.rn.f32 	%f322, %f319, 0f37CBAC00, 0fBAB607ED;
	selp.f32 	%f323, 0fB94D4153, %f322, %p17;
	selp.f32 	%f324, 0f3C0885E4, 0f3D2AAABB, %p17;
	fma.rn.f32 	%f325, %f323, %f319, %f324;
	selp.f32 	%f326, 0fBE2AAAA8, 0fBEFFFFFF, %p17;
	fma.rn.f32 	%f327, %f325, %f319, %f326;
	fma.rn.f32 	%f328, %f327, %f321, %f320;
	and.b32  	%r658, %r656, 2;
	setp.eq.s32 	%p18, %r658, 0;
	mov.f32 	%f329, 0f00000000;
	sub.f32 	%f330, %f329, %f328;
	selp.f32 	%f331, %f328, %f330, %p18;
	mov.f32 	%f332, 0f343BBD2E;
	mul.rn.f32 	%f333, %f332, %f332;
	fma.rn.f32 	%f334, %f333, 0f343BBD2E, 0f00000000;
	fma.rn.f32 	%f335, %f333, 0fB94D4153, 0f3C0885E4;
	fma.rn.f32 	%f336, %f335, %f333, 0fBE2AAAA8;
	fma.rn.f32 	%f337, %f336, %f334, 0f343BBD2E;
	add.f32 	%f338, %f333, 0f00000000;
	fma.rn.f32 	%f339, %f333, 0f37CBAC00, 0fBAB607ED;
	fma.rn.f32 	%f340, %f339, %f333, 0f3D2AAABB;
	fma.rn.f32 	%f341, %f340, %f333, 0fBEFFFFFF;
	fma.rn.f32 	%f342, %f341, %f338, 0f3F800000;
	mul.f32 	%f343, %f9, %f13;
	mul.f32 	%f344, %f10, %f12;
	sub.f32 	%f345, %f344, %f343;
	mul.f32 	%f346, %f337, %f345;
	mul.f32 	%f347, %f10, %f11;
	mul.f32 	%f348, %f8, %f13;
	sub.f32 	%f349, %f348, %f347;
	mul.f32 	%f350, %f337, %f349;
	mul.f32 	%f351, %f8, %f12;
	mul.f32 	%f352, %f9, %f11;
	sub.f32 	%f353, %f352, %f351;
	mul.f32 	%f354, %f337, %f353;
	fma.rn.f32 	%f355, %f342, %f11, %f346;
	fma.rn.f32 	%f356, %f342, %f12, %f350;
	fma.rn.f32 	%f357, %f342, %f13, %f354;
	mul.f32 	%f358, %f8, %f331;
	mul.f32 	%f359, %f9, %f331;
	mul.f32 	%f360, %f10, %f331;
	fma.rn.f32 	%f361, %f355, %f19, %f358;
	fma.rn.f32 	%f362, %f356, %f19, %f359;
	fma.rn.f32 	%f363, %f357, %f19, %f360;
	mul.f32 	%f364, %f362, %f362;
	fma.rn.f32 	%f365, %f361, %f361, %f364;
	fma.rn.f32 	%f366, %f363, %f363, %f365;
	sqrt.rn.f32 	%f367, %f366;
	rcp.rn.f32 	%f368, %f367;
	mul.f32 	%f369, %f368, %f361;
	mul.f32 	%f370, %f368, %f362;
	mul.f32 	%f371, %f368, %f363;
	mul.f32 	%f372, %f369, 0f4D8EF3C2;
	mul.f32 	%f373, %f370, 0f4D8EF3C2;
	mul.f32 	%f374, %f371, 0f4D8EF3C2;
	ld.const.f32 	%f23, [c_a];
	ld.const.f32 	%f375, [c_rs];
	mul.f32 	%f376, %f23, %f375;
	mul.f32 	%f377, %f376, 0f3F000000;
	cvt.f64.f32 	%fd9, %f7;
	mul.f32 	%f378, %f377, %f377;
	cvt.f64.f32 	%fd10, %f378;
	cvt.f64.f32 	%fd11, %f5;
	add.f64 	%fd12, %fd11, %fd11;
	sub.f64 	%fd13, %fd10, %fd12;
	cvt.f64.f32 	%fd14, %f3;
	add.f64 	%fd15, %fd14, %fd14;
	fma.rn.f64 	%fd16, %fd15, %fd14, %fd13;
	mul.f64 	%fd17, %fd16, %fd10;
	fma.rn.f64 	%fd18, %fd9, %fd9, %fd17;
	sqrt.rn.f64 	%fd19, %fd18;
	sub.f64 	%fd20, %fd9, %fd10;
	add.f64 	%fd21, %fd20, %fd19;
	mul.f64 	%fd22, %fd21, 0d3FE0000000000000;
	sqrt.rn.f64 	%fd23, %fd22;
	abs.f32 	%f379, %f1;
	abs.f32 	%f380, %f2;
	setp.gt.f32 	%p19, %f380, %f379;
	selp.f32 	%f381, %f380, %f379, %p19;
	selp.f32 	%f382, %f379, %f380, %p19;
	div.rn.f32 	%f383, %f382, %f381;
	mul.f32 	%f384, %f383, %f383;
	fma.rn.f32 	%f385, %f384, 0f3B33710B, 0fBC807748;
	fma.rn.f32 	%f386, %f385, %f384, 0f3D2CDAB2;
	fma.rn.f32 	%f387, %f386, %f384, 0fBD992D10;
	fma.rn.f32 	%f388, %f387, %f384, 0f3DD9EA6C;
	fma.rn.f32 	%f389, %f388, %f384, 0fBE117CB1;
	fma.rn.f32 	%f390, %f389, %f384, 0f3E4CBCE0;
	fma.rn.f32 	%f391, %f390, %f384, 0fBEAAAA7D;
	mul.f32 	%f392, %f384, %f391;
	fma.rn.f32 	%f393, %f392, %f383, %f383;
	neg.f32 	%f394, %f393;
	fma.rn.f32 	%f395, 0f3F6EE581, 0f3FD774EB, %f394;
	selp.f32 	%f396, %f395, %f393, %p19;
	selp.f32 	%f397, 0f3F6EE581, 0f3FEEE581, %p19;
	selp.f32 	%f398, %f393, %f394, %p19;
	mov.b32 	%r659, %f1;
	fma.rn.f32 	%f399, %f397, 0f3FD774EB, %f398;
	setp.lt.s32 	%p20, %r659, 0;
	selp.f32 	%f400, %f399, %f396, %p20;
	add.f32 	%f401, %f379, %f380;
	setp.eq.f32 	%p21, %f381, 0f00000000;
	selp.f32 	%f402, 0f40490FDB, 0f00000000, %p20;
	setp.eq.f32 	%p22, %f379, %f380;
	selp.f32 	%f403, 0f4016CBE4, 0f3F490FDB, %p20;
	selp.f32 	%f404, %f403, %f400, %p22;
	selp.f32 	%f405, %f402, %f404, %p21;
	abs.f32 	%f406, %f401;
	setp.nan.f32 	%p23, %f406, %f406;
	copysign.f32 	%f407, %f2, %f405;
	selp.f32 	%f1425, %f401, %f407, %p23;
	div.rn.f64 	%fd24, %fd14, %fd23;
	cvt.rn.f32.f64 	%f408, %fd24;
	abs.f32 	%f409, %f408;
	fma.rn.f32 	%f410, %f409, 0fBF000000, 0f3F000000;
	rsqrt.approx.ftz.f32 	%f411, %f410;
	mul.f32 	%f412, %f410, %f411;
	mul.f32 	%f413, %f411, 0fBF000000;
	fma.rn.f32 	%f414, %f412, %f413, 0f3F000000;
	fma.rn.f32 	%f415, %f412, %f414, %f412;
	setp.eq.f32 	%p24, %f409, 0f3F800000;
	selp.f32 	%f416, 0f00000000, %f415, %p24;
	setp.gt.f32 	%p25, %f409, 0f3F0F5C29;
	selp.f32 	%f417, %f416, %f409, %p25;
	abs.f32 	%f418, %f417;
	neg.f32 	%f419, %f418;
	mov.b64 	%rd232, %fd24;
	shr.u64 	%rd233, %rd232, 63;
	and.b64  	%rd234, %rd233, 1;
	setp.eq.b64 	%p26, %rd234, 1;
	selp.f32 	%f420, %f419, %f418, %p26;
	mul.f32 	%f421, %f420, %f420;
	fma.rn.f32 	%f422, %f421, 0f3D10ECEF, 0f3C8B1ABB;
	fma.rn.f32 	%f423, %f422, %f421, 0f3CFC028C;
	fma.rn.f32 	%f424, %f423, %f421, 0f3D372139;
	fma.rn.f32 	%f425, %f424, %f421, 0f3D9993DB;
	fma.rn.f32 	%f426, %f425, %f421, 0f3E2AAAC6;
	mul.f32 	%f427, %f421, %f426;
	fma.rn.f32 	%f428, %f427, %f420, %f420;
	neg.f32 	%f429, %f428;
	selp.f32 	%f430, %f428, %f429, %p25;
	fma.rn.f32 	%f431, 0f3F6EE581, 0f3FD774EB, %f430;
	setp.gt.f32 	%p27, %f408, 0f3F0F5C29;
	selp.f32 	%f432, %f428, %f431, %p27;
	add.f32 	%f433, %f432, %f432;
	selp.f32 	%f1426, %f433, %f432, %p25;
	add.f64 	%fd25, %fd23, %fd23;
	fma.rn.f64 	%fd26, %fd23, %fd25, %fd10;
	sub.f64 	%fd27, %fd26, %fd9;
	mul.f32 	%f434, %f2, %f373;
	fma.rn.f32 	%f435, %f1, %f372, %f434;
	fma.rn.f32 	%f436, %f3, %f374, %f435;
	cvt.f64.f32 	%fd28, %f436;
	mul.f64 	%fd29, %fd23, %fd28;
	div.rn.f64 	%fd30, %fd29, %fd27;
	mul.f64 	%fd31, %fd14, %fd10;
	cvt.f64.f32 	%fd32, %f374;
	mul.f64 	%fd33, %fd31, %fd32;
	mul.f64 	%fd34, %fd23, %fd27;
	div.rn.f64 	%fd35, %fd33, %fd34;
	add.f64 	%fd36, %fd30, %fd35;
	mul.f64 	%fd37, %fd23, %fd23;
	cvt.f64.f32 	%fd38, %f6;
	sub.f64 	%fd39, %fd37, %fd38;
	cvt.rn.f32.f64 	%f437, %fd39;
	sqrt.rn.f32 	%f438, %f437;
	cvt.f64.f32 	%fd40, %f438;
	mul.f64 	%fd41, %fd23, %fd40;
	cvt.rn.f32.f64 	%f439, %fd41;
	mul.f64 	%fd42, %fd36, %fd14;
	mul.f64 	%fd43, %fd23, %fd32;
	sub.f64 	%fd44, %fd42, %fd43;
	cvt.f64.f32 	%fd45, %f439;
	div.rn.f64 	%fd46, %fd44, %fd45;
	cvt.rn.f32.f64 	%f440, %fd46;
	mul.f32 	%f441, %f1, %f373;
	mul.f32 	%f442, %f2, %f372;
	sub.f32 	%f443, %f441, %f442;
	div.rn.f32 	%f444, %f443, %f5;
	cvt.rn.f32.f64 	%f445, %fd23;
	cvt.rn.f32.f64 	%f446, %fd36;
	mov.f32 	%f447, 0f40000000;
	div.rn.f32 	%f448, %f447, %f375;
	mul.f32 	%f1427, %f448, %f445;
	div.rn.f32 	%f27, %f446, 0f4D8EF3C2;
	mul.f32 	%f449, %f375, %f440;
	div.rn.f32 	%f28, %f449, 0f4E0EF3C2;
	mul.f32 	%f450, %f444, %f375;
	div.rn.f32 	%f29, %f450, 0f4E0EF3C2;
	cvt.f64.f32 	%fd47, %f1427;
	cvt.f64.f32 	%fd48, %f1426;
	cvt.f64.f32 	%fd49, %f1425;
	cvt.f64.f32 	%fd50, %f27;
	cvt.f64.f32 	%fd51, %f28;
	cvt.f64.f32 	%fd52, %f29;
	st.local.v2.f64 	[%rd231], {%fd47, %fd48};
	st.local.v2.f64 	[%rd231+16], {%fd49, %fd50};
	st.local.v2.f64 	[%rd231+32], {%fd51, %fd52};
	mov.u64 	%rd235, $str;
	cvta.global.u64 	%rd236, %rd235;
	{ // callseq 0, 0
	.param .b64 param0;
	st.param.b64 	[param0], %rd236;
	.param .b64 param1;
	st.param.b64 	[param1], %rd230;
	.param .b32 retval0;
	call.uni (retval0), 
	vprintf, 
	(
	param0, 
	param1
	);
	ld.param.b32 	%r660, [retval0];
	} // callseq 0
	mul.f32 	%f451, %f1426, 0f3F22F983;
	cvt.rni.s32.f32 	%r1682, %f451;
	cvt.rn.f32.s32 	%f452, %r1682;
	fma.rn.f32 	%f453, %f452, 0fBFC90FDA, %f1426;
	fma.rn.f32 	%f454, %f452, 0fB3A22168, %f453;
	fma.rn.f32 	%f1422, %f452, 0fA7C234C5, %f454;
	abs.f32 	%f31, %f1426;
	setp.ltu.f32 	%p28, %f31, 0f47CE4780;
	mov.u32 	%r1666, %r1682;
	mov.f32 	%f1418, %f1422;
	@%p28 bra 	$L__BB0_28;
	setp.neu.f32 	%p29, %f31, 0f7F800000;
	@%p29 bra 	$L__BB0_23;
	mov.f32 	%f457, 0f00000000;
	mul.rn.f32 	%f1418, %f1426, %f457;
	mov.b32 	%r1666, 0;
	bra.uni 	$L__BB0_28;
$L__BB0_23:
	mov.b32 	%r30, %f1426;
	shl.b32 	%r663, %r30, 8;
	or.b32  	%r31, %r663, -2147483648;
	mov.b64 	%rd736, 0;
	mov.b32 	%r1663, 0;
	mov.u64 	%rd734, __cudart_i2opi_f;
	mov.u64 	%rd735, %rd15;
$L__BB0_24:
	.pragma "nounroll";
	ld.global.nc.u32 	%r664, [%rd734];
	mad.wide.u32 	%rd239, %r664, %r31, %rd736;
	shr.u64 	%rd736, %rd239, 32;
	st.local.u32 	[%rd735], %rd239;
	add.s32 	%r1663, %r1663, 1;
	add.s64 	%rd735, %rd735, 4;
	add.s64 	%rd734, %rd734, 4;
	setp.ne.s32 	%p30, %r1663, 6;
	@%p30 bra 	$L__BB0_24;
	shr.u32 	%r665, %r30, 23;
	st.local.u32 	[%rd15+24], %rd736;
	and.b32  	%r34, %r665, 31;
	and.b32  	%r666, %r665, 224;
	add.s32 	%r667, %r666, -128;
	shr.u32 	%r668, %r667, 5;
	mul.wide.u32 	%rd240, %r668, 4;
	sub.s64 	%rd42, %rd15, %rd240;
	ld.local.u32 	%r1664, [%rd42+24];
	ld.local.u32 	%r1665, [%rd42+20];
	setp.eq.s32 	%p31, %r34, 0;
	@%p31 bra 	$L__BB0_27;
	shf.l.wrap.b32 	%r1664, %r1665, %r1664, %r34;
	ld.local.u32 	%r669, [%rd42+16];
	shf.l.wrap.b32 	%r1665, %r669, %r1665, %r34;
$L__BB0_27:
	shr.u32 	%r670, %r1664, 30;
	shf.l.wrap.b32 	%r671, %r1665, %r1664, 2;
	shl.b32 	%r672, %r1665, 2;
	shr.u32 	%r673, %r671, 31;
	add.s32 	%r674, %r673, %r670;
	neg.s32 	%r675, %r674;
	setp.lt.s32 	%p32, %r30, 0;
	selp.b32 	%r1666, %r675, %r674, %p32;
	xor.b32  	%r676, %r671, %r30;
	shr.s32 	%r677, %r671, 31;
	xor.b32  	%r678, %r677, %r671;
	xor.b32  	%r679, %r677, %r672;
	cvt.u64.u32 	%rd241, %r678;
	shl.b64 	%rd242, %rd241, 32;
	cvt.u64.u32 	%rd243, %r679;
	or.b64  	%rd244, %rd242, %rd243;
	cvt.rn.f64.s64 	%fd53, %rd244;
	mul.f64 	%fd54, %fd53, 0d3BF921FB54442D19;
	cvt.rn.f32.f64 	%f455, %fd54;
	neg.f32 	%f456, %f455;
	setp.lt.s32 	%p33, %r676, 0;
	selp.f32 	%f1418, %f456, %f455, %p33;
$L__BB0_28:
	setp.ltu.f32 	%p34, %f31, 0f47CE4780;
	mul.rn.f32 	%f458, %f1418, %f1418;
	and.b32  	%r681, %r1666, 1;
	setp.eq.b32 	%p35, %r681, 1;
	selp.f32 	%f459, 0f3F800000, %f1418, %p35;
	fma.rn.f32 	%f460, %f458, %f459, 0f00000000;
	fma.rn.f32 	%f461, %f458, 0f37CBAC00, 0fBAB607ED;
	selp.f32 	%f462, %f461, 0fB94D4153, %p35;
	selp.f32 	%f463, 0f3D2AAABB, 0f3C0885E4, %p35;
	fma.rn.f32 	%f464, %f462, %f458, %f463;
	selp.f32 	%f465, 0fBEFFFFFF, 0fBE2AAAA8, %p35;
	fma.rn.f32 	%f466, %f464, %f458, %f465;
	fma.rn.f32 	%f467, %f466, %f460, %f459;
	and.b32  	%r682, %r1666, 2;
	setp.eq.s32 	%p36, %r682, 0;
	mov.f32 	%f468, 0f00000000;
	sub.f32 	%f469, %f468, %f467;
	selp.f32 	%f470, %f467, %f469, %p36;
	ld.const.f32 	%f35, [c_epsilon];
	max.f32 	%f471, %f470, %f35;
	mul.f32 	%f36, %f1427, %f1427;
	mul.f32 	%f37, %f23, %f23;
	add.f32 	%f38, %f36, %f37;
	ld.const.f32 	%f39, [c_M];
	add.f32 	%f40, %f39, %f39;
	mul.f32 	%f472, %f1427, %f40;
	sub.f32 	%f41, %f38, %f472;
	mul.f32 	%f473, %f37, %f471;
	mul.f32 	%f474, %f471, %f473;
	sub.f32 	%f475, %f474, %f41;
	neg.f32 	%f476, %f27;
	mul.f32 	%f477, %f27, %f476;
	div.rn.f32 	%f478, %f477, %f41;
	mul.f32 	%f479, %f28, %f28;
	sub.f32 	%f480, %f478, %f479;
	mul.f32 	%f481, %f480, %f475;
	mul.f32 	%f482, %f29, %f471;
	mul.f32 	%f483, %f482, %f482;
	fma.rn.f32 	%f484, %f41, %f483, %f481;
	sqrt.rn.f32 	%f42, %f484;
	mov.u32 	%r1670, %r1682;
	mov.f32 	%f1419, %f1422;
	@%p34 bra 	$L__BB0_36;
	setp.neu.f32 	%p37, %f31, 0f7F800000;
	@%p37 bra 	$L__BB0_31;
	mov.f32 	%f487, 0f00000000;
	mul.rn.f32 	%f1419, %f1426, %f487;
	mov.b32 	%r1670, 0;
	bra.uni 	$L__BB0_36;
$L__BB0_31:
	mov.b32 	%r43, %f1426;
	shl.b32 	%r684, %r43, 8;
	or.b32  	%r44, %r684, -2147483648;
	mov.b64 	%rd739, 0;
	mov.b32 	%r1667, 0;
	mov.u64 	%rd737, __cudart_i2opi_f;
	mov.u64 	%rd738, %rd14;
$L__BB0_32:
	.pragma "nounroll";
	ld.global.nc.u32 	%r685, [%rd737];
	mad.wide.u32 	%rd247, %r685, %r44, %rd739;
	shr.u64 	%rd739, %rd247, 32;
	st.local.u32 	[%rd738], %rd247;
	add.s32 	%r1667, %r1667, 1;
	add.s64 	%rd738, %rd738, 4;
	add.s64 	%rd737, %rd737, 4;
	setp.ne.s32 	%p38, %r1667, 6;
	@%p38 bra 	$L__BB0_32;
	shr.u32 	%r686, %r43, 23;
	st.local.u32 	[%rd14+24], %rd739;
	and.b32  	%r47, %r686, 31;
	and.b32  	%r687, %r686, 224;
	add.s32 	%r688, %r687, -128;
	shr.u32 	%r689, %r688, 5;
	mul.wide.u32 	%rd248, %r689, 4;
	sub.s64 	%rd49, %rd14, %rd248;
	ld.local.u32 	%r1668, [%rd49+24];
	ld.local.u32 	%r1669, [%rd49+20];
	setp.eq.s32 	%p39, %r47, 0;
	@%p39 bra 	$L__BB0_35;
	shf.l.wrap.b32 	%r1668, %r1669, %r1668, %r47;
	ld.local.u32 	%r690, [%rd49+16];
	shf.l.wrap.b32 	%r1669, %r690, %r1669, %r47;
$L__BB0_35:
	shr.u32 	%r691, %r1668, 30;
	shf.l.wrap.b32 	%r692, %r1669, %r1668, 2;
	shl.b32 	%r693, %r1669, 2;
	shr.u32 	%r694, %r692, 31;
	add.s32 	%r695, %r694, %r691;
	neg.s32 	%r696, %r695;
	setp.lt.s32 	%p40, %r43, 0;
	selp.b32 	%r1670, %r696, %r695, %p40;
	xor.b32  	%r697, %r692, %r43;
	shr.s32 	%r698, %r692, 31;
	xor.b32  	%r699, %r698, %r692;
	xor.b32  	%r700, %r698, %r693;
	cvt.u64.u32 	%rd249, %r699;
	shl.b64 	%rd250, %rd249, 32;
	cvt.u64.u32 	%rd251, %r700;
	or.b64  	%rd252, %rd250, %rd251;
	cvt.rn.f64.s64 	%fd55, %rd252;
	mul.f64 	%fd56, %fd55, 0d3BF921FB54442D19;
	cvt.rn.f32.f64 	%f485, %fd56;
	neg.f32 	%f486, %f485;
	setp.lt.s32 	%p41, %r697, 0;
	selp.f32 	%f1419, %f486, %f485, %p41;
$L__BB0_36:
	setp.ltu.f32 	%p42, %f31, 0f47CE4780;
	mul.rn.f32 	%f488, %f1419, %f1419;
	and.b32  	%r702, %r1670, 1;
	setp.eq.b32 	%p43, %r702, 1;
	selp.f32 	%f489, 0f3F800000, %f1419, %p43;
	fma.rn.f32 	%f490, %f488, %f489, 0f00000000;
	fma.rn.f32 	%f491, %f488, 0f37CBAC00, 0fBAB607ED;
	selp.f32 	%f492, %f491, 0fB94D4153, %p43;
	selp.f32 	%f493, 0f3D2AAABB, 0f3C0885E4, %p43;
	fma.rn.f32 	%f494, %f492, %f488, %f493;
	selp.f32 	%f495, 0fBEFFFFFF, 0fBE2AAAA8, %p43;
	fma.rn.f32 	%f496, %f494, %f488, %f495;
	fma.rn.f32 	%f497, %f496, %f490, %f489;
	and.b32  	%r703, %r1670, 2;
	setp.eq.s32 	%p44, %r703, 0;
	mov.f32 	%f498, 0f00000000;
	sub.f32 	%f499, %f498, %f497;
	selp.f32 	%f46, %f497, %f499, %p44;
	mov.u32 	%r1674, %r1682;
	mov.f32 	%f1420, %f1422;
	@%p42 bra 	$L__BB0_44;
	setp.neu.f32 	%p45, %f31, 0f7F800000;
	@%p45 bra 	$L__BB0_39;
	mov.f32 	%f502, 0f00000000;
	mul.rn.f32 	%f1420, %f1426, %f502;
	mov.b32 	%r1674, 0;
	bra.uni 	$L__BB0_44;
$L__BB0_39:
	mov.b32 	%r56, %f1426;
	shl.b32 	%r705, %r56, 8;
	or.b32  	%r57, %r705, -2147483648;
	mov.b64 	%rd742, 0;
	mov.b32 	%r1671, 0;
	mov.u64 	%rd740, __cudart_i2opi_f;
	mov.u64 	%rd741, %rd13;
$L__BB0_40:
	.pragma "nounroll";
	ld.global.nc.u32 	%r706, [%rd740];
	mad.wide.u32 	%rd255, %r706, %r57, %rd742;
	shr.u64 	%rd742, %rd255, 32;
	st.local.u32 	[%rd741], %rd255;
	add.s32 	%r1671, %r1671, 1;
	add.s64 	%rd741, %rd741, 4;
	add.s64 	%rd740, %rd740, 4;
	setp.ne.s32 	%p46, %r1671, 6;
	@%p46 bra 	$L__BB0_40;
	shr.u32 	%r707, %r56, 23;
	st.local.u32 	[%rd13+24], %rd742;
	and.b32  	%r60, %r707, 31;
	and.b32  	%r708, %r707, 224;
	add.s32 	%r709, %r708, -128;
	shr.u32 	%r710, %r709, 5;
	mul.wide.u32 	%rd256, %r710, 4;
	sub.s64 	%rd56, %rd13, %rd256;
	ld.local.u32 	%r1672, [%rd56+24];
	ld.local.u32 	%r1673, [%rd56+20];
	setp.eq.s32 	%p47, %r60, 0;
	@%p47 bra 	$L__BB0_43;
	shf.l.wrap.b32 	%r1672, %r1673, %r1672, %r60;
	ld.local.u32 	%r711, [%rd56+16];
	shf.l.wrap.b32 	%r1673, %r711, %r1673, %r60;
$L__BB0_43:
	shr.u32 	%r712, %r1672, 30;
	shf.l.wrap.b32 	%r713, %r1673, %r1672, 2;
	shl.b32 	%r714, %r1673, 2;
	shr.u32 	%r715, %r713, 31;
	add.s32 	%r716, %r715, %r712;
	neg.s32 	%r717, %r716;
	setp.lt.s32 	%p48, %r56, 0;
	selp.b32 	%r1674, %r717, %r716, %p48;
	xor.b32  	%r718, %r713, %r56;
	shr.s32 	%r719, %r713, 31;
	xor.b32  	%r720, %r719, %r713;
	xor.b32  	%r721, %r719, %r714;
	cvt.u64.u32 	%rd257, %r720;
	shl.b64 	%rd258, %rd257, 32;
	cvt.u64.u32 	%rd259, %r721;
	or.b64  	%rd260, %rd258, %rd259;
	cvt.rn.f64.s64 	%fd57, %rd260;
	mul.f64 	%fd58, %fd57, 0d3BF921FB54442D19;
	cvt.rn.f32.f64 	%f500, %fd58;
	neg.f32 	%f501, %f500;
	setp.lt.s32 	%p49, %r718, 0;
	selp.f32 	%f1420, %f501, %f500, %p49;
$L__BB0_44:
	max.f32 	%f503, %f46, %f35;
	setp.ltu.f32 	%p50, %f31, 0f47CE4780;
	add.s32 	%r723, %r1674, 1;
	mul.rn.f32 	%f504, %f1420, %f1420;
	and.b32  	%r724, %r1674, 1;
	setp.eq.b32 	%p51, %r724, 1;
	selp.f32 	%f505, %f1420, 0f3F800000, %p51;
	fma.rn.f32 	%f506, %f504, %f505, 0f00000000;
	fma.rn.f32 	%f507, %f504, 0f37CBAC00, 0fBAB607ED;
	selp.f32 	%f508, 0fB94D4153, %f507, %p51;
	selp.f32 	%f509, 0f3C0885E4, 0f3D2AAABB, %p51;
	fma.rn.f32 	%f510, %f508, %f504, %f509;
	selp.f32 	%f511, 0fBE2AAAA8, 0fBEFFFFFF, %p51;
	fma.rn.f32 	%f512, %f510, %f504, %f511;
	fma.rn.f32 	%f513, %f512, %f506, %f505;
	and.b32  	%r725, %r723, 2;
	setp.eq.s32 	%p52, %r725, 0;
	mov.f32 	%f514, 0f00000000;
	sub.f32 	%f515, %f514, %f513;
	selp.f32 	%f516, %f513, %f515, %p52;
	mul.f32 	%f517, %f37, %f516;
	fma.rn.f32 	%f518, %f516, %f517, %f36;
	mul.f32 	%f50, %f42, %f23;
	mul.f32 	%f519, %f41, %f518;
	mul.f32 	%f520, %f29, %f519;
	mul.f32 	%f521, %f50, %f38;
	sub.f32 	%f522, %f520, %f521;
	fma.rn.f32 	%f523, %f41, %f50, %f522;
	mul.f32 	%f524, %f503, %f37;
	mul.f32 	%f525, %f503, %f524;
	sub.f32 	%f526, %f41, %f525;
	mul.f32 	%f527, %f503, %f503;
	mul.f32 	%f528, %f527, %f523;
	div.rn.f32 	%f51, %f528, %f526;
	mov.u32 	%r1678, %r1682;
	mov.f32 	%f1421, %f1422;
	@%p50 bra 	$L__BB0_52;
	setp.neu.f32 	%p53, %f31, 0f7F800000;
	@%p53 bra 	$L__BB0_47;
	mov.f32 	%f531, 0f00000000;
	mul.rn.f32 	%f1421, %f1426, %f531;
	mov.b32 	%r1678, 0;
	bra.uni 	$L__BB0_52;
$L__BB0_47:
	mov.b32 	%r69, %f1426;
	shl.b32 	%r727, %r69, 8;
	or.b32  	%r70, %r727, -2147483648;
	mov.b64 	%rd745, 0;
	mov.b32 	%r1675, 0;
	mov.u64 	%rd743, __cudart_i2opi_f;
	mov.u64 	%rd744, %rd12;
$L__BB0_48:
	.pragma "nounroll";
	ld.global.nc.u32 	%r728, [%rd743];
	mad.wide.u32 	%rd263, %r728, %r70, %rd745;
	shr.u64 	%rd745, %rd263, 32;
	st.local.u32 	[%rd744], %rd263;
	add.s32 	%r1675, %r1675, 1;
	add.s64 	%rd744, %rd744, 4;
	add.s64 	%rd743, %rd743, 4;
	setp.ne.s32 	%p54, %r1675, 6;
	@%p54 bra 	$L__BB0_48;
	shr.u32 	%r729, %r69, 23;
	st.local.u32 	[%rd12+24], %rd745;
	and.b32  	%r73, %r729, 31;
	and.b32  	%r730, %r729, 224;
	add.s32 	%r731, %r730, -128;
	shr.u32 	%r732, %r731, 5;
	mul.wide.u32 	%rd264, %r732, 4;
	sub.s64 	%rd63, %rd12, %rd264;
	ld.local.u32 	%r1676, [%rd63+24];
	ld.local.u32 	%r1677, [%rd63+20];
	setp.eq.s32 	%p55, %r73, 0;
	@%p55 bra 	$L__BB0_51;
	shf.l.wrap.b32 	%r1676, %r1677, %r1676, %r73;
	ld.local.u32 	%r733, [%rd63+16];
	shf.l.wrap.b32 	%r1677, %r733, %r1677, %r73;
$L__BB0_51:
	shr.u32 	%r734, %r1676, 30;
	shf.l.wrap.b32 	%r735, %r1677, %r1676, 2;
	shl.b32 	%r736, %r1677, 2;
	shr.u32 	%r737, %r735, 31;
	add.s32 	%r738, %r737, %r734;
	neg.s32 	%r739, %r738;
	setp.lt.s32 	%p56, %r69, 0;
	selp.b32 	%r1678, %r739, %r738, %p56;
	xor.b32  	%r740, %r735, %r69;
	shr.s32 	%r741, %r735, 31;
	xor.b32  	%r742, %r741, %r735;
	xor.b32  	%r743, %r741, %r736;
	cvt.u64.u32 	%rd265, %r742;
	shl.b64 	%rd266, %rd265, 32;
	cvt.u64.u32 	%rd267, %r743;
	or.b64  	%rd268, %rd266, %rd267;
	cvt.rn.f64.s64 	%fd59, %rd268;
	mul.f64 	%fd60, %fd59, 0d3BF921FB54442D19;
	cvt.rn.f32.f64 	%f529, %fd60;
	neg.f32 	%f530, %f529;
	setp.lt.s32 	%p57, %r740, 0;
	selp.f32 	%f1421, %f530, %f529, %p57;
$L__BB0_52:
	setp.ltu.f32 	%p58, %f31, 0f47CE4780;
	add.s32 	%r745, %r1678, 1;
	mul.rn.f32 	%f532, %f1421, %f1421;
	and.b32  	%r746, %r1678, 1;
	setp.eq.b32 	%p59, %r746, 1;
	selp.f32 	%f533, %f1421, 0f3F800000, %p59;
	fma.rn.f32 	%f534, %f532, %f533, 0f00000000;
	fma.rn.f32 	%f535, %f532, 0f37CBAC00, 0fBAB607ED;
	selp.f32 	%f536, 0fB94D4153, %f535, %p59;
	selp.f32 	%f537, 0f3C0885E4, 0f3D2AAABB, %p59;
	fma.rn.f32 	%f538, %f536, %f532, %f537;
	selp.f32 	%f539, 0fBE2AAAA8, 0fBEFFFFFF, %p59;
	fma.rn.f32 	%f540, %f538, %f532, %f539;
	fma.rn.f32 	%f541, %f540, %f534, %f533;
	and.b32  	%r747, %r745, 2;
	setp.eq.s32 	%p60, %r747, 0;
	mov.f32 	%f542, 0f00000000;
	sub.f32 	%f543, %f542, %f541;
	selp.f32 	%f544, %f541, %f543, %p60;
	mul.f32 	%f545, %f37, %f544;
	fma.rn.f32 	%f546, %f544, %f545, %f36;
	mul.f32 	%f547, %f42, %f38;
	mul.f32 	%f55, %f51, %f23;
	sub.f32 	%f548, %f547, %f55;
	mul.f32 	%f549, %f548, %f548;
	mul.f32 	%f550, %f546, %f546;
	mul.f32 	%f551, %f27, %f550;
	mul.f32 	%f552, %f27, %f551;
	sub.f32 	%f553, %f549, %f552;
	div.rn.f32 	%f56, %f553, %f41;
	@%p58 bra 	$L__BB0_60;
	setp.neu.f32 	%p61, %f31, 0f7F800000;
	@%p61 bra 	$L__BB0_55;
	mov.f32 	%f556, 0f00000000;
	mul.rn.f32 	%f1422, %f1426, %f556;
	mov.b32 	%r1682, 0;
	bra.uni 	$L__BB0_60;
$L__BB0_55:
	mov.b32 	%r82, %f1426;
	shl.b32 	%r749, %r82, 8;
	or.b32  	%r83, %r749, -2147483648;
	mov.b64 	%rd746, 0;
	mov.b32 	%r1679, 0;
	mov.u64 	%rd271, __cudart_i2opi_f;
$L__BB0_56:
	.pragma "nounroll";
	mul.wide.u32 	%rd270, %r1679, 4;
	add.s64 	%rd272, %rd271, %rd270;
	ld.global.nc.u32 	%r750, [%rd272];
	mad.wide.u32 	%rd273, %r750, %r83, %rd746;
	shr.u64 	%rd746, %rd273, 32;
	add.s64 	%rd274, %rd11, %rd270;
	st.local.u32 	[%rd274], %rd273;
	add.s32 	%r1679, %r1679, 1;
	setp.ne.s32 	%p62, %r1679, 6;
	@%p62 bra 	$L__BB0_56;
	shr.u32 	%r751, %r82, 23;
	st.local.u32 	[%rd11+24], %rd746;
	and.b32  	%r86, %r751, 31;
	and.b32  	%r752, %r751, 224;
	add.s32 	%r753, %r752, -128;
	shr.u32 	%r754, %r753, 5;
	mul.wide.u32 	%rd275, %r754, 4;
	sub.s64 	%rd66, %rd11, %rd275;
	ld.local.u32 	%r1680, [%rd66+24];
	ld.local.u32 	%r1681, [%rd66+20];
	setp.eq.s32 	%p63, %r86, 0;
	@%p63 bra 	$L__BB0_59;
	shf.l.wrap.b32 	%r1680, %r1681, %r1680, %r86;
	ld.local.u32 	%r755, [%rd66+16];
	shf.l.wrap.b32 	%r1681, %r755, %r1681, %r86;
$L__BB0_59:
	shr.u32 	%r756, %r1680, 30;
	shf.l.wrap.b32 	%r757, %r1681, %r1680, 2;
	shl.b32 	%r758, %r1681, 2;
	shr.u32 	%r759, %r757, 31;
	add.s32 	%r760, %r759, %r756;
	neg.s32 	%r761, %r760;
	setp.lt.s32 	%p64, %r82, 0;
	selp.b32 	%r1682, %r761, %r760, %p64;
	xor.b32  	%r762, %r757, %r82;
	shr.s32 	%r763, %r757, 31;
	xor.b32  	%r764, %r763, %r757;
	xor.b32  	%r765, %r763, %r758;
	cvt.u64.u32 	%rd276, %r764;
	shl.b64 	%rd277, %rd276, 32;
	cvt.u64.u32 	%rd278, %r765;
	or.b64  	%rd279, %rd277, %rd278;
	cvt.rn.f64.s64 	%fd61, %rd279;
	mul.f64 	%fd62, %fd61, 0d3BF921FB54442D19;
	cvt.rn.f32.f64 	%f554, %fd62;
	neg.f32 	%f555, %f554;
	setp.lt.s32 	%p65, %r762, 0;
	selp.f32 	%f1422, %f555, %f554, %p65;
$L__BB0_60:
	add.s32 	%r768, %r1682, 1;
	mul.rn.f32 	%f557, %f1422, %f1422;
	and.b32  	%r769, %r1682, 1;
	setp.eq.b32 	%p66, %r769, 1;
	selp.f32 	%f558, %f1422, 0f3F800000, %p66;
	fma.rn.f32 	%f559, %f557, %f558, 0f00000000;
	fma.rn.f32 	%f560, %f557, 0f37CBAC00, 0fBAB607ED;
	selp.f32 	%f561, 0fB94D4153, %f560, %p66;
	selp.f32 	%f562, 0f3C0885E4, 0f3D2AAABB, %p66;
	fma.rn.f32 	%f563, %f561, %f557, %f562;
	selp.f32 	%f564, 0fBE2AAAA8, 0fBEFFFFFF, %p66;
	fma.rn.f32 	%f565, %f563, %f557, %f564;
	fma.rn.f32 	%f566, %f565, %f559, %f558;
	and.b32  	%r770, %r768, 2;
	setp.eq.s32 	%p67, %r770, 0;
	mov.f32 	%f567, 0f00000000;
	sub.f32 	%f568, %f567, %f566;
	selp.f32 	%f569, %f566, %f568, %p67;
	mul.f32 	%f570, %f37, %f569;
	fma.rn.f32 	%f571, %f569, %f570, %f36;
	mul.f32 	%f572, %f27, %f571;
	div.rn.f32 	%f1424, %f572, %f41;
	mul.f32 	%f1423, %f28, %f571;
	ld.const.u32 	%r95, [c_num_steps];
	mul.lo.s32 	%r771, %r1, %r95;
	mul.lo.s32 	%r96, %r771, 5;
	setp.eq.s32 	%p68, %r95, 0;
	mov.b32 	%r1844, 0;
	@%p68 bra 	$L__BB0_384;
	ld.const.f32 	%f62, [c_h];
	add.f32 	%f63, %f42, %f42;
	div.rn.f32 	%f64, %f62, 0f40C00000;
	cvt.u64.u32 	%rd67, %r96;
	mov.b32 	%r1683, 0;
	ld.const.f64 	%fd65, [r_env_val];
	mov.u64 	%rd713, __cudart_i2opi_f;
$L__BB0_62:
	cvt.f64.f32 	%fd63, %f1427;
	setp.lt.f64 	%p69, %fd63, 0d3FFFD70A3D70A3D7;
	setp.lt.f64 	%p70, %fd65, %fd63;
	or.pred  	%p71, %p69, %p70;
	mov.u32 	%r1844, %r1683;
	@%p71 bra 	$L__BB0_384;
	ld.param.u64 	%rd725, [_Z17simulateRayKernel6float3mPfPi_param_2];
	mul.lo.s32 	%r773, %r1683, 5;
	cvt.u64.u32 	%rd280, %r773;
	add.s64 	%rd281, %rd280, %rd67;
	cvta.to.global.u64 	%rd282, %rd725;
	shl.b64 	%rd283, %rd281, 2;
	add.s64 	%rd284, %rd282, %rd283;
	st.global.f32 	[%rd284], %f1427;
	st.global.f32 	[%rd284+4], %f1426;
	st.global.f32 	[%rd284+8], %f1425;
	st.global.f32 	[%rd284+12], %f1424;
	st.global.f32 	[%rd284+16], %f1423;
	add.f32 	%f70, %f1427, 0f00000000;
	add.f32 	%f71, %f1426, 0f00000000;
	add.f32 	%f72, %f1424, 0f00000000;
	mul.f32 	%f73, %f70, %f70;
	add.f32 	%f74, %f73, %f37;
	mul.f32 	%f573, %f70, %f40;
	sub.f32 	%f75, %f74, %f573;
	mul.f32 	%f574, %f71, 0f3F22F983;
	cvt.rni.s32.f32 	%r1723, %f574;
	cvt.rn.f32.s32 	%f575, %r1723;
	fma.rn.f32 	%f576, %f575, 0fBFC90FDA, %f71;
	fma.rn.f32 	%f577, %f575, 0fB3A22168, %f576;
	fma.rn.f32 	%f1437, %f575, 0fA7C234C5, %f577;
	abs.f32 	%f77, %f71;
	setp.ltu.f32 	%p72, %f77, 0f47CE4780;
	mov.u32 	%r1687, %r1723;
	mov.f32 	%f1428, %f1437;
	@%p72 bra 	$L__BB0_71;
	setp.neu.f32 	%p73, %f77, 0f7F800000;
	@%p73 bra 	$L__BB0_66;
	mov.f32 	%f580, 0f00000000;
	mul.rn.f32 	%f1428, %f71, %f580;
	mov.b32 	%r1687, 0;
	bra.uni 	$L__BB0_71;
$L__BB0_66:
	mov.b32 	%r99, %f71;
	shl.b32 	%r775, %r99, 8;
	or.b32  	%r100, %r775, -2147483648;
	mov.b64 	%rd749, 0;
	mov.b32 	%r1684, 0;
	mov.u64 	%rd747, __cudart_i2opi_f;
	mov.u64 	%rd748, %rd10;
$L__BB0_67:
	.pragma "nounroll";
	ld.global.nc.u32 	%r776, [%rd747];
	mad.wide.u32 	%rd287, %r776, %r100, %rd749;
	shr.u64 	%rd749, %rd287, 32;
	st.local.u32 	[%rd748], %rd287;
	add.s32 	%r1684, %r1684, 1;
	add.s64 	%rd748, %rd748, 4;
	add.s64 	%rd747, %rd747, 4;
	setp.ne.s32 	%p74, %r1684, 6;
	@%p74 bra 	$L__BB0_67;
	shr.u32 	%r777, %r99, 23;
	st.local.u32 	[%rd10+24], %rd749;
	and.b32  	%r103, %r777, 31;
	and.b32  	%r778, %r777, 224;
	add.s32 	%r779, %r778, -128;
	shr.u32 	%r780, %r779, 5;
	mul.wide.u32 	%rd288, %r780, 4;
	sub.s64 	%rd74, %rd10, %rd288;
	ld.local.u32 	%r1685, [%rd74+24];
	ld.local.u32 	%r1686, [%rd74+20];
	setp.eq.s32 	%p75, %r103, 0;
	@%p75 bra 	$L__BB0_70;
	shf.l.wrap.b32 	%r1685, %r1686, %r1685, %r103;
	ld.local.u32 	%r781, [%rd74+16];
	shf.l.wrap.b32 	%r1686, %r781, %r1686, %r103;
$L__BB0_70:
	shr.u32 	%r782, %r1685, 30;
	shf.l.wrap.b32 	%r783, %r1686, %r1685, 2;
	shl.b32 	%r784, %r1686, 2;
	shr.u32 	%r785, %r783, 31;
	add.s32 	%r786, %r785, %r782;
	neg.s32 	%r787, %r786;
	setp.lt.s32 	%p76, %r99, 0;
	selp.b32 	%r1687, %r787, %r786, %p76;
	xor.b32  	%r788, %r783, %r99;
	shr.s32 	%r789, %r783, 31;
	xor.b32  	%r790, %r789, %r783;
	xor.b32  	%r791, %r789, %r784;
	cvt.u64.u32 	%rd289, %r790;
	shl.b64 	%rd290, %rd289, 32;
	cvt.u64.u32 	%rd291, %r791;
	or.b64  	%rd292, %rd290, %rd291;
	cvt.rn.f64.s64 	%fd67, %rd292;
	mul.f64 	%fd68, %fd67, 0d3BF921FB54442D19;
	cvt.rn.f32.f64 	%f578, %fd68;
	neg.f32 	%f579, %f578;
	setp.lt.s32 	%p77, %r788, 0;
	selp.f32 	%f1428, %f579, %f578, %p77;
$L__BB0_71:
	setp.ltu.f32 	%p78, %f77, 0f47CE4780;
	add.s32 	%r793, %r1687, 1;
	mul.rn.f32 	%f581, %f1428, %f1428;
	and.b32  	%r794, %r1687, 1;
	setp.eq.b32 	%p79, %r794, 1;
	selp.f32 	%f582, %f1428, 0f3F800000, %p79;
	fma.rn.f32 	%f583, %f581, %f582, 0f00000000;
	fma.rn.f32 	%f584, %f581, 0f37CBAC00, 0fBAB607ED;
	selp.f32 	%f585, 0fB94D4153, %f584, %p79;
	selp.f32 	%f586, 0f3C0885E4, 0f3D2AAABB, %p79;
	fma.rn.f32 	%f587, %f585, %f581, %f586;
	selp.f32 	%f588, 0fBE2AAAA8, 0fBEFFFFFF, %p79;
	fma.rn.f32 	%f589, %f587, %f581, %f588;
	fma.rn.f32 	%f590, %f589, %f583, %f582;
	and.b32  	%r795, %r793, 2;
	setp.eq.s32 	%p80, %r795, 0;
	mov.f32 	%f591, 0f00000000;
	sub.f32 	%f592, %f591, %f590;
	selp.f32 	%f593, %f590, %f592, %p80;
	mul.f32 	%f594, %f37, %f593;
	fma.rn.f32 	%f595, %f593, %f594, %f73;
	mul.f32 	%f596, %f72, %f75;
	div.rn.f32 	%f81, %f596, %f595;
	mov.u32 	%r1691, %r1723;
	mov.f32 	%f1429, %f1437;
	@%p78 bra 	$L__BB0_79;
	setp.neu.f32 	%p81, %f77, 0f7F800000;
	@%p81 bra 	$L__BB0_74;
	mov.f32 	%f599, 0f00000000;
	mul.rn.f32 	%f1429, %f71, %f599;
	mov.b32 	%r1691, 0;
	bra.uni 	$L__BB0_79;
$L__BB0_74:
	mov.b32 	%r112, %f71;
	shl.b32 	%r797, %r112, 8;
	or.b32  	%r113, %r797, -2147483648;
	mov.b64 	%rd750, 0;
	mov.b32 	%r1688, 0;
$L__BB0_75:
	.pragma "nounroll";
	mul.wide.u32 	%rd294, %r1688, 4;
	mov.u64 	%rd295, __cudart_i2opi_f;
	add.s64 	%rd296, %rd295, %rd294;
	ld.global.nc.u32 	%r798, [%rd296];
	mad.wide.u32 	%rd297, %r798, %r113, %rd750;
	shr.u64 	%rd750, %rd297, 32;
	add.s64 	%rd298, %rd9, %rd294;
	st.local.u32 	[%rd298], %rd297;
	add.s32 	%r1688, %r1688, 1;
	setp.ne.s32 	%p82, %r1688, 6;
	@%p82 bra 	$L__BB0_75;
	shr.u32 	%r799, %r112, 23;
	st.local.u32 	[%rd9+24], %rd750;
	and.b32  	%r116, %r799, 31;
	and.b32  	%r800, %r799, 224;
	add.s32 	%r801, %r800, -128;
	shr.u32 	%r802, %r801, 5;
	mul.wide.u32 	%rd299, %r802, 4;
	sub.s64 	%rd77, %rd9, %rd299;
	ld.local.u32 	%r1689, [%rd77+24];
	ld.local.u32 	%r1690, [%rd77+20];
	setp.eq.s32 	%p83, %r116, 0;
	@%p83 bra 	$L__BB0_78;
	shf.l.wrap.b32 	%r1689, %r1690, %r1689, %r116;
	ld.local.u32 	%r803, [%rd77+16];
	shf.l.wrap.b32 	%r1690, %r803, %r1690, %r116;
$L__BB0_78:
	shr.u32 	%r804, %r1689, 30;
	shf.l.wrap.b32 	%r805, %r1690, %r1689, 2;
	shl.b32 	%r806, %r1690, 2;
	shr.u32 	%r807, %r805, 31;
	add.s32 	%r808, %r807, %r804;
	neg.s32 	%r809, %r808;
	setp.lt.s32 	%p84, %r112, 0;
	selp.b32 	%r1691, %r809, %r808, %p84;
	xor.b32  	%r810, %r805, %r112;
	shr.s32 	%r811, %r805, 31;
	xor.b32  	%r812, %r811, %r805;
	xor.b32  	%r813, %r811, %r806;
	cvt.u64.u32 	%rd300, %r812;
	shl.b64 	%rd301, %rd300, 32;
	cvt.u64.u32 	%rd302, %r813;
	or.b64  	%rd303, %rd301, %rd302;
	cvt.rn.f64.s64 	%fd69, %rd303;
	mul.f64 	%fd70, %fd69, 0d3BF921FB54442D19;
	cvt.rn.f32.f64 	%f597, %fd70;
	neg.f32 	%f598, %f597;
	setp.lt.s32 	%p85, %r810, 0;
	selp.f32 	%f1429, %f598, %f597, %p85;
$L__BB0_79:
	setp.ltu.f32 	%p86, %f77, 0f47CE4780;
	add.s32 	%r815, %r1691, 1;
	mul.rn.f32 	%f600, %f1429, %f1429;
	and.b32  	%r816, %r1691, 1;
	setp.eq.b32 	%p87, %r816, 1;
	selp.f32 	%f601, %f1429, 0f3F800000, %p87;
	fma.rn.f32 	%f602, %f600, %f601, 0f00000000;
	fma.rn.f32 	%f603, %f600, 0f37CBAC00, 0fBAB607ED;
	selp.f32 	%f604, 0fB94D4153, %f603, %p87;
	selp.f32 	%f605, 0f3C0885E4, 0f3D2AAABB, %p87;
	fma.rn.f32 	%f606, %f604, %f600, %f605;
	selp.f32 	%f607, 0fBE2AAAA8, 0fBEFFFFFF, %p87;
	fma.rn.f32 	%f608, %f606, %f600, %f607;
	fma.rn.f32 	%f609, %f608, %f602, %f601;
	and.b32  	%r817, %r815, 2;
	setp.eq.s32 	%p88, %r817, 0;
	mov.f32 	%f610, 0f00000000;
	sub.f32 	%f611, %f610, %f609;
	selp.f32 	%f612, %f609, %f611, %p88;
	mul.f32 	%f613, %f37, %f612;
	fma.rn.f32 	%f614, %f612, %f613, %f73;
	add.f32 	%f615, %f1423, 0f00000000;
	div.rn.f32 	%f85, %f615, %f614;
	mov.u32 	%r1695, %r1723;
	mov.f32 	%f1430, %f1437;
	@%p86 bra 	$L__BB0_87;
	setp.neu.f32 	%p89, %f77, 0f7F800000;
	@%p89 bra 	$L__BB0_82;
	mov.f32 	%f618, 0f00000000;
	mul.rn.f32 	%f1430, %f71, %f618;
	mov.b32 	%r1695, 0;
	bra.uni 	$L__BB0_87;
$L__BB0_82:
	mov.b32 	%r125, %f71;
	shl.b32 	%r819, %r125, 8;
	or.b32  	%r126, %r819, -2147483648;
	mov.b64 	%rd751, 0;
	mov.b32 	%r1692, 0;
$L__BB0_83:
	.pragma "nounroll";
	mul.wide.u32 	%rd305, %r1692, 4;
	mov.u64 	%rd306, __cudart_i2opi_f;
	add.s64 	%rd307, %rd306, %rd305;
	ld.global.nc.u32 	%r820, [%rd307];
	mad.wide.u32 	%rd308, %r820, %r126, %rd751;
	shr.u64 	%rd751, %rd308, 32;
	add.s64 	%rd309, %rd8, %rd305;
	st.local.u32 	[%rd309], %rd308;
	add.s32 	%r1692, %r1692, 1;
	setp.ne.s32 	%p90, %r1692, 6;
	@%p90 bra 	$L__BB0_83;
	shr.u32 	%r821, %r125, 23;
	st.local.u32 	[%rd8+24], %rd751;
	and.b32  	%r129, %r821, 31;
	and.b32  	%r822, %r821, 224;
	add.s32 	%r823, %r822, -128;
	shr.u32 	%r824, %r823, 5;
	mul.wide.u32 	%rd310, %r824, 4;
	sub.s64 	%rd80, %rd8, %rd310;
	ld.local.u32 	%r1693, [%rd80+24];
	ld.local.u32 	%r1694, [%rd80+20];
	setp.eq.s32 	%p91, %r129, 0;
	@%p91 bra 	$L__BB0_86;
	shf.l.wrap.b32 	%r1693, %r1694, %r1693, %r129;
	ld.local.u32 	%r825, [%rd80+16];
	shf.l.wrap.b32 	%r1694, %r825, %r1694, %r129;
$L__BB0_86:
	shr.u32 	%r826, %r1693, 30;
	shf.l.wrap.b32 	%r827, %r1694, %r1693, 2;
	shl.b32 	%r828, %r1694, 2;
	shr.u32 	%r829, %r827, 31;
	add.s32 	%r830, %r829, %r826;
	neg.s32 	%r831, %r830;
	setp.lt.s32 	%p92, %r125, 0;
	selp.b32 	%r1695, %r831, %r830, %p92;
	xor.b32  	%r832, %r827, %r125;
	shr.s32 	%r833, %r827, 31;
	xor.b32  	%r834, %r833, %r827;
	xor.b32  	%r835, %r833, %r828;
	cvt.u64.u32 	%rd311, %r834;
	shl.b64 	%rd312, %rd311, 32;
	cvt.u64.u32 	%rd313, %r835;
	or.b64  	%rd314, %rd312, %rd313;
	cvt.rn.f64.s64 	%fd71, %rd314;
	mul.f64 	%fd72, %fd71, 0d3BF921FB54442D19;
	cvt.rn.f32.f64 	%f616, %fd72;
	neg.f32 	%f617, %f616;
	setp.lt.s32 	%p93, %r832, 0;
	selp.f32 	%f1430, %f617, %f616, %p93;
$L__BB0_87:
	setp.ltu.f32 	%p94, %f77, 0f47CE4780;
	add.s32 	%r837, %r1695, 1;
	mul.rn.f32 	%f619, %f1430, %f1430;
	and.b32  	%r838, %r1695, 1;
	setp.eq.b32 	%p95, %r838, 1;
	selp.f32 	%f620, %f1430, 0f3F800000, %p95;
	fma.rn.f32 	%f621, %f619, %f620, 0f00000000;
	fma.rn.f32 	%f622, %f619, 0f37CBAC00, 0fBAB607ED;
	selp.f32 	%f623, 0fB94D4153, %f622, %p95;
	selp.f32 	%f624, 0f3C0885E4, 0f3D2AAABB, %p95;
	fma.rn.f32 	%f625, %f623, %f619, %f624;
	selp.f32 	%f626, 0fBE2AAAA8, 0fBEFFFFFF, %p95;
	fma.rn.f32 	%f627, %f625, %f619, %f626;
	fma.rn.f32 	%f628, %f627, %f621, %f620;
	and.b32  	%r839, %r837, 2;
	setp.eq.s32 	%p96, %r839, 0;
	mov.f32 	%f629, 0f00000000;
	sub.f32 	%f630, %f629, %f628;
	selp.f32 	%f631, %f628, %f630, %p96;
	mul.f32 	%f632, %f37, %f631;
	fma.rn.f32 	%f89, %f631, %f632, %f73;
	mov.u32 	%r1699, %r1723;
	mov.f32 	%f1431, %f1437;
	@%p94 bra 	$L__BB0_95;
	setp.neu.f32 	%p97, %f77, 0f7F800000;
	@%p97 bra 	$L__BB0_90;
	mov.f32 	%f635, 0f00000000;
	mul.rn.f32 	%f1431, %f71, %f635;
	mov.b32 	%r1699, 0;
	bra.uni 	$L__BB0_95;
$L__BB0_90:
	mov.b32 	%r138, %f71;
	shl.b32 	%r841, %r138, 8;
	or.b32  	%r139, %r841, -2147483648;
	mov.b64 	%rd752, 0;
	mov.b32 	%r1696, 0;
$L__BB0_91:
	.pragma "nounroll";
	mul.wide.u32 	%rd316, %r1696, 4;
	mov.u64 	%rd317, __cudart_i2opi_f;
	add.s64 	%rd318, %rd317, %rd316;
	ld.global.nc.u32 	%r842, [%rd318];
	mad.wide.u32 	%rd319, %r842, %r139, %rd752;
	shr.u64 	%rd752, %rd319, 32;
	add.s64 	%rd320, %rd7, %rd316;
	st.local.u32 	[%rd320], %rd319;
	add.s32 	%r1696, %r1696, 1;
	setp.ne.s32 	%p98, %r1696, 6;
	@%p98 bra 	$L__BB0_91;
	shr.u32 	%r843, %r138, 23;
	st.local.u32 	[%rd7+24], %rd752;
	and.b32  	%r142, %r843, 31;
	and.b32  	%r844, %r843, 224;
	add.s32 	%r845, %r844, -128;
	shr.u32 	%r846, %r845, 5;
	mul.wide.u32 	%rd321, %r846, 4;
	sub.s64 	%rd83, %rd7, %rd321;
	ld.local.u32 	%r1697, [%rd83+24];
	ld.local.u32 	%r1698, [%rd83+20];
	setp.eq.s32 	%p99, %r142, 0;
	@%p99 bra 	$L__BB0_94;
	shf.l.wrap.b32 	%r1697, %r1698, %r1697, %r142;
	ld.local.u32 	%r847, [%rd83+16];
	shf.l.wrap.b32 	%r1698, %r847, %r1698, %r142;
$L__BB0_94:
	shr.u32 	%r848, %r1697, 30;
	shf.l.wrap.b32 	%r849, %r1698, %r1697, 2;
	shl.b32 	%r850, %r1698, 2;
	shr.u32 	%r851, %r849, 31;
	add.s32 	%r852, %r851, %r848;
	neg.s32 	%r853, %r852;
	setp.lt.s32 	%p100, %r138, 0;
	selp.b32 	%r1699, %r853, %r852, %p100;
	xor.b32  	%r854, %r849, %r138;
	shr.s32 	%r855, %r849, 31;
	xor.b32  	%r856, %r855, %r849;
	xor.b32  	%r857, %r855, %r850;
	cvt.u64.u32 	%rd322, %r856;
	shl.b64 	%rd323, %rd322, 32;
	cvt.u64.u32 	%rd324, %r857;
	or.b64  	%rd325, %rd323, %rd324;
	cvt.rn.f64.s64 	%fd73, %rd325;
	mul.f64 	%fd74, %fd73, 0d3BF921FB54442D19;
	cvt.rn.f32.f64 	%f633, %fd74;
	neg.f32 	%f634, %f633;
	setp.lt.s32 	%p101, %r854, 0;
	selp.f32 	%f1431, %f634, %f633, %p101;
$L__BB0_95:
	setp.ltu.f32 	%p102, %f77, 0f47CE4780;
	mul.rn.f32 	%f636, %f1431, %f1431;
	and.b32  	%r859, %r1699, 1;
	setp.eq.b32 	%p103, %r859, 1;
	selp.f32 	%f637, 0f3F800000, %f1431, %p103;
	fma.rn.f32 	%f638, %f636, %f637, 0f00000000;
	fma.rn.f32 	%f639, %f636, 0f37CBAC00, 0fBAB607ED;
	selp.f32 	%f640, %f639, 0fB94D4153, %p103;
	selp.f32 	%f641, 0f3D2AAABB, 0f3C0885E4, %p103;
	fma.rn.f32 	%f642, %f640, %f636, %f641;
	selp.f32 	%f643, 0fBEFFFFFF, 0fBE2AAAA8, %p103;
	fma.rn.f32 	%f644, %f642, %f636, %f643;
	fma.rn.f32 	%f645, %f644, %f638, %f637;
	and.b32  	%r860, %r1699, 2;
	setp.eq.s32 	%p104, %r860, 0;
	mov.f32 	%f646, 0f00000000;
	sub.f32 	%f647, %f646, %f645;
	selp.f32 	%f93, %f645, %f647, %p104;
	mul.f32 	%f648, %f42, %f74;
	sub.f32 	%f94, %f648, %f55;
	mov.u32 	%r1703, %r1723;
	mov.f32 	%f1432, %f1437;
	@%p102 bra 	$L__BB0_103;
	setp.neu.f32 	%p105, %f77, 0f7F800000;
	@%p105 bra 	$L__BB0_98;
	mov.f32 	%f651, 0f00000000;
	mul.rn.f32 	%f1432, %f71, %f651;
	mov.b32 	%r1703, 0;
	bra.uni 	$L__BB0_103;
$L__BB0_98:
	mov.b32 	%r151, %f71;
	shl.b32 	%r862, %r151, 8;
	or.b32  	%r152, %r862, -2147483648;
	mov.b64 	%rd753, 0;
	mov.b32 	%r1700, 0;
$L__BB0_99:
	.pragma "nounroll";
	mul.wide.u32 	%rd327, %r1700, 4;
	mov.u64 	%rd328, __cudart_i2opi_f;
	add.s64 	%rd329, %rd328, %rd327;
	ld.global.nc.u32 	%r863, [%rd329];
	mad.wide.u32 	%rd330, %r863, %r152, %rd753;
	shr.u64 	%rd753, %rd330, 32;
	add.s64 	%rd331, %rd6, %rd327;
	st.local.u32 	[%rd331], %rd330;
	add.s32 	%r1700, %r1700, 1;
	setp.ne.s32 	%p106, %r1700, 6;
	@%p106 bra 	$L__BB0_99;
	shr.u32 	%r864, %r151, 23;
	st.local.u32 	[%rd6+24], %rd753;
	and.b32  	%r155, %r864, 31;
	and.b32  	%r865, %r864, 224;
	add.s32 	%r866, %r865, -128;
	shr.u32 	%r867, %r866, 5;
	mul.wide.u32 	%rd332, %r867, 4;
	sub.s64 	%rd86, %rd6, %rd332;
	ld.local.u32 	%r1701, [%rd86+24];
	ld.local.u32 	%r1702, [%rd86+20];
	setp.eq.s32 	%p107, %r155, 0;
	@%p107 bra 	$L__BB0_102;
	shf.l.wrap.b32 	%r1701, %r1702, %r1701, %r155;
	ld.local.u32 	%r868, [%rd86+16];
	shf.l.wrap.b32 	%r1702, %r868, %r1702, %r155;
$L__BB0_102:
	shr.u32 	%r869, %r1701, 30;
	shf.l.wrap.b32 	%r870, %r1702, %r1701, 2;
	shl.b32 	%r871, %r1702, 2;
	shr.u32 	%r872, %r870, 31;
	add.s32 	%r873, %r872, %r869;
	neg.s32 	%r874, %r873;
	setp.lt.s32 	%p108, %r151, 0;
	selp.b32 	%r1703, %r874, %r873, %p108;
	xor.b32  	%r875, %r870, %r151;
	shr.s32 	%r876, %r870, 31;
	xor.b32  	%r877, %r876, %r870;
	xor.b32  	%r878, %r876, %r871;
	cvt.u64.u32 	%rd333, %r877;
	shl.b64 	%rd334, %rd333, 32;
	cvt.u64.u32 	%rd335, %r878;
	or.b64  	%rd336, %rd334, %rd335;
	cvt.rn.f64.s64 	%fd75, %rd336;
	mul.f64 	%fd76, %fd75, 0d3BF921FB54442D19;
	cvt.rn.f32.f64 	%f649, %fd76;
	neg.f32 	%f650, %f649;
	setp.lt.s32 	%p109, %r875, 0;
	selp.f32 	%f1432, %f650, %f649, %p109;
$L__BB0_103:
	setp.ltu.f32 	%p110, %f77, 0f47CE4780;
	mul.rn.f32 	%f652, %f1432, %f1432;
	and.b32  	%r880, %r1703, 1;
	setp.eq.b32 	%p111, %r880, 1;
	selp.f32 	%f653, 0f3F800000, %f1432, %p111;
	fma.rn.f32 	%f654, %f652, %f653, 0f00000000;
	fma.rn.f32 	%f655, %f652, 0f37CBAC00, 0fBAB607ED;
	selp.f32 	%f656, %f655, 0fB94D4153, %p111;
	selp.f32 	%f657, 0f3D2AAABB, 0f3C0885E4, %p111;
	fma.rn.f32 	%f658, %f656, %f652, %f657;
	selp.f32 	%f659, 0fBEFFFFFF, 0fBE2AAAA8, %p111;
	fma.rn.f32 	%f660, %f658, %f652, %f659;
	fma.rn.f32 	%f661, %f660, %f654, %f653;
	and.b32  	%r881, %r1703, 2;
	setp.eq.s32 	%p112, %r881, 0;
	mov.f32 	%f662, 0f00000000;
	sub.f32 	%f663, %f662, %f661;
	selp.f32 	%f664, %f661, %f663, %p112;
	max.f32 	%f665, %f664, %f35;
	mul.f32 	%f666, %f50, %f665;
	div.rn.f32 	%f667, %f51, %f665;
	sub.f32 	%f668, %f666, %f667;
	max.f32 	%f669, %f93, %f35;
	div.rn.f32 	%f670, %f668, %f669;
	mul.f32 	%f671, %f23, %f94;
	div.rn.f32 	%f672, %f671, %f75;
	sub.f32 	%f673, %f672, %f670;
	div.rn.f32 	%f98, %f673, %f89;
	mov.u32 	%r1707, %r1723;
	mov.f32 	%f1433, %f1437;
	@%p110 bra 	$L__BB0_111;
	setp.neu.f32 	%p113, %f77, 0f7F800000;
	@%p113 bra 	$L__BB0_106;
	mov.f32 	%f676, 0f00000000;
	mul.rn.f32 	%f1433, %f71, %f676;
	mov.b32 	%r1707, 0;
	bra.uni 	$L__BB0_111;
$L__BB0_106:
	mov.b32 	%r164, %f71;
	shl.b32 	%r883, %r164, 8;
	or.b32  	%r165, %r883, -2147483648;
	mov.b64 	%rd754, 0;
	mov.b32 	%r1704, 0;
$L__BB0_107:
	.pragma "nounroll";
	mul.wide.u32 	%rd338, %r1704, 4;
	mov.u64 	%rd339, __cudart_i2opi_f;
	add.s64 	%rd340, %rd339, %rd338;
	ld.global.nc.u32 	%r884, [%rd340];
	mad.wide.u32 	%rd341, %r884, %r165, %rd754;
	shr.u64 	%rd754, %rd341, 32;
	add.s64 	%rd342, %rd5, %rd338;
	st.local.u32 	[%rd342], %rd341;
	add.s32 	%r1704, %r1704, 1;
	setp.ne.s32 	%p114, %r1704, 6;
	@%p114 bra 	$L__BB0_107;
	shr.u32 	%r885, %r164, 23;
	st.local.u32 	[%rd5+24], %rd754;
	and.b32  	%r168, %r885, 31;
	and.b32  	%r886, %r885, 224;
	add.s32 	%r887, %r886, -128;
	shr.u32 	%r888, %r887, 5;
	mul.wide.u32 	%rd343, %r888, 4;
	sub.s64 	%rd89, %rd5, %rd343;
	ld.local.u32 	%r1705, [%rd89+24];
	ld.local.u32 	%r1706, [%rd89+20];
	setp.eq.s32 	%p115, %r168, 0;
	@%p115 bra 	$L__BB0_110;
	shf.l.wrap.b32 	%r1705, %r1706, %r1705, %r168;
	ld.local.u32 	%r889, [%rd89+16];
	shf.l.wrap.b32 	%r1706, %r889, %r1706, %r168;
$L__BB0_110:
	shr.u32 	%r890, %r1705, 30;
	shf.l.wrap.b32 	%r891, %r1706, %r1705, 2;
	shl.b32 	%r892, %r1706, 2;
	shr.u32 	%r893, %r891, 31;
	add.s32 	%r894, %r893, %r890;
	neg.s32 	%r895, %r894;
	setp.lt.s32 	%p116, %r164, 0;
	selp.b32 	%r1707, %r895, %r894, %p116;
	xor.b32  	%r896, %r891, %r164;
	shr.s32 	%r897, %r891, 31;
	xor.b32  	%r898, %r897, %r891;
	xor.b32  	%r899, %r897, %r892;
	cvt.u64.u32 	%rd344, %r898;
	shl.b64 	%rd345, %rd344, 32;
	cvt.u64.u32 	%rd346, %r899;
	or.b64  	%rd347, %rd345, %rd346;
	cvt.rn.f64.s64 	%fd77, %rd347;
	mul.f64 	%fd78, %fd77, 0d3BF921FB54442D19;
	cvt.rn.f32.f64 	%f674, %fd78;
	neg.f32 	%f675, %f674;
	setp.lt.s32 	%p117, %r896, 0;
	selp.f32 	%f1433, %f675, %f674, %p117;
$L__BB0_111:
	setp.ltu.f32 	%p118, %f77, 0f47CE4780;
	add.s32 	%r901, %r1707, 1;
	mul.rn.f32 	%f677, %f1433, %f1433;
	and.b32  	%r902, %r1707, 1;
	setp.eq.b32 	%p119, %r902, 1;
	selp.f32 	%f678, %f1433, 0f3F800000, %p119;
	fma.rn.f32 	%f679, %f677, %f678, 0f00000000;
	fma.rn.f32 	%f680, %f677, 0f37CBAC00, 0fBAB607ED;
	selp.f32 	%f681, 0fB94D4153, %f680, %p119;
	selp.f32 	%f682, 0f3C0885E4, 0f3D2AAABB, %p119;
	fma.rn.f32 	%f683, %f681, %f677, %f682;
	selp.f32 	%f684, 0fBE2AAAA8, 0fBEFFFFFF, %p119;
	fma.rn.f32 	%f685, %f683, %f677, %f684;
	fma.rn.f32 	%f686, %f685, %f679, %f678;
	and.b32  	%r903, %r901, 2;
	setp.eq.s32 	%p120, %r903, 0;
	mov.f32 	%f687, 0f00000000;
	sub.f32 	%f688, %f687, %f686;
	selp.f32 	%f689, %f686, %f688, %p120;
	mul.f32 	%f690, %f37, %f689;
	fma.rn.f32 	%f691, %f689, %f690, %f73;
	sub.f32 	%f692, %f70, %f39;
	add.f32 	%f693, %f692, %f692;
	mul.f32 	%f694, %f63, %f70;
	add.f32 	%f695, %f94, %f94;
	mul.f32 	%f696, %f694, %f695;
	mul.f32 	%f697, %f56, %f693;
	sub.f32 	%f698, %f696, %f697;
	add.f32 	%f699, %f75, %f75;
	div.rn.f32 	%f700, %f698, %f699;
	mul.f32 	%f701, %f72, %f693;
	mul.f32 	%f702, %f72, %f701;
	sub.f32 	%f703, %f700, %f702;
	div.rn.f32 	%f102, %f703, %f691;
	mov.u32 	%r1711, %r1723;
	mov.f32 	%f1434, %f1437;
	@%p118 bra 	$L__BB0_119;
	setp.neu.f32 	%p121, %f77, 0f7F800000;
	@%p121 bra 	$L__BB0_114;
	mov.f32 	%f706, 0f00000000;
	mul.rn.f32 	%f1434, %f71, %f706;
	mov.b32 	%r1711, 0;
	bra.uni 	$L__BB0_119;
$L__BB0_114:
	mov.b32 	%r177, %f71;
	shl.b32 	%r905, %r177, 8;
	or.b32  	%r178, %r905, -2147483648;
	mov.b64 	%rd755, 0;
	mov.b32 	%r1708, 0;
$L__BB0_115:
	.pragma "nounroll";
	mul.wide.u32 	%rd349, %r1708, 4;
	mov.u64 	%rd350, __cudart_i2opi_f;
	add.s64 	%rd351, %rd350, %rd349;
	ld.global.nc.u32 	%r906, [%rd351];
	mad.wide.u32 	%rd352, %r906, %r178, %rd755;
	shr.u64 	%rd755, %rd352, 32;
	add.s64 	%rd353, %rd4, %rd349;
	st.local.u32 	[%rd353], %rd352;
	add.s32 	%r1708, %r1708, 1;
	setp.ne.s32 	%p122, %r1708, 6;
	@%p122 bra 	$L__BB0_115;
	shr.u32 	%r907, %r177, 23;
	st.local.u32 	[%rd4+24], %rd755;
	and.b32  	%r181, %r907, 31;
	and.b32  	%r908, %r907, 224;
	add.s32 	%r909, %r908, -128;
	shr.u32 	%r910, %r909, 5;
	mul.wide.u32 	%rd354, %r910, 4;
	sub.s64 	%rd92, %rd4, %rd354;
	ld.local.u32 	%r1709, [%rd92+24];
	ld.local.u32 	%r1710, [%rd92+20];
	setp.eq.s32 	%p123, %r181, 0;
	@%p123 bra 	$L__BB0_118;
	shf.l.wrap.b32 	%r1709, %r1710, %r1709, %r181;
	ld.local.u32 	%r911, [%rd92+16];
	shf.l.wrap.b32 	%r1710, %r911, %r1710, %r181;
$L__BB0_118:
	shr.u32 	%r912, %r1709, 30;
	shf.l.wrap.b32 	%r913, %r1710, %r1709, 2;
	shl.b32 	%r914, %r1710, 2;
	shr.u32 	%r915, %r913, 31;
	add.s32 	%r916, %r915, %r912;
	neg.s32 	%r917, %r916;
	setp.lt.s32 	%p124, %r177, 0;
	selp.b32 	%r1711, %r917, %r916, %p124;
	xor.b32  	%r918, %r913, %r177;
	shr.s32 	%r919, %r913, 31;
	xor.b32  	%r920, %r919, %r913;
	xor.b32  	%r921, %r919, %r914;
	cvt.u64.u32 	%rd355, %r920;
	shl.b64 	%rd356, %rd355, 32;
	cvt.u64.u32 	%rd357, %r921;
	or.b64  	%rd358, %rd356, %rd357;
	cvt.rn.f64.s64 	%fd79, %rd358;
	mul.f64 	%fd80, %fd79, 0d3BF921FB54442D19;
	cvt.rn.f32.f64 	%f704, %fd80;
	neg.f32 	%f705, %f704;
	setp.lt.s32 	%p125, %r918, 0;
	selp.f32 	%f1434, %f705, %f704, %p125;
$L__BB0_119:
	setp.ltu.f32 	%p126, %f77, 0f47CE4780;
	add.s32 	%r923, %r1711, 1;
	mul.rn.f32 	%f707, %f1434, %f1434;
	and.b32  	%r924, %r1711, 1;
	setp.eq.b32 	%p127, %r924, 1;
	selp.f32 	%f708, %f1434, 0f3F800000, %p127;
	fma.rn.f32 	%f709, %f707, %f708, 0f00000000;
	fma.rn.f32 	%f710, %f707, 0f37CBAC00, 0fBAB607ED;
	selp.f32 	%f711, 0fB94D4153, %f710, %p127;
	selp.f32 	%f712, 0f3C0885E4, 0f3D2AAABB, %p127;
	fma.rn.f32 	%f713, %f711, %f707, %f712;
	selp.f32 	%f714, 0fBE2AAAA8, 0fBEFFFFFF, %p127;
	fma.rn.f32 	%f715, %f713, %f707, %f714;
	fma.rn.f32 	%f716, %f715, %f709, %f708;
	and.b32  	%r925, %r923, 2;
	setp.eq.s32 	%p128, %r925, 0;
	mov.f32 	%f717, 0f00000000;
	sub.f32 	%f718, %f717, %f716;
	selp.f32 	%f719, %f716, %f718, %p128;
	mul.f32 	%f720, %f37, %f719;
	fma.rn.f32 	%f106, %f719, %f720, %f73;
	mov.u32 	%r1715, %r1723;
	mov.f32 	%f1435, %f1437;
	@%p126 bra 	$L__BB0_127;
	setp.neu.f32 	%p129, %f77, 0f7F800000;
	@%p129 bra 	$L__BB0_122;
	mov.f32 	%f723, 0f00000000;
	mul.rn.f32 	%f1435, %f71, %f723;
	mov.b32 	%r1715, 0;
	bra.uni 	$L__BB0_127;
$L__BB0_122:
	mov.b32 	%r190, %f71;
	shl.b32 	%r927, %r190, 8;
	or.b32  	%r191, %r927, -2147483648;
	mov.b64 	%rd756, 0;
	mov.b32 	%r1712, 0;
$L__BB0_123:
	.pragma "nounroll";
	mul.wide.u32 	%rd360, %r1712, 4;
	mov.u64 	%rd361, __cudart_i2opi_f;
	add.s64 	%rd362, %rd361, %rd360;
	ld.global.nc.u32 	%r928, [%rd362];
	mad.wide.u32 	%rd363, %r928, %r191, %rd756;
	shr.u64 	%rd756, %rd363, 32;
	add.s64 	%rd364, %rd3, %rd360;
	st.local.u32 	[%rd364], %rd363;
	add.s32 	%r1712, %r1712, 1;
	setp.ne.s32 	%p130, %r1712, 6;
	@%p130 bra 	$L__BB0_123;
	shr.u32 	%r929, %r190, 23;
	st.local.u32 	[%rd3+24], %rd756;
	and.b32  	%r194, %r929, 31;
	and.b32  	%r930, %r929, 224;
	add.s32 	%r931, %r930, -128;
	shr.u32 	%r932, %r931, 5;
	mul.wide.u32 	%rd365, %r932, 4;
	sub.s64 	%rd95, %rd3, %rd365;
	ld.local.u32 	%r1713, [%rd95+24];
	ld.local.u32 	%r1714, [%rd95+20];
	setp.eq.s32 	%p131, %r194, 0;
	@%p131 bra 	$L__BB0_126;
	shf.l.wrap.b32 	%r1713, %r1714, %r1713, %r194;
	ld.local.u32 	%r933, [%rd95+16];
	shf.l.wrap.b32 	%r1714, %r933, %r1714, %r194;
$L__BB0_126:
	shr.u32 	%r934, %r1713, 30;
	shf.l.wrap.b32 	%r935, %r1714, %r1713, 2;
	shl.b32 	%r936, %r1714, 2;
	shr.u32 	%r937, %r935, 31;
	add.s32 	%r938, %r937, %r934;
	neg.s32 	%r939, %r938;
	setp.lt.s32 	%p132, %r190, 0;
	selp.b32 	%r1715, %r939, %r938, %p132;
	xor.b32  	%r940, %r935, %r190;
	shr.s32 	%r941, %r935, 31;
	xor.b32  	%r942, %r941, %r935;
	xor.b32  	%r943, %r941, %r936;
	cvt.u64.u32 	%rd366, %r942;
	shl.b64 	%rd367, %rd366, 32;
	cvt.u64.u32 	%rd368, %r943;
	or.b64  	%rd369, %rd367, %rd368;
	cvt.rn.f64.s64 	%fd81, %rd369;
	mul.f64 	%fd82, %fd81, 0d3BF921FB54442D19;
	cvt.rn.f32.f64 	%f721, %fd82;
	neg.f32 	%f722, %f721;
	setp.lt.s32 	%p133, %r940, 0;
	selp.f32 	%f1435, %f722, %f721, %p133;
$L__BB0_127:
	setp.ltu.f32 	%p134, %f77, 0f47CE4780;
	mul.rn.f32 	%f724, %f1435, %f1435;
	and.b32  	%r945, %r1715, 1;
	setp.eq.b32 	%p135, %r945, 1;
	selp.f32 	%f725, 0f3F800000, %f1435, %p135;
	fma.rn.f32 	%f726, %f724, %f725, 0f00000000;
	fma.rn.f32 	%f727, %f724, 0f37CBAC00, 0fBAB607ED;
	selp.f32 	%f728, %f727, 0fB94D4153, %p135;
	selp.f32 	%f729, 0f3D2AAABB, 0f3C0885E4, %p135;
	fma.rn.f32 	%f730, %f728, %f724, %f729;
	selp.f32 	%f731, 0fBEFFFFFF, 0fBE2AAAA8, %p135;
	fma.rn.f32 	%f732, %f730, %f724, %f731;
	fma.rn.f32 	%f733, %f732, %f726, %f725;
	and.b32  	%r946, %r1715, 2;
	setp.eq.s32 	%p136, %r946, 0;
	mov.f32 	%f734, 0f00000000;
	sub.f32 	%f735, %f734, %f733;
	selp.f32 	%f110, %f733, %f735, %p136;
	mov.u32 	%r1719, %r1723;
	mov.f32 	%f1436, %f1437;
	@%p134 bra 	$L__BB0_135;
	setp.neu.f32 	%p137, %f77, 0f7F800000;
	@%p137 bra 	$L__BB0_130;
	mov.f32 	%f738, 0f00000000;
	mul.rn.f32 	%f1436, %f71, %f738;
	mov.b32 	%r1719, 0;
	bra.uni 	$L__BB0_135;
$L__BB0_130:
	mov.b32 	%r203, %f71;
	shl.b32 	%r948, %r203, 8;
	or.b32  	%r204, %r948, -2147483648;
	mov.b64 	%rd757, 0;
	mov.b32 	%r1716, 0;
$L__BB0_131:
	.pragma "nounroll";
	mul.wide.u32 	%rd371, %r1716, 4;
	mov.u64 	%rd372, __cudart_i2opi_f;
	add.s64 	%rd373, %rd372, %rd371;
	ld.global.nc.u32 	%r949, [%rd373];
	mad.wide.u32 	%rd374, %r949, %r204, %rd757;
	shr.u64 	%rd757, %rd374, 32;
	add.s64 	%rd375, %rd2, %rd371;
	st.local.u32 	[%rd375], %rd374;
	add.s32 	%r1716, %r1716, 1;
	setp.ne.s32 	%p138, %r1716, 6;
	@%p138 bra 	$L__BB0_131;
	shr.u32 	%r950, %r203, 23;
	st.local.u32 	[%rd2+24], %rd757;
	and.b32  	%r207, %r950, 31;
	and.b32  	%r951, %r950, 224;
	add.s32 	%r952, %r951, -128;
	shr.u32 	%r953, %r952, 5;
	mul.wide.u32 	%rd376, %r953, 4;
	sub.s64 	%rd98, %rd2, %rd376;
	ld.local.u32 	%r1717, [%rd98+24];
	ld.local.u32 	%r1718, [%rd98+20];
	setp.eq.s32 	%p139, %r207, 0;
	@%p139 bra 	$L__BB0_134;
	shf.l.wrap.b32 	%r1717, %r1718, %r1717, %r207;
	ld.local.u32 	%r954, [%rd98+16];
	shf.l.wrap.b32 	%r1718, %r954, %r1718, %r207;
$L__BB0_134:
	shr.u32 	%r955, %r1717, 30;
	shf.l.wrap.b32 	%r956, %r1718, %r1717, 2;
	shl.b32 	%r957, %r1718, 2;
	shr.u32 	%r958, %r956, 31;
	add.s32 	%r959, %r958, %r955;
	neg.s32 	%r960, %r959;
	setp.lt.s32 	%p140, %r203, 0;
	selp.b32 	%r1719, %r960, %r959, %p140;
	xor.b32  	%r961, %r956, %r203;
	shr.s32 	%r962, %r956, 31;
	xor.b32  	%r963, %r962, %r956;
	xor.b32  	%r964, %r962, %r957;
	cvt.u64.u32 	%rd377, %r963;
	shl.b64 	%rd378, %rd377, 32;
	cvt.u64.u32 	%rd379, %r964;
	or.b64  	%rd380, %rd378, %rd379;
	cvt.rn.f64.s64 	%fd83, %rd380;
	mul.f64 	%fd84, %fd83, 0d3BF921FB54442D19;
	cvt.rn.f32.f64 	%f736, %fd84;
	neg.f32 	%f737, %f736;
	setp.lt.s32 	%p141, %r961, 0;
	selp.f32 	%f1436, %f737, %f736, %p141;
$L__BB0_135:
	setp.ltu.f32 	%p142, %f77, 0f47CE4780;
	add.s32 	%r966, %r1719, 1;
	mul.rn.f32 	%f739, %f1436, %f1436;
	and.b32  	%r967, %r1719, 1;
	setp.eq.b32 	%p143, %r967, 1;
	selp.f32 	%f740, %f1436, 0f3F800000, %p143;
	fma.rn.f32 	%f741, %f739, %f740, 0f00000000;
	fma.rn.f32 	%f742, %f739, 0f37CBAC00, 0fBAB607ED;
	selp.f32 	%f743, 0fB94D4153, %f742, %p143;
	selp.f32 	%f744, 0f3C0885E4, 0f3D2AAABB, %p143;
	fma.rn.f32 	%f745, %f743, %f739, %f744;
	selp.f32 	%f746, 0fBE2AAAA8, 0fBEFFFFFF, %p143;
	fma.rn.f32 	%f747, %f745, %f739, %f746;
	fma.rn.f32 	%f748, %f747, %f741, %f740;
	and.b32  	%r968, %r966, 2;
	setp.eq.s32 	%p144, %r968, 0;
	mov.f32 	%f749, 0f00000000;
	sub.f32 	%f750, %f749, %f748;
	selp.f32 	%f114, %f748, %f750, %p144;
	max.f32 	%f751, %f110, %f35;
	mul.f32 	%f752, %f751, %f751;
	div.rn.f32 	%f753, %f51, %f752;
	add.f32 	%f115, %f50, %f753;
	@%p142 bra 	$L__BB0_143;
	setp.neu.f32 	%p145, %f77, 0f7F800000;
	@%p145 bra 	$L__BB0_138;
	mov.f32 	%f756, 0f00000000;
	mul.rn.f32 	%f1437, %f71, %f756;
	mov.b32 	%r1723, 0;
	bra.uni 	$L__BB0_143;
$L__BB0_138:
	mov.b32 	%r216, %f71;
	shl.b32 	%r970, %r216, 8;
	or.b32  	%r217, %r970, -2147483648;
	mov.b64 	%rd758, 0;
	mov.b32 	%r1720, 0;
$L__BB0_139:
	.pragma "nounroll";
	mul.wide.u32 	%rd382, %r1720, 4;
	mov.u64 	%rd383, __cudart_i2opi_f;
	add.s64 	%rd384, %rd383, %rd382;
	ld.global.nc.u32 	%r971, [%rd384];
	mad.wide.u32 	%rd385, %r971, %r217, %rd758;
	shr.u64 	%rd758, %rd385, 32;
	add.s64 	%rd386, %rd1, %rd382;
	st.local.u32 	[%rd386], %rd385;
	add.s32 	%r1720, %r1720, 1;
	setp.ne.s32 	%p146, %r1720, 6;
	@%p146 bra 	$L__BB0_139;
	shr.u32 	%r972, %r216, 23;
	st.local.u32 	[%rd1+24], %rd758;
	and.b32  	%r220, %r972, 31;
	and.b32  	%r973, %r972, 224;
	add.s32 	%r974, %r973, -128;
	shr.u32 	%r975, %r974, 5;
	mul.wide.u32 	%rd387, %r975, 4;
	sub.s64 	%rd101, %rd1, %rd387;
	ld.local.u32 	%r1721, [%rd101+24];
	ld.local.u32 	%r1722, [%rd101+20];
	setp.eq.s32 	%p147, %r220, 0;
	@%p147 bra 	$L__BB0_142;
	shf.l.wrap.b32 	%r1721, %r1722, %r1721, %r220;
	ld.local.u32 	%r976, [%rd101+16];
	shf.l.wrap.b32 	%r1722, %r976, %r1722, %r220;
$L__BB0_142:
	shr.u32 	%r977, %r1721, 30;
	shf.l.wrap.b32 	%r978, %r1722, %r1721, 2;
	shl.b32 	%r979, %r1722, 2;
	shr.u32 	%r980, %r978, 31;
	add.s32 	%r981, %r980, %r977;
	neg.s32 	%r982, %r981;
	setp.lt.s32 	%p148, %r216, 0;
	selp.b32 	%r1723, %r982, %r981, %p148;
	xor.b32  	%r983, %r978, %r216;
	shr.s32 	%r984, %r978, 31;
	xor.b32  	%r985, %r984, %r978;
	xor.b32  	%r986, %r984, %r979;
	cvt.u64.u32 	%rd388, %r985;
	shl.b64 	%rd389, %rd388, 32;
	cvt.u64.u32 	%rd390, %r986;
	or.b64  	%rd391, %rd389, %rd390;
	cvt.rn.f64.s64 	%fd85, %rd391;
	mul.f64 	%fd86, %fd85, 0d3BF921FB54442D19;
	cvt.rn.f32.f64 	%f754, %fd86;
	neg.f32 	%f755, %f754;
	setp.lt.s32 	%p149, %r983, 0;
	selp.f32 	%f1437, %f755, %f754, %p149;
$L__BB0_143:
	mul.rn.f32 	%f757, %f1437, %f1437;
	and.b32  	%r988, %r1723, 1;
	setp.eq.b32 	%p150, %r988, 1;
	selp.f32 	%f758, 0f3F800000, %f1437, %p150;
	fma.rn.f32 	%f759, %f757, %f758, 0f00000000;
	fma.rn.f32 	%f760, %f757, 0f37CBAC00, 0fBAB607ED;
	selp.f32 	%f761, %f760, 0fB94D4153, %p150;
	selp.f32 	%f762, 0f3D2AAABB, 0f3C0885E4, %p150;
	fma.rn.f32 	%f763, %f761, %f757, %f762;
	selp.f32 	%f764, 0fBEFFFFFF, 0fBE2AAAA8, %p150;
	fma.rn.f32 	%f765, %f763, %f757, %f764;
	fma.rn.f32 	%f766, %f765, %f759, %f758;
	and.b32  	%r989, %r1723, 2;
	setp.eq.s32 	%p151, %r989, 0;
	mov.f32 	%f767, 0f00000000;
	sub.f32 	%f768, %f767, %f766;
	selp.f32 	%f769, %f766, %f768, %p151;
	max.f32 	%f770, %f769, %f35;
	mul.f32 	%f771, %f50, %f770;
	div.rn.f32 	%f772, %f51, %f770;
	sub.f32 	%f773, %f771, %f772;
	add.f32 	%f774, %f773, %f773;
	neg.f32 	%f775, %f115;
	mul.f32 	%f776, %f114, %f775;
	mul.f32 	%f777, %f776, %f774;
	add.f32 	%f778, %f106, %f106;
	div.rn.f32 	%f119, %f777, %f778;
	mul.f32 	%f779, %f62, 0f3F000000;
	fma.rn.f32 	%f120, %f779, %f81, %f1427;
	fma.rn.f32 	%f121, %f779, %f85, %f1426;
	fma.rn.f32 	%f122, %f779, %f102, %f1424;
	fma.rn.f32 	%f123, %f779, %f119, %f1423;
	mul.f32 	%f124, %f120, %f120;
	add.f32 	%f125, %f124, %f37;
	mul.f32 	%f780, %f120, %f40;
	sub.f32 	%f126, %f125, %f780;
	mul.f32 	%f781, %f121, 0f3F22F983;
	cvt.rni.s32.f32 	%r1763, %f781;
	cvt.rn.f32.s32 	%f782, %r1763;
	fma.rn.f32 	%f783, %f782, 0fBFC90FDA, %f121;
	fma.rn.f32 	%f784, %f782, 0fB3A22168, %f783;
	fma.rn.f32 	%f1447, %f782, 0fA7C234C5, %f784;
	abs.f32 	%f128, %f121;
	setp.ltu.f32 	%p152, %f128, 0f47CE4780;
	mov.u32 	%r1727, %r1763;
	mov.f32 	%f1438, %f1447;
	@%p152 bra 	$L__BB0_151;
	setp.eq.f32 	%p153, %f128, 0f7F800000;
	@%p153 bra 	$L__BB0_150;
	mov.b32 	%r230, %f121;
	shl.b32 	%r991, %r230, 8;
	or.b32  	%r231, %r991, -2147483648;
	mov.b64 	%rd759, 0;
	mov.b32 	%r1724, 0;
$L__BB0_146:
	.pragma "nounroll";
	mul.wide.u32 	%rd393, %r1724, 4;
	mov.u64 	%rd394, __cudart_i2opi_f;
	add.s64 	%rd395, %rd394, %rd393;
	ld.global.nc.u32 	%r992, [%rd395];
	mad.wide.u32 	%rd396, %r992, %r231, %rd759;
	shr.u64 	%rd759, %rd396, 32;
	add.s64 	%rd397, %rd10, %rd393;
	st.local.u32 	[%rd397], %rd396;
	add.s32 	%r1724, %r1724, 1;
	setp.ne.s32 	%p154, %r1724, 6;
	@%p154 bra 	$L__BB0_146;
	shr.u32 	%r993, %r230, 23;
	st.local.u32 	[%rd10+24], %rd759;
	and.b32  	%r234, %r993, 31;
	and.b32  	%r994, %r993, 224;
	add.s32 	%r995, %r994, -128;
	shr.u32 	%r996, %r995, 5;
	mul.wide.u32 	%rd398, %r996, 4;
	sub.s64 	%rd104, %rd10, %rd398;
	ld.local.u32 	%r1725, [%rd104+24];
	ld.local.u32 	%r1726, [%rd104+20];
	setp.eq.s32 	%p155, %r234, 0;
	@%p155 bra 	$L__BB0_149;
	shf.l.wrap.b32 	%r1725, %r1726, %r1725, %r234;
	ld.local.u32 	%r997, [%rd104+16];
	shf.l.wrap.b32 	%r1726, %r997, %r1726, %r234;
$L__BB0_149:
	shr.u32 	%r998, %r1725, 30;
	shf.l.wrap.b32 	%r999, %r1726, %r1725, 2;
	shl.b32 	%r1000, %r1726, 2;
	shr.u32 	%r1001, %r999, 31;
	add.s32 	%r1002, %r1001, %r998;
	neg.s32 	%r1003, %r1002;
	setp.lt.s32 	%p156, %r230, 0;
	selp.b32 	%r1727, %r1003, %r1002, %p156;
	xor.b32  	%r1004, %r999, %r230;
	shr.s32 	%r1005, %r999, 31;
	xor.b32  	%r1006, %r1005, %r999;
	xor.b32  	%r1007, %r1005, %r1000;
	cvt.u64.u32 	%rd399, %r1006;
	shl.b64 	%rd400, %rd399, 32;
	cvt.u64.u32 	%rd401, %r1007;
	or.b64  	%rd402, %rd400, %rd401;
	cvt.rn.f64.s64 	%fd87, %rd402;
	mul.f64 	%fd88, %fd87, 0d3BF921FB54442D19;
	cvt.rn.f32.f64 	%f785, %fd88;
	neg.f32 	%f786, %f785;
	setp.lt.s32 	%p157, %r1004, 0;
	selp.f32 	%f1438, %f786, %f785, %p157;
	bra.uni 	$L__BB0_151;
$L__BB0_150:
	mov.f32 	%f787, 0f00000000;
	mul.rn.f32 	%f1438, %f121, %f787;
	mov.b32 	%r1727, 0;
$L__BB0_151:
	setp.ltu.f32 	%p158, %f128, 0f47CE4780;
	add.s32 	%r1009, %r1727, 1;
	mul.rn.f32 	%f788, %f1438, %f1438;
	and.b32  	%r1010, %r1727, 1;
	setp.eq.b32 	%p159, %r1010, 1;
	selp.f32 	%f789, %f1438, 0f3F800000, %p159;
	fma.rn.f32 	%f790, %f788, %f789, 0f00000000;
	fma.rn.f32 	%f791, %f788, 0f37CBAC00, 0fBAB607ED;
	selp.f32 	%f792, 0fB94D4153, %f791, %p159;
	selp.f32 	%f793, 0f3C0885E4, 0f3D2AAABB, %p159;
	fma.rn.f32 	%f794, %f792, %f788, %f793;
	selp.f32 	%f795, 0fBE2AAAA8, 0fBEFFFFFF, %p159;
	fma.rn.f32 	%f796, %f794, %f788, %f795;
	fma.rn.f32 	%f797, %f796, %f790, %f789;
	and.b32  	%r1011, %r1009, 2;
	setp.eq.s32 	%p160, %r1011, 0;
	mov.f32 	%f798, 0f00000000;
	sub.f32 	%f799, %f798, %f797;
	selp.f32 	%f800, %f797, %f799, %p160;
	mul.f32 	%f801, %f37, %f800;
	fma.rn.f32 	%f802, %f800, %f801, %f124;
	mul.f32 	%f803, %f122, %f126;
	div.rn.f32 	%f132, %f803, %f802;
	mov.u32 	%r1731, %r1763;
	mov.f32 	%f1439, %f1447;
	@%p158 bra 	$L__BB0_159;
	setp.eq.f32 	%p161, %f128, 0f7F800000;
	@%p161 bra 	$L__BB0_158;
	mov.b32 	%r243, %f121;
	shl.b32 	%r1013, %r243, 8;
	or.b32  	%r244, %r1013, -2147483648;
	mov.b64 	%rd760, 0;
	mov.b32 	%r1728, 0;
$L__BB0_154:
	.pragma "nounroll";
	mul.wide.u32 	%rd404, %r1728, 4;
	mov.u64 	%rd405, __cudart_i2opi_f;
	add.s64 	%rd406, %rd405, %rd404;
	ld.global.nc.u32 	%r1014, [%rd406];
	mad.wide.u32 	%rd407, %r1014, %r244, %rd760;
	shr.u64 	%rd760, %rd407, 32;
	add.s64 	%rd408, %rd9, %rd404;
	st.local.u32 	[%rd408], %rd407;
	add.s32 	%r1728, %r1728, 1;
	setp.ne.s32 	%p162, %r1728, 6;
	@%p162 bra 	$L__BB0_154;
	shr.u32 	%r1015, %r243, 23;
	st.local.u32 	[%rd9+24], %rd760;
	and.b32  	%r247, %r1015, 31;
	and.b32  	%r1016, %r1015, 224;
	add.s32 	%r1017, %r1016, -128;
	shr.u32 	%r1018, %r1017, 5;
	mul.wide.u32 	%rd409, %r1018, 4;
	sub.s64 	%rd107, %rd9, %rd409;
	ld.local.u32 	%r1729, [%rd107+24];
	ld.local.u32 	%r1730, [%rd107+20];
	setp.eq.s32 	%p163, %r247, 0;
	@%p163 bra 	$L__BB0_157;
	shf.l.wrap.b32 	%r1729, %r1730, %r1729, %r247;
	ld.local.u32 	%r1019, [%rd107+16];
	shf.l.wrap.b32 	%r1730, %r1019, %r1730, %r247;
$L__BB0_157:
	shr.u32 	%r1020, %r1729, 30;
	shf.l.wrap.b32 	%r1021, %r1730, %r1729, 2;
	shl.b32 	%r1022, %r1730, 2;
	shr.u32 	%r1023, %r1021, 31;
	add.s32 	%r1024, %r1023, %r1020;
	neg.s32 	%r1025, %r1024;
	setp.lt.s32 	%p164, %r243, 0;
	selp.b32 	%r1731, %r1025, %r1024, %p164;
	xor.b32  	%r1026, %r1021, %r243;
	shr.s32 	%r1027, %r1021, 31;
	xor.b32  	%r1028, %r1027, %r1021;
	xor.b32  	%r1029, %r1027, %r1022;
	cvt.u64.u32 	%rd410, %r1028;
	shl.b64 	%rd411, %rd410, 32;
	cvt.u64.u32 	%rd412, %r1029;
	or.b64  	%rd413, %rd411, %rd412;
	cvt.rn.f64.s64 	%fd89, %rd413;
	mul.f64 	%fd90, %fd89, 0d3BF921FB54442D19;
	cvt.rn.f32.f64 	%f804, %fd90;
	neg.f32 	%f805, %f804;
	setp.lt.s32 	%p165, %r1026, 0;
	selp.f32 	%f1439, %f805, %f804, %p165;
	bra.uni 	$L__BB0_159;
$L__BB0_158:
	mov.f32 	%f806, 0f00000000;
	mul.rn.f32 	%f1439, %f121, %f806;
	mov.b32 	%r1731, 0;
$L__BB0_159:
	add.s32 	%r1031, %r1731, 1;
	mul.rn.f32 	%f807, %f1439, %f1439;
	and.b32  	%r1032, %r1731, 1;
	setp.eq.b32 	%p167, %r1032, 1;
	selp.f32 	%f808, %f1439, 0f3F800000, %p167;
	fma.rn.f32 	%f809, %f807, %f808, 0f00000000;
	fma.rn.f32 	%f810, %f807, 0f37CBAC00, 0fBAB607ED;
	selp.f32 	%f811, 0fB94D4153, %f810, %p167;
	selp.f32 	%f812, 0f3C0885E4, 0f3D2AAABB, %p167;
	fma.rn.f32 	%f813, %f811, %f807, %f812;
	selp.f32 	%f814, 0fBE2AAAA8, 0fBEFFFFFF, %p167;
	fma.rn.f32 	%f815, %f813, %f807, %f814;
	fma.rn.f32 	%f816, %f815, %f809, %f808;
	and.b32  	%r1033, %r1031, 2;
	setp.eq.s32 	%p168, %r1033, 0;
	mov.f32 	%f817, 0f00000000;
	sub.f32 	%f818, %f817, %f816;
	selp.f32 	%f819, %f816, %f818, %p168;
	mul.f32 	%f820, %f37, %f819;
	fma.rn.f32 	%f821, %f819, %f820, %f124;
	div.rn.f32 	%f136, %f123, %f821;
	mov.u32 	%r1735, %r1763;
	mov.f32 	%f1440, %f1447;
	@%p158 bra 	$L__BB0_167;
	setp.eq.f32 	%p169, %f128, 0f7F800000;
	@%p169 bra 	$L__BB0_166;
	mov.b32 	%r256, %f121;
	shl.b32 	%r1035, %r256, 8;
	or.b32  	%r257, %r1035, -2147483648;
	mov.b64 	%rd761, 0;
	mov.b32 	%r1732, 0;
$L__BB0_162:
	.pragma "nounroll";
	mul.wide.u32 	%rd415, %r1732, 4;
	mov.u64 	%rd416, __cudart_i2opi_f;
	add.s64 	%rd417, %rd416, %rd415;
	ld.global.nc.u32 	%r1036, [%rd417];
	mad.wide.u32 	%rd418, %r1036, %r257, %rd761;
	shr.u64 	%rd761, %rd418, 32;
	add.s64 	%rd419, %rd8, %rd415;
	st.local.u32 	[%rd419], %rd418;
	add.s32 	%r1732, %r1732, 1;
	setp.ne.s32 	%p170, %r1732, 6;
	@%p170 bra 	$L__BB0_162;
	shr.u32 	%r1037, %r256, 23;
	st.local.u32 	[%rd8+24], %rd761;
	and.b32  	%r260, %r1037, 31;
	and.b32  	%r1038, %r1037, 224;
	add.s32 	%r1039, %r1038, -128;
	shr.u32 	%r1040, %r1039, 5;
	mul.wide.u32 	%rd420, %r1040, 4;
	sub.s64 	%rd110, %rd8, %rd420;
	ld.local.u32 	%r1733, [%rd110+24];
	ld.local.u32 	%r1734, [%rd110+20];
	setp.eq.s32 	%p171, %r260, 0;
	@%p171 bra 	$L__BB0_165;
	shf.l.wrap.b32 	%r1733, %r1734, %r1733, %r260;
	ld.local.u32 	%r1041, [%rd110+16];
	shf.l.wrap.b32 	%r1734, %r1041, %r1734, %r260;
$L__BB0_165:
	shr.u32 	%r1042, %r1733, 30;
	shf.l.wrap.b32 	%r1043, %r1734, %r1733, 2;
	shl.b32 	%r1044, %r1734, 2;
	shr.u32 	%r1045, %r1043, 31;
	add.s32 	%r1046, %r1045, %r1042;
	neg.s32 	%r1047, %r1046;
	setp.lt.s32 	%p172, %r256, 0;
	selp.b32 	%r1735, %r1047, %r1046, %p172;
	xor.b32  	%r1048, %r1043, %r256;
	shr.s32 	%r1049, %r1043, 31;
	xor.b32  	%r1050, %r1049, %r1043;
	xor.b32  	%r1051, %r1049, %r1044;
	cvt.u64.u32 	%rd421, %r1050;
	shl.b64 	%rd422, %rd421, 32;
	cvt.u64.u32 	%rd423, %r1051;
	or.b64  	%rd424, %rd422, %rd423;
	cvt.rn.f64.s64 	%fd91, %rd424;
	mul.f64 	%fd92, %fd91, 0d3BF921FB54442D19;
	cvt.rn.f32.f64 	%f822, %fd92;
	neg.f32 	%f823, %f822;
	setp.lt.s32 	%p173, %r1048, 0;
	selp.f32 	%f1440, %f823, %f822, %p173;
	bra.uni 	$L__BB0_167;
$L__BB0_166:
	mov.f32 	%f824, 0f00000000;
	mul.rn.f32 	%f1440, %f121, %f824;
	mov.b32 	%r1735, 0;
$L__BB0_167:
	add.s32 	%r1053, %r1735, 1;
	mul.rn.f32 	%f825, %f1440, %f1440;
	and.b32  	%r1054, %r1735, 1;
	setp.eq.b32 	%p175, %r1054, 1;
	selp.f32 	%f826, %f1440, 0f3F800000, %p175;
	fma.rn.f32 	%f827, %f825, %f826, 0f00000000;
	fma.rn.f32 	%f828, %f825, 0f37CBAC00, 0fBAB607ED;
	selp.f32 	%f829, 0fB94D4153, %f828, %p175;
	selp.f32 	%f830, 0f3C0885E4, 0f3D2AAABB, %p175;
	fma.rn.f32 	%f831, %f829, %f825, %f830;
	selp.f32 	%f832, 0fBE2AAAA8, 0fBEFFFFFF, %p175;
	fma.rn.f32 	%f833, %f831, %f825, %f832;
	fma.rn.f32 	%f834, %f833, %f827, %f826;
	and.b32  	%r1055, %r1053, 2;
	setp.eq.s32 	%p176, %r1055, 0;
	mov.f32 	%f835, 0f00000000;
	sub.f32 	%f836, %f835, %f834;
	selp.f32 	%f837, %f834, %f836, %p176;
	mul.f32 	%f838, %f37, %f837;
	fma.rn.f32 	%f140, %f837, %f838, %f124;
	mov.u32 	%r1739, %r1763;
	mov.f32 	%f1441, %f1447;
	@%p158 bra 	$L__BB0_175;
	setp.eq.f32 	%p177, %f128, 0f7F800000;
	@%p177 bra 	$L__BB0_174;
	mov.b32 	%r269, %f121;
	shl.b32 	%r1057, %r269, 8;
	or.b32  	%r270, %r1057, -2147483648;
	mov.b64 	%rd762, 0;
	mov.b32 	%r1736, 0;
$L__BB0_170:
	.pragma "nounroll";
	mul.wide.u32 	%rd426, %r1736, 4;
	mov.u64 	%rd427, __cudart_i2opi_f;
	add.s64 	%rd428, %rd427, %rd426;
	ld.global.nc.u32 	%r1058, [%rd428];
	mad.wide.u32 	%rd429, %r1058, %r270, %rd762;
	shr.u64 	%rd762, %rd429, 32;
	add.s64 	%rd430, %rd7, %rd426;
	st.local.u32 	[%rd430], %rd429;
	add.s32 	%r1736, %r1736, 1;
	setp.ne.s32 	%p178, %r1736, 6;
	@%p178 bra 	$L__BB0_170;
	shr.u32 	%r1059, %r269, 23;
	st.local.u32 	[%rd7+24], %rd762;
	and.b32  	%r273, %r1059, 31;
	and.b32  	%r1060, %r1059, 224;
	add.s32 	%r1061, %r1060, -128;
	shr.u32 	%r1062, %r1061, 5;
	mul.wide.u32 	%rd431, %r1062, 4;
	sub.s64 	%rd113, %rd7, %rd431;
	ld.local.u32 	%r1737, [%rd113+24];
	ld.local.u32 	%r1738, [%rd113+20];
	setp.eq.s32 	%p179, %r273, 0;
	@%p179 bra 	$L__BB0_173;
	shf.l.wrap.b32 	%r1737, %r1738, %r1737, %r273;
	ld.local.u32 	%r1063, [%rd113+16];
	shf.l.wrap.b32 	%r1738, %r1063, %r1738, %r273;
$L__BB0_173:
	shr.u32 	%r1064, %r1737, 30;
	shf.l.wrap.b32 	%r1065, %r1738, %r1737, 2;
	shl.b32 	%r1066, %r1738, 2;
	shr.u32 	%r1067, %r1065, 31;
	add.s32 	%r1068, %r1067, %r1064;
	neg.s32 	%r1069, %r1068;
	setp.lt.s32 	%p180, %r269, 0;
	selp.b32 	%r1739, %r1069, %r1068, %p180;
	xor.b32  	%r1070, %r1065, %r269;
	shr.s32 	%r1071, %r1065, 31;
	xor.b32  	%r1072, %r1071, %r1065;
	xor.b32  	%r1073, %r1071, %r1066;
	cvt.u64.u32 	%rd432, %r1072;
	shl.b64 	%rd433, %rd432, 32;
	cvt.u64.u32 	%rd434, %r1073;
	or.b64  	%rd435, %rd433, %rd434;
	cvt.rn.f64.s64 	%fd93, %rd435;
	mul.f64 	%fd94, %fd93, 0d3BF921FB54442D19;
	cvt.rn.f32.f64 	%f839, %fd94;
	neg.f32 	%f840, %f839;
	setp.lt.s32 	%p181, %r1070, 0;
	selp.f32 	%f1441, %f840, %f839, %p181;
	bra.uni 	$L__BB0_175;
$L__BB0_174:
	mov.f32 	%f841, 0f00000000;
	mul.rn.f32 	%f1441, %f121, %f841;
	mov.b32 	%r1739, 0;
$L__BB0_175:
	mul.rn.f32 	%f842, %f1441, %f1441;
	and.b32  	%r1075, %r1739, 1;
	setp.eq.b32 	%p183, %r1075, 1;
	selp.f32 	%f843, 0f3F800000, %f1441, %p183;
	fma.rn.f32 	%f844, %f842, %f843, 0f00000000;
	fma.rn.f32 	%f845, %f842, 0f37CBAC00, 0fBAB607ED;
	selp.f32 	%f846, %f845, 0fB94D4153, %p183;
	selp.f32 	%f847, 0f3D2AAABB, 0f3C0885E4, %p183;
	fma.rn.f32 	%f848, %f846, %f842, %f847;
	selp.f32 	%f849, 0fBEFFFFFF, 0fBE2AAAA8, %p183;
	fma.rn.f32 	%f850, %f848, %f842, %f849;
	fma.rn.f32 	%f851, %f850, %f844, %f843;
	and.b32  	%r1076, %r1739, 2;
	setp.eq.s32 	%p184, %r1076, 0;
	mov.f32 	%f852, 0f00000000;
	sub.f32 	%f853, %f852, %f851;
	selp.f32 	%f144, %f851, %f853, %p184;
	mul.f32 	%f854, %f42, %f125;
	sub.f32 	%f145, %f854, %f55;
	mov.u32 	%r1743, %r1763;
	mov.f32 	%f1442, %f1447;
	@%p158 bra 	$L__BB0_183;
	setp.eq.f32 	%p185, %f128, 0f7F800000;
	@%p185 bra 	$L__BB0_182;
	mov.b32 	%r282, %f121;
	shl.b32 	%r1078, %r282, 8;
	or.b32  	%r283, %r1078, -2147483648;
	mov.b64 	%rd763, 0;
	mov.b32 	%r1740, 0;
$L__BB0_178:
	.pragma "nounroll";
	mul.wide.u32 	%rd437, %r1740, 4;
	mov.u64 	%rd438, __cudart_i2opi_f;
	add.s64 	%rd439, %rd438, %rd437;
	ld.global.nc.u32 	%r1079, [%rd439];
	mad.wide.u32 	%rd440, %r1079, %r283, %rd763;
	shr.u64 	%rd763, %rd440, 32;
	add.s64 	%rd441, %rd6, %rd437;
	st.local.u32 	[%rd441], %rd440;
	add.s32 	%r1740, %r1740, 1;
	setp.ne.s32 	%p186, %r1740, 6;
	@%p186 bra 	$L__BB0_178;
	shr.u32 	%r1080, %r282, 23;
	st.local.u32 	[%rd6+24], %rd763;
	and.b32  	%r286, %r1080, 31;
	and.b32  	%r1081, %r1080, 224;
	add.s32 	%r1082, %r1081, -128;
	shr.u32 	%r1083, %r1082, 5;
	mul.wide.u32 	%rd442, %r1083, 4;
	sub.s64 	%rd116, %rd6, %rd442;
	ld.local.u32 	%r1741, [%rd116+24];
	ld.local.u32 	%r1742, [%rd116+20];
	setp.eq.s32 	%p187, %r286, 0;
	@%p187 bra 	$L__BB0_181;
	shf.l.wrap.b32 	%r1741, %r1742, %r1741, %r286;
	ld.local.u32 	%r1084, [%rd116+16];
	shf.l.wrap.b32 	%r1742, %r1084, %r1742, %r286;
$L__BB0_181:
	shr.u32 	%r1085, %r1741, 30;
	shf.l.wrap.b32 	%r1086, %r1742, %r1741, 2;
	shl.b32 	%r1087, %r1742, 2;
	shr.u32 	%r1088, %r1086, 31;
	add.s32 	%r1089, %r1088, %r1085;
	neg.s32 	%r1090, %r1089;
	setp.lt.s32 	%p188, %r282, 0;
	selp.b32 	%r1743, %r1090, %r1089, %p188;
	xor.b32  	%r1091, %r1086, %r282;
	shr.s32 	%r1092, %r1086, 31;
	xor.b32  	%r1093, %r1092, %r1086;
	xor.b32  	%r1094, %r1092, %r1087;
	cvt.u64.u32 	%rd443, %r1093;
	shl.b64 	%rd444, %rd443, 32;
	cvt.u64.u32 	%rd445, %r1094;
	or.b64  	%rd446, %rd444, %rd445;
	cvt.rn.f64.s64 	%fd95, %rd446;
	mul.f64 	%fd96, %fd95, 0d3BF921FB54442D19;
	cvt.rn.f32.f64 	%f855, %fd96;
	neg.f32 	%f856, %f855;
	setp.lt.s32 	%p189, %r1091, 0;
	selp.f32 	%f1442, %f856, %f855, %p189;
	bra.uni 	$L__BB0_183;
$L__BB0_182:
	mov.f32 	%f857, 0f00000000;
	mul.rn.f32 	%f1442, %f121, %f857;
	mov.b32 	%r1743, 0;
$L__BB0_183:
	mul.rn.f32 	%f858, %f1442, %f1442;
	and.b32  	%r1096, %r1743, 1;
	setp.eq.b32 	%p191, %r1096, 1;
	selp.f32 	%f859, 0f3F800000, %f1442, %p191;
	fma.rn.f32 	%f860, %f858, %f859, 0f00000000;
	fma.rn.f32 	%f861, %f858, 0f37CBAC00, 0fBAB607ED;
	selp.f32 	%f862, %f861, 0fB94D4153, %p191;
	selp.f32 	%f863, 0f3D2AAABB, 0f3C0885E4, %p191;
	fma.rn.f32 	%f864, %f862, %f858, %f863;
	selp.f32 	%f865, 0fBEFFFFFF, 0fBE2AAAA8, %p191;
	fma.rn.f32 	%f866, %f864, %f858, %f865;
	fma.rn.f32 	%f867, %f866, %f860, %f859;
	and.b32  	%r1097, %r1743, 2;
	setp.eq.s32 	%p192, %r1097, 0;
	mov.f32 	%f868, 0f00000000;
	sub.f32 	%f869, %f868, %f867;
	selp.f32 	%f870, %f867, %f869, %p192;
	max.f32 	%f871, %f870, %f35;
	mul.f32 	%f872, %f50, %f871;
	div.rn.f32 	%f873, %f51, %f871;
	sub.f32 	%f874, %f872, %f873;
	max.f32 	%f875, %f144, %f35;
	div.rn.f32 	%f876, %f874, %f875;
	mul.f32 	%f877, %f23, %f145;
	div.rn.f32 	%f878, %f877, %f126;
	sub.f32 	%f879, %f878, %f876;
	div.rn.f32 	%f149, %f879, %f140;
	mov.u32 	%r1747, %r1763;
	mov.f32 	%f1443, %f1447;
	@%p158 bra 	$L__BB0_191;
	setp.eq.f32 	%p193, %f128, 0f7F800000;
	@%p193 bra 	$L__BB0_190;
	mov.b32 	%r295, %f121;
	shl.b32 	%r1099, %r295, 8;
	or.b32  	%r296, %r1099, -2147483648;
	mov.b64 	%rd764, 0;
	mov.b32 	%r1744, 0;
$L__BB0_186:
	.pragma "nounroll";
	mul.wide.u32 	%rd448, %r1744, 4;
	mov.u64 	%rd449, __cudart_i2opi_f;
	add.s64 	%rd450, %rd449, %rd448;
	ld.global.nc.u32 	%r1100, [%rd450];
	mad.wide.u32 	%rd451, %r1100, %r296, %rd764;
	shr.u64 	%rd764, %rd451, 32;
	add.s64 	%rd452, %rd5, %rd448;
	st.local.u32 	[%rd452], %rd451;
	add.s32 	%r1744, %r1744, 1;
	setp.ne.s32 	%p194, %r1744, 6;
	@%p194 bra 	$L__BB0_186;
	shr.u32 	%r1101, %r295, 23;
	st.local.u32 	[%rd5+24], %rd764;
	and.b32  	%r299, %r1101, 31;
	and.b32  	%r1102, %r1101, 224;
	add.s32 	%r1103, %r1102, -128;
	shr.u32 	%r1104, %r1103, 5;
	mul.wide.u32 	%rd453, %r1104, 4;
	sub.s64 	%rd119, %rd5, %rd453;
	ld.local.u32 	%r1745, [%rd119+24];
	ld.local.u32 	%r1746, [%rd119+20];
	setp.eq.s32 	%p195, %r299, 0;
	@%p195 bra 	$L__BB0_189;
	shf.l.wrap.b32 	%r1745, %r1746, %r1745, %r299;
	ld.local.u32 	%r1105, [%rd119+16];
	shf.l.wrap.b32 	%r1746, %r1105, %r1746, %r299;
$L__BB0_189:
	shr.u32 	%r1106, %r1745, 30;
	shf.l.wrap.b32 	%r1107, %r1746, %r1745, 2;
	shl.b32 	%r1108, %r1746, 2;
	shr.u32 	%r1109, %r1107, 31;
	add.s32 	%r1110, %r1109, %r1106;
	neg.s32 	%r1111, %r1110;
	setp.lt.s32 	%p196, %r295, 0;
	selp.b32 	%r1747, %r1111, %r1110, %p196;
	xor.b32  	%r1112, %r1107, %r295;
	shr.s32 	%r1113, %r1107, 31;
	xor.b32  	%r1114, %r1113, %r1107;
	xor.b32  	%r1115, %r1113, %r1108;
	cvt.u64.u32 	%rd454, %r1114;
	shl.b64 	%rd455, %rd454, 32;
	cvt.u64.u32 	%rd456, %r1115;
	or.b64  	%rd457, %rd455, %rd456;
	cvt.rn.f64.s64 	%fd97, %rd457;
	mul.f64 	%fd98, %fd97, 0d3BF921FB54442D19;
	cvt.rn.f32.f64 	%f880, %fd98;
	neg.f32 	%f881, %f880;
	setp.lt.s32 	%p197, %r1112, 0;
	selp.f32 	%f1443, %f881, %f880, %p197;
	bra.uni 	$L__BB0_191;
$L__BB0_190:
	mov.f32 	%f882, 0f00000000;
	mul.rn.f32 	%f1443, %f121, %f882;
	mov.b32 	%r1747, 0;
$L__BB0_191:
	add.s32 	%r1117, %r1747, 1;
	mul.rn.f32 	%f883, %f1443, %f1443;
	and.b32  	%r1118, %r1747, 1;
	setp.eq.b32 	%p199, %r1118, 1;
	selp.f32 	%f884, %f1443, 0f3F800000, %p199;
	fma.rn.f32 	%f885, %f883, %f884, 0f00000000;
	fma.rn.f32 	%f886, %f883, 0f37CBAC00, 0fBAB607ED;
	selp.f32 	%f887, 0fB94D4153, %f886, %p199;
	selp.f32 	%f888, 0f3C0885E4, 0f3D2AAABB, %p199;
	fma.rn.f32 	%f889, %f887, %f883, %f888;
	selp.f32 	%f890, 0fBE2AAAA8, 0fBEFFFFFF, %p199;
	fma.rn.f32 	%f891, %f889, %f883, %f890;
	fma.rn.f32 	%f892, %f891, %f885, %f884;
	and.b32  	%r1119, %r1117, 2;
	setp.eq.s32 	%p200, %r1119, 0;
	mov.f32 	%f893, 0f00000000;
	sub.f32 	%f894, %f893, %f892;
	selp.f32 	%f895, %f892, %f894, %p200;
	mul.f32 	%f896, %f37, %f895;
	fma.rn.f32 	%f897, %f895, %f896, %f124;
	sub.f32 	%f898, %f120, %f39;
	add.f32 	%f899, %f898, %f898;
	mul.f32 	%f900, %f63, %f120;
	add.f32 	%f901, %f145, %f145;
	mul.f32 	%f902, %f900, %f901;
	mul.f32 	%f903, %f56, %f899;
	sub.f32 	%f904, %f902, %f903;
	add.f32 	%f905, %f126, %f126;
	div.rn.f32 	%f906, %f904, %f905;
	mul.f32 	%f907, %f122, %f899;
	mul.f32 	%f908, %f122, %f907;
	sub.f32 	%f909, %f906, %f908;
	div.rn.f32 	%f153, %f909, %f897;
	mov.u32 	%r1751, %r1763;
	mov.f32 	%f1444, %f1447;
	@%p158 bra 	$L__BB0_199;
	setp.eq.f32 	%p201, %f128, 0f7F800000;
	@%p201 bra 	$L__BB0_198;
	mov.b32 	%r308, %f121;
	shl.b32 	%r1121, %r308, 8;
	or.b32  	%r309, %r1121, -2147483648;
	mov.b64 	%rd765, 0;
	mov.b32 	%r1748, 0;
$L__BB0_194:
	.pragma "nounroll";
	mul.wide.u32 	%rd459, %r1748, 4;
	mov.u64 	%rd460, __cudart_i2opi_f;
	add.s64 	%rd461, %rd460, %rd459;
	ld.global.nc.u32 	%r1122, [%rd461];
	mad.wide.u32 	%rd462, %r1122, %r309, %rd765;
	shr.u64 	%rd765, %rd462, 32;
	add.s64 	%rd463, %rd4, %rd459;
	st.local.u32 	[%rd463], %rd462;
	add.s32 	%r1748, %r1748, 1;
	setp.ne.s32 	%p202, %r1748, 6;
	@%p202 bra 	$L__BB0_194;
	shr.u32 	%r1123, %r308, 23;
	st.local.u32 	[%rd4+24], %rd765;
	and.b32  	%r312, %r1123, 31;
	and.b32  	%r1124, %r1123, 224;
	add.s32 	%r1125, %r1124, -128;
	shr.u32 	%r1126, %r1125, 5;
	mul.wide.u32 	%rd464, %r1126, 4;
	sub.s64 	%rd122, %rd4, %rd464;
	ld.local.u32 	%r1749, [%rd122+24];
	ld.local.u32 	%r1750, [%rd122+20];
	setp.eq.s32 	%p203, %r312, 0;
	@%p203 bra 	$L__BB0_197;
	shf.l.wrap.b32 	%r1749, %r1750, %r1749, %r312;
	ld.local.u32 	%r1127, [%rd122+16];
	shf.l.wrap.b32 	%r1750, %r1127, %r1750, %r312;
$L__BB0_197:
	shr.u32 	%r1128, %r1749, 30;
	shf.l.wrap.b32 	%r1129, %r1750, %r1749, 2;
	shl.b32 	%r1130, %r1750, 2;
	shr.u32 	%r1131, %r1129, 31;
	add.s32 	%r1132, %r1131, %r1128;
	neg.s32 	%r1133, %r1132;
	setp.lt.s32 	%p204, %r308, 0;
	selp.b32 	%r1751, %r1133, %r1132, %p204;
	xor.b32  	%r1134, %r1129, %r308;
	shr.s32 	%r1135, %r1129, 31;
	xor.b32  	%r1136, %r1135, %r1129;
	xor.b32  	%r1137, %r1135, %r1130;
	cvt.u64.u32 	%rd465, %r1136;
	shl.b64 	%rd466, %rd465, 32;
	cvt.u64.u32 	%rd467, %r1137;
	or.b64  	%rd468, %rd466, %rd467;
	cvt.rn.f64.s64 	%fd99, %rd468;
	mul.f64 	%fd100, %fd99, 0d3BF921FB54442D19;
	cvt.rn.f32.f64 	%f910, %fd100;
	neg.f32 	%f911, %f910;
	setp.lt.s32 	%p205, %r1134, 0;
	selp.f32 	%f1444, %f911, %f910, %p205;
	bra.uni 	$L__BB0_199;
$L__BB0_198:
	mov.f32 	%f912, 0f00000000;
	mul.rn.f32 	%f1444, %f121, %f912;
	mov.b32 	%r1751, 0;
$L__BB0_199:
	setp.ltu.f32 	%p206, %f128, 0f47CE4780;
	add.s32 	%r1139, %r1751, 1;
	mul.rn.f32 	%f913, %f1444, %f1444;
	and.b32  	%r1140, %r1751, 1;
	setp.eq.b32 	%p207, %r1140, 1;
	selp.f32 	%f914, %f1444, 0f3F800000, %p207;
	fma.rn.f32 	%f915, %f913, %f914, 0f00000000;
	fma.rn.f32 	%f916, %f913, 0f37CBAC00, 0fBAB607ED;
	selp.f32 	%f917, 0fB94D4153, %f916, %p207;
	selp.f32 	%f918, 0f3C0885E4, 0f3D2AAABB, %p207;
	fma.rn.f32 	%f919, %f917, %f913, %f918;
	selp.f32 	%f920, 0fBE2AAAA8, 0fBEFFFFFF, %p207;
	fma.rn.f32 	%f921, %f919, %f913, %f920;
	fma.rn.f32 	%f922, %f921, %f915, %f914;
	and.b32  	%r1141, %r1139, 2;
	setp.eq.s32 	%p208, %r1141, 0;
	mov.f32 	%f923, 0f00000000;
	sub.f32 	%f924, %f923, %f922;
	selp.f32 	%f925, %f922, %f924, %p208;
	mul.f32 	%f926, %f37, %f925;
	fma.rn.f32 	%f157, %f925, %f926, %f124;
	mov.u32 	%r1755, %r1763;
	mov.f32 	%f1445, %f1447;
	@%p206 bra 	$L__BB0_207;
	setp.eq.f32 	%p209, %f128, 0f7F800000;
	@%p209 bra 	$L__BB0_206;
	mov.b32 	%r321, %f121;
	shl.b32 	%r1143, %r321, 8;
	or.b32  	%r322, %r1143, -2147483648;
	mov.b64 	%rd766, 0;
	mov.b32 	%r1752, 0;
$L__BB0_202:
	.pragma "nounroll";
	mul.wide.u32 	%rd470, %r1752, 4;
	mov.u64 	%rd471, __cudart_i2opi_f;
	add.s64 	%rd472, %rd471, %rd470;
	ld.global.nc.u32 	%r1144, [%rd472];
	mad.wide.u32 	%rd473, %r1144, %r322, %rd766;
	shr.u64 	%rd766, %rd473, 32;
	add.s64 	%rd474, %rd3, %rd470;
	st.local.u32 	[%rd474], %rd473;
	add.s32 	%r1752, %r1752, 1;
	setp.ne.s32 	%p210, %r1752, 6;
	@%p210 bra 	$L__BB0_202;
	shr.u32 	%r1145, %r321, 23;
	st.local.u32 	[%rd3+24], %rd766;
	and.b32  	%r325, %r1145, 31;
	and.b32  	%r1146, %r1145, 224;
	add.s32 	%r1147, %r1146, -128;
	shr.u32 	%r1148, %r1147, 5;
	mul.wide.u32 	%rd475, %r1148, 4;
	sub.s64 	%rd125, %rd3, %rd475;
	ld.local.u32 	%r1753, [%rd125+24];
	ld.local.u32 	%r1754, [%rd125+20];
	setp.eq.s32 	%p211, %r325, 0;
	@%p211 bra 	$L__BB0_205;
	shf.l.wrap.b32 	%r1753, %r1754, %r1753, %r325;
	ld.local.u32 	%r1149, [%rd125+16];
	shf.l.wrap.b32 	%r1754, %r1149, %r1754, %r325;
$L__BB0_205:
	shr.u32 	%r1150, %r1753, 30;
	shf.l.wrap.b32 	%r1151, %r1754, %r1753, 2;
	shl.b32 	%r1152, %r1754, 2;
	shr.u32 	%r1153, %r1151, 31;
	add.s32 	%r1154, %r1153, %r1150;
	neg.s32 	%r1155, %r1154;
	setp.lt.s32 	%p212, %r321, 0;
	selp.b32 	%r1755, %r1155, %r1154, %p212;
	xor.b32  	%r1156, %r1151, %r321;
	shr.s32 	%r1157, %r1151, 31;
	xor.b32  	%r1158, %r1157, %r1151;
	xor.b32  	%r1159, %r1157, %r1152;
	cvt.u64.u32 	%rd476, %r1158;
	shl.b64 	%rd477, %rd476, 32;
	cvt.u64.u32 	%rd478, %r1159;
	or.b64  	%rd479, %rd477, %rd478;
	cvt.rn.f64.s64 	%fd101, %rd479;
	mul.f64 	%fd102, %fd101, 0d3BF921FB54442D19;
	cvt.rn.f32.f64 	%f927, %fd102;
	neg.f32 	%f928, %f927;
	setp.lt.s32 	%p213, %r1156, 0;
	selp.f32 	%f1445, %f928, %f927, %p213;
	bra.uni 	$L__BB0_207;
$L__BB0_206:
	mov.f32 	%f929, 0f00000000;
	mul.rn.f32 	%f1445, %f121, %f929;
	mov.b32 	%r1755, 0;
$L__BB0_207:
	setp.ltu.f32 	%p214, %f128, 0f47CE4780;
	mul.rn.f32 	%f930, %f1445, %f1445;
	and.b32  	%r1161, %r1755, 1;
	setp.eq.b32 	%p215, %r1161, 1;
	selp.f32 	%f931, 0f3F800000, %f1445, %p215;
	fma.rn.f32 	%f932, %f930, %f931, 0f00000000;
	fma.rn.f32 	%f933, %f930, 0f37CBAC00, 0fBAB607ED;
	selp.f32 	%f934, %f933, 0fB94D4153, %p215;
	selp.f32 	%f935, 0f3D2AAABB, 0f3C0885E4, %p215;
	fma.rn.f32 	%f936, %f934, %f930, %f935;
	selp.f32 	%f937, 0fBEFFFFFF, 0fBE2AAAA8, %p215;
	fma.rn.f32 	%f938, %f936, %f930, %f937;
	fma.rn.f32 	%f939, %f938, %f932, %f931;
	and.b32  	%r1162, %r1755, 2;
	setp.eq.s32 	%p216, %r1162, 0;
	mov.f32 	%f940, 0f00000000;
	sub.f32 	%f941, %f940, %f939;
	selp.f32 	%f161, %f939, %f941, %p216;
	mov.u32 	%r1759, %r1763;
	mov.f32 	%f1446, %f1447;
	@%p214 bra 	$L__BB0_215;
	setp.eq.f32 	%p217, %f128, 0f7F800000;
	@%p217 bra 	$L__BB0_214;
	mov.b32 	%r334, %f121;
	shl.b32 	%r1164, %r334, 8;
	or.b32  	%r335, %r1164, -2147483648;
	mov.b64 	%rd767, 0;
	mov.b32 	%r1756, 0;
$L__BB0_210:
	.pragma "nounroll";
	mul.wide.u32 	%rd481, %r1756, 4;
	mov.u64 	%rd482, __cudart_i2opi_f;
	add.s64 	%rd483, %rd482, %rd481;
	ld.global.nc.u32 	%r1165, [%rd483];
	mad.wide.u32 	%rd484, %r1165, %r335, %rd767;
	shr.u64 	%rd767, %rd484, 32;
	add.s64 	%rd485, %rd2, %rd481;
	st.local.u32 	[%rd485], %rd484;
	add.s32 	%r1756, %r1756, 1;
	setp.ne.s32 	%p218, %r1756, 6;
	@%p218 bra 	$L__BB0_210;
	shr.u32 	%r1166, %r334, 23;
	st.local.u32 	[%rd2+24], %rd767;
	and.b32  	%r338, %r1166, 31;
	and.b32  	%r1167, %r1166, 224;
	add.s32 	%r1168, %r1167, -128;
	shr.u32 	%r1169, %r1168, 5;
	mul.wide.u32 	%rd486, %r1169, 4;
	sub.s64 	%rd128, %rd2, %rd486;
	ld.local.u32 	%r1757, [%rd128+24];
	ld.local.u32 	%r1758, [%rd128+20];
	setp.eq.s32 	%p219, %r338, 0;
	@%p219 bra 	$L__BB0_213;
	shf.l.wrap.b32 	%r1757, %r1758, %r1757, %r338;
	ld.local.u32 	%r1170, [%rd128+16];
	shf.l.wrap.b32 	%r1758, %r1170, %r1758, %r338;
$L__BB0_213:
	shr.u32 	%r1171, %r1757, 30;
	shf.l.wrap.b32 	%r1172, %r1758, %r1757, 2;
	shl.b32 	%r1173, %r1758, 2;
	shr.u32 	%r1174, %r1172, 31;
	add.s32 	%r1175, %r1174, %r1171;
	neg.s32 	%r1176, %r1175;
	setp.lt.s32 	%p220, %r334, 0;
	selp.b32 	%r1759, %r1176, %r1175, %p220;
	xor.b32  	%r1177, %r1172, %r334;
	shr.s32 	%r1178, %r1172, 31;
	xor.b32  	%r1179, %r1178, %r1172;
	xor.b32  	%r1180, %r1178, %r1173;
	cvt.u64.u32 	%rd487, %r1179;
	shl.b64 	%rd488, %rd487, 32;
	cvt.u64.u32 	%rd489, %r1180;
	or.b64  	%rd490, %rd488, %rd489;
	cvt.rn.f64.s64 	%fd103, %rd490;
	mul.f64 	%fd104, %fd103, 0d3BF921FB54442D19;
	cvt.rn.f32.f64 	%f942, %fd104;
	neg.f32 	%f943, %f942;
	setp.lt.s32 	%p221, %r1177, 0;
	selp.f32 	%f1446, %f943, %f942, %p221;
	bra.uni 	$L__BB0_215;
$L__BB0_214:
	mov.f32 	%f944, 0f00000000;
	mul.rn.f32 	%f1446, %f121, %f944;
	mov.b32 	%r1759, 0;
$L__BB0_215:
	setp.ltu.f32 	%p222, %f128, 0f47CE4780;
	add.s32 	%r1182, %r1759, 1;
	mul.rn.f32 	%f945, %f1446, %f1446;
	and.b32  	%r1183, %r1759, 1;
	setp.eq.b32 	%p223, %r1183, 1;
	selp.f32 	%f946, %f1446, 0f3F800000, %p223;
	fma.rn.f32 	%f947, %f945, %f946, 0f00000000;
	fma.rn.f32 	%f948, %f945, 0f37CBAC00, 0fBAB607ED;
	selp.f32 	%f949, 0fB94D4153, %f948, %p223;
	selp.f32 	%f950, 0f3C0885E4, 0f3D2AAABB, %p223;
	fma.rn.f32 	%f951, %f949, %f945, %f950;
	selp.f32 	%f952, 0fBE2AAAA8, 0fBEFFFFFF, %p223;
	fma.rn.f32 	%f953, %f951, %f945, %f952;
	fma.rn.f32 	%f954, %f953, %f947, %f946;
	and.b32  	%r1184, %r1182, 2;
	setp.eq.s32 	%p224, %r1184, 0;
	mov.f32 	%f955, 0f00000000;
	sub.f32 	%f956, %f955, %f954;
	selp.f32 	%f165, %f954, %f956, %p224;
	max.f32 	%f957, %f161, %f35;
	mul.f32 	%f958, %f957, %f957;
	div.rn.f32 	%f959, %f51, %f958;
	add.f32 	%f166, %f50, %f959;
	@%p222 bra 	$L__BB0_223;
	setp.eq.f32 	%p225, %f128, 0f7F800000;
	@%p225 bra 	$L__BB0_222;
	mov.b32 	%r347, %f121;
	shl.b32 	%r1186, %r347, 8;
	or.b32  	%r348, %r1186, -2147483648;
	mov.b64 	%rd768, 0;
	mov.b32 	%r1760, 0;
$L__BB0_218:
	.pragma "nounroll";
	mul.wide.u32 	%rd492, %r1760, 4;
	mov.u64 	%rd493, __cudart_i2opi_f;
	add.s64 	%rd494, %rd493, %rd492;
	ld.global.nc.u32 	%r1187, [%rd494];
	mad.wide.u32 	%rd495, %r1187, %r348, %rd768;
	shr.u64 	%rd768, %rd495, 32;
	add.s64 	%rd496, %rd1, %rd492;
	st.local.u32 	[%rd496], %rd495;
	add.s32 	%r1760, %r1760, 1;
	setp.ne.s32 	%p226, %r1760, 6;
	@%p226 bra 	$L__BB0_218;
	shr.u32 	%r1188, %r347, 23;
	st.local.u32 	[%rd1+24], %rd768;
	and.b32  	%r351, %r1188, 31;
	and.b32  	%r1189, %r1188, 224;
	add.s32 	%r1190, %r1189, -128;
	shr.u32 	%r1191, %r1190, 5;
	mul.wide.u32 	%rd497, %r1191, 4;
	sub.s64 	%rd131, %rd1, %rd497;
	ld.local.u32 	%r1761, [%rd131+24];
	ld.local.u32 	%r1762, [%rd131+20];
	setp.eq.s32 	%p227, %r351, 0;
	@%p227 bra 	$L__BB0_221;
	shf.l.wrap.b32 	%r1761, %r1762, %r1761, %r351;
	ld.local.u32 	%r1192, [%rd131+16];
	shf.l.wrap.b32 	%r1762, %r1192, %r1762, %r351;
$L__BB0_221:
	shr.u32 	%r1193, %r1761, 30;
	shf.l.wrap.b32 	%r1194, %r1762, %r1761, 2;
	shl.b32 	%r1195, %r1762, 2;
	shr.u32 	%r1196, %r1194, 31;
	add.s32 	%r1197, %r1196, %r1193;
	neg.s32 	%r1198, %r1197;
	setp.lt.s32 	%p228, %r347, 0;
	selp.b32 	%r1763, %r1198, %r1197, %p228;
	xor.b32  	%r1199, %r1194, %r347;
	shr.s32 	%r1200, %r1194, 31;
	xor.b32  	%r1201, %r1200, %r1194;
	xor.b32  	%r1202, %r1200, %r1195;
	cvt.u64.u32 	%rd498, %r1201;
	shl.b64 	%rd499, %rd498, 32;
	cvt.u64.u32 	%rd500, %r1202;
	or.b64  	%rd501, %rd499, %rd500;
	cvt.rn.f64.s64 	%fd105, %rd501;
	mul.f64 	%fd106, %fd105, 0d3BF921FB54442D19;
	cvt.rn.f32.f64 	%f960, %fd106;
	neg.f32 	%f961, %f960;
	setp.lt.s32 	%p229, %r1199, 0;
	selp.f32 	%f1447, %f961, %f960, %p229;
	bra.uni 	$L__BB0_223;
$L__BB0_222:
	mov.f32 	%f962, 0f00000000;
	mul.rn.f32 	%f1447, %f121, %f962;
	mov.b32 	%r1763, 0;
$L__BB0_223:
	mul.rn.f32 	%f963, %f1447, %f1447;
	and.b32  	%r1204, %r1763, 1;
	setp.eq.b32 	%p230, %r1204, 1;
	selp.f32 	%f964, 0f3F800000, %f1447, %p230;
	fma.rn.f32 	%f965, %f963, %f964, 0f00000000;
	fma.rn.f32 	%f966, %f963, 0f37CBAC00, 0fBAB607ED;
	selp.f32 	%f967, %f966, 0fB94D4153, %p230;
	selp.f32 	%f968, 0f3D2AAABB, 0f3C0885E4, %p230;
	fma.rn.f32 	%f969, %f967, %f963, %f968;
	selp.f32 	%f970, 0fBEFFFFFF, 0fBE2AAAA8, %p230;
	fma.rn.f32 	%f971, %f969, %f963, %f970;
	fma.rn.f32 	%f972, %f971, %f965, %f964;
	and.b32  	%r1205, %r1763, 2;
	setp.eq.s32 	%p231, %r1205, 0;
	mov.f32 	%f973, 0f00000000;
	sub.f32 	%f974, %f973, %f972;
	selp.f32 	%f975, %f972, %f974, %p231;
	max.f32 	%f976, %f975, %f35;
	mul.f32 	%f977, %f50, %f976;
	div.rn.f32 	%f978, %f51, %f976;
	sub.f32 	%f979, %f977, %f978;
	add.f32 	%f980, %f979, %f979;
	neg.f32 	%f981, %f166;
	mul.f32 	%f982, %f165, %f981;
	mul.f32 	%f983, %f982, %f980;
	add.f32 	%f984, %f157, %f157;
	div.rn.f32 	%f170, %f983, %f984;
	fma.rn.f32 	%f171, %f779, %f132, %f1427;
	fma.rn.f32 	%f172, %f779, %f136, %f1426;
	fma.rn.f32 	%f173, %f779, %f153, %f1424;
	mul.f32 	%f174, %f171, %f171;
	add.f32 	%f175, %f174, %f37;
	mul.f32 	%f986, %f171, %f40;
	sub.f32 	%f176, %f175, %f986;
	mul.f32 	%f987, %f172, 0f3F22F983;
	cvt.rni.s32.f32 	%r1803, %f987;
	cvt.rn.f32.s32 	%f988, %r1803;
	fma.rn.f32 	%f989, %f988, 0fBFC90FDA, %f172;
	fma.rn.f32 	%f990, %f988, 0fB3A22168, %f989;
	fma.rn.f32 	%f1457, %f988, 0fA7C234C5, %f990;
	abs.f32 	%f178, %f172;
	setp.ltu.f32 	%p232, %f178, 0f47CE4780;
	mov.u32 	%r1767, %r1803;
	mov.f32 	%f1448, %f1457;
	@%p232 bra 	$L__BB0_231;
	setp.eq.f32 	%p233, %f178, 0f7F800000;
	@%p233 bra 	$L__BB0_230;
	mov.b32 	%r361, %f172;
	mov.b64 	%rd769, 0;
	mov.b32 	%r1764, 0;
$L__BB0_226:
	.pragma "nounroll";
	mul.wide.u32 	%rd503, %r1764, 4;
	mov.u64 	%rd504, __cudart_i2opi_f;
	add.s64 	%rd505, %rd504, %rd503;
	ld.global.nc.u32 	%r1207, [%rd505];
	shl.b32 	%r1208, %r361, 8;
	or.b32  	%r1209, %r1208, -2147483648;
	mad.wide.u32 	%rd506, %r1207, %r1209, %rd769;
	shr.u64 	%rd769, %rd506, 32;
	add.s64 	%rd507, %rd10, %rd503;
	st.local.u32 	[%rd507], %rd506;
	add.s32 	%r1764, %r1764, 1;
	setp.ne.s32 	%p234, %r1764, 6;
	@%p234 bra 	$L__BB0_226;
	shr.u32 	%r1210, %r361, 23;
	st.local.u32 	[%rd10+24], %rd769;
	and.b32  	%r364, %r1210, 31;
	and.b32  	%r1211, %r1210, 224;
	add.s32 	%r1212, %r1211, -128;
	shr.u32 	%r1213, %r1212, 5;
	mul.wide.u32 	%rd508, %r1213, 4;
	sub.s64 	%rd134, %rd10, %rd508;
	ld.local.u32 	%r1765, [%rd134+24];
	ld.local.u32 	%r1766, [%rd134+20];
	setp.eq.s32 	%p235, %r364, 0;
	@%p235 bra 	$L__BB0_229;
	shf.l.wrap.b32 	%r1765, %r1766, %r1765, %r364;
	ld.local.u32 	%r1214, [%rd134+16];
	shf.l.wrap.b32 	%r1766, %r1214, %r1766, %r364;
$L__BB0_229:
	shr.u32 	%r1215, %r1765, 30;
	shf.l.wrap.b32 	%r1216, %r1766, %r1765, 2;
	shl.b32 	%r1217, %r1766, 2;
	shr.u32 	%r1218, %r1216, 31;
	add.s32 	%r1219, %r1218, %r1215;
	neg.s32 	%r1220, %r1219;
	setp.lt.s32 	%p236, %r361, 0;
	selp.b32 	%r1767, %r1220, %r1219, %p236;
	xor.b32  	%r1221, %r1216, %r361;
	shr.s32 	%r1222, %r1216, 31;
	xor.b32  	%r1223, %r1222, %r1216;
	xor.b32  	%r1224, %r1222, %r1217;
	cvt.u64.u32 	%rd509, %r1223;
	shl.b64 	%rd510, %rd509, 32;
	cvt.u64.u32 	%rd511, %r1224;
	or.b64  	%rd512, %rd510, %rd511;
	cvt.rn.f64.s64 	%fd107, %rd512;
	mul.f64 	%fd108, %fd107, 0d3BF921FB54442D19;
	cvt.rn.f32.f64 	%f991, %fd108;
	neg.f32 	%f992, %f991;
	setp.lt.s32 	%p237, %r1221, 0;
	selp.f32 	%f1448, %f992, %f991, %p237;
	bra.uni 	$L__BB0_231;
$L__BB0_230:
	mov.f32 	%f993, 0f00000000;
	mul.rn.f32 	%f1448, %f172, %f993;
	mov.b32 	%r1767, 0;
$L__BB0_231:
	add.s32 	%r1226, %r1767, 1;
	mul.rn.f32 	%f994, %f1448, %f1448;
	and.b32  	%r1227, %r1767, 1;
	setp.eq.b32 	%p239, %r1227, 1;
	selp.f32 	%f995, %f1448, 0f3F800000, %p239;
	fma.rn.f32 	%f996, %f994, %f995, 0f00000000;
	fma.rn.f32 	%f997, %f994, 0f37CBAC00, 0fBAB607ED;
	selp.f32 	%f998, 0fB94D4153, %f997, %p239;
	selp.f32 	%f999, 0f3C0885E4, 0f3D2AAABB, %p239;
	fma.rn.f32 	%f1000, %f998, %f994, %f999;
	selp.f32 	%f1001, 0fBE2AAAA8, 0fBEFFFFFF, %p239;
	fma.rn.f32 	%f1002, %f1000, %f994, %f1001;
	fma.rn.f32 	%f1003, %f1002, %f996, %f995;
	and.b32  	%r1228, %r1226, 2;
	setp.eq.s32 	%p240, %r1228, 0;
	mov.f32 	%f1004, 0f00000000;
	sub.f32 	%f1005, %f1004, %f1003;
	selp.f32 	%f1006, %f1003, %f1005, %p240;
	mul.f32 	%f1007, %f37, %f1006;
	fma.rn.f32 	%f1008, %f1006, %f1007, %f174;
	mul.f32 	%f1009, %f173, %f176;
	div.rn.f32 	%f182, %f1009, %f1008;
	mov.u32 	%r1771, %r1803;
	mov.f32 	%f1449, %f1457;
	@%p232 bra 	$L__BB0_239;
	setp.eq.f32 	%p241, %f178, 0f7F800000;
	@%p241 bra 	$L__BB0_238;
	mov.b32 	%r373, %f172;
	mov.b64 	%rd770, 0;
	mov.b32 	%r1768, 0;
$L__BB0_234:
	.pragma "nounroll";
	mul.wide.u32 	%rd514, %r1768, 4;
	mov.u64 	%rd515, __cudart_i2opi_f;
	add.s64 	%rd516, %rd515, %rd514;
	ld.global.nc.u32 	%r1230, [%rd516];
	shl.b32 	%r1231, %r373, 8;
	or.b32  	%r1232, %r1231, -2147483648;
	mad.wide.u32 	%rd517, %r1230, %r1232, %rd770;
	shr.u64 	%rd770, %rd517, 32;
	add.s64 	%rd518, %rd9, %rd514;
	st.local.u32 	[%rd518], %rd517;
	add.s32 	%r1768, %r1768, 1;
	setp.ne.s32 	%p242, %r1768, 6;
	@%p242 bra 	$L__BB0_234;
	shr.u32 	%r1233, %r373, 23;
	st.local.u32 	[%rd9+24], %rd770;
	and.b32  	%r376, %r1233, 31;
	and.b32  	%r1234, %r1233, 224;
	add.s32 	%r1235, %r1234, -128;
	shr.u32 	%r1236, %r1235, 5;
	mul.wide.u32 	%rd519, %r1236, 4;
	sub.s64 	%rd137, %rd9, %rd519;
	ld.local.u32 	%r1769, [%rd137+24];
	ld.local.u32 	%r1770, [%rd137+20];
	setp.eq.s32 	%p243, %r376, 0;
	@%p243 bra 	$L__BB0_237;
	shf.l.wrap.b32 	%r1769, %r1770, %r1769, %r376;
	ld.local.u32 	%r1237, [%rd137+16];
	shf.l.wrap.b32 	%r1770, %r1237, %r1770, %r376;
$L__BB0_237:
	shr.u32 	%r1238, %r1769, 30;
	shf.l.wrap.b32 	%r1239, %r1770, %r1769, 2;
	shl.b32 	%r1240, %r1770, 2;
	shr.u32 	%r1241, %r1239, 31;
	add.s32 	%r1242, %r1241, %r1238;
	neg.s32 	%r1243, %r1242;
	setp.lt.s32 	%p244, %r373, 0;
	selp.b32 	%r1771, %r1243, %r1242, %p244;
	xor.b32  	%r1244, %r1239, %r373;
	shr.s32 	%r1245, %r1239, 31;
	xor.b32  	%r1246, %r1245, %r1239;
	xor.b32  	%r1247, %r1245, %r1240;
	cvt.u64.u32 	%rd520, %r1246;
	shl.b64 	%rd521, %rd520, 32;
	cvt.u64.u32 	%rd522, %r1247;
	or.b64  	%rd523, %rd521, %rd522;
	cvt.rn.f64.s64 	%fd109, %rd523;
	mul.f64 	%fd110, %fd109, 0d3BF921FB54442D19;
	cvt.rn.f32.f64 	%f1010, %fd110;
	neg.f32 	%f1011, %f1010;
	setp.lt.s32 	%p245, %r1244, 0;
	selp.f32 	%f1449, %f1011, %f1010, %p245;
	bra.uni 	$L__BB0_239;
$L__BB0_238:
	mov.f32 	%f1012, 0f00000000;
	mul.rn.f32 	%f1449, %f172, %f1012;
	mov.b32 	%r1771, 0;
$L__BB0_239:
	add.s32 	%r1249, %r1771, 1;
	mul.rn.f32 	%f1013, %f1449, %f1449;
	and.b32  	%r1250, %r1771, 1;
	setp.eq.b32 	%p247, %r1250, 1;
	selp.f32 	%f1014, %f1449, 0f3F800000, %p247;
	fma.rn.f32 	%f1015, %f1013, %f1014, 0f00000000;
	fma.rn.f32 	%f1016, %f1013, 0f37CBAC00, 0fBAB607ED;
	selp.f32 	%f1017, 0fB94D4153, %f1016, %p247;
	selp.f32 	%f1018, 0f3C0885E4, 0f3D2AAABB, %p247;
	fma.rn.f32 	%f1019, %f1017, %f1013, %f1018;
	selp.f32 	%f1020, 0fBE2AAAA8, 0fBEFFFFFF, %p247;
	fma.rn.f32 	%f1021, %f1019, %f1013, %f1020;
	fma.rn.f32 	%f1022, %f1021, %f1015, %f1014;
	and.b32  	%r1251, %r1249, 2;
	setp.eq.s32 	%p248, %r1251, 0;
	mov.f32 	%f1023, 0f00000000;
	sub.f32 	%f1024, %f1023, %f1022;
	selp.f32 	%f1025, %f1022, %f1024, %p248;
	mul.f32 	%f1026, %f37, %f1025;
	fma.rn.f32 	%f1027, %f1025, %f1026, %f174;
	fma.rn.f32 	%f1029, %f779, %f170, %f1423;
	div.rn.f32 	%f186, %f1029, %f1027;
	mov.u32 	%r1775, %r1803;
	mov.f32 	%f1450, %f1457;
	@%p232 bra 	$L__BB0_247;
	setp.eq.f32 	%p249, %f178, 0f7F800000;
	@%p249 bra 	$L__BB0_246;
	mov.b32 	%r385, %f172;
	mov.b64 	%rd771, 0;
	mov.b32 	%r1772, 0;
$L__BB0_242:
	.pragma "nounroll";
	mul.wide.u32 	%rd525, %r1772, 4;
	mov.u64 	%rd526, __cudart_i2opi_f;
	add.s64 	%rd527, %rd526, %rd525;
	ld.global.nc.u32 	%r1253, [%rd527];
	shl.b32 	%r1254, %r385, 8;
	or.b32  	%r1255, %r1254, -2147483648;
	mad.wide.u32 	%rd528, %r1253, %r1255, %rd771;
	shr.u64 	%rd771, %rd528, 32;
	add.s64 	%rd529, %rd8, %rd525;
	st.local.u32 	[%rd529], %rd528;
	add.s32 	%r1772, %r1772, 1;
	setp.ne.s32 	%p250, %r1772, 6;
	@%p250 bra 	$L__BB0_242;
	shr.u32 	%r1256, %r385, 23;
	st.local.u32 	[%rd8+24], %rd771;
	and.b32  	%r388, %r1256, 31;
	and.b32  	%r1257, %r1256, 224;
	add.s32 	%r1258, %r1257, -128;
	shr.u32 	%r1259, %r1258, 5;
	mul.wide.u32 	%rd530, %r1259, 4;
	sub.s64 	%rd140, %rd8, %rd530;
	ld.local.u32 	%r1773, [%rd140+24];
	ld.local.u32 	%r1774, [%rd140+20];
	setp.eq.s32 	%p251, %r388, 0;
	@%p251 bra 	$L__BB0_245;
	shf.l.wrap.b32 	%r1773, %r1774, %r1773, %r388;
	ld.local.u32 	%r1260, [%rd140+16];
	shf.l.wrap.b32 	%r1774, %r1260, %r1774, %r388;
$L__BB0_245:
	shr.u32 	%r1261, %r1773, 30;
	shf.l.wrap.b32 	%r1262, %r1774, %r1773, 2;
	shl.b32 	%r1263, %r1774, 2;
	shr.u32 	%r1264, %r1262, 31;
	add.s32 	%r1265, %r1264, %r1261;
	neg.s32 	%r1266, %r1265;
	setp.lt.s32 	%p252, %r385, 0;
	selp.b32 	%r1775, %r1266, %r1265, %p252;
	xor.b32  	%r1267, %r1262, %r385;
	shr.s32 	%r1268, %r1262, 31;
	xor.b32  	%r1269, %r1268, %r1262;
	xor.b32  	%r1270, %r1268, %r1263;
	cvt.u64.u32 	%rd531, %r1269;
	shl.b64 	%rd532, %rd531, 32;
	cvt.u64.u32 	%rd533, %r1270;
	or.b64  	%rd534, %rd532, %rd533;
	cvt.rn.f64.s64 	%fd111, %rd534;
	mul.f64 	%fd112, %fd111, 0d3BF921FB54442D19;
	cvt.rn.f32.f64 	%f1030, %fd112;
	neg.f32 	%f1031, %f1030;
	setp.lt.s32 	%p253, %r1267, 0;
	selp.f32 	%f1450, %f1031, %f1030, %p253;
	bra.uni 	$L__BB0_247;
$L__BB0_246:
	mov.f32 	%f1032, 0f00000000;
	mul.rn.f32 	%f1450, %f172, %f1032;
	mov.b32 	%r1775, 0;
$L__BB0_247:
	add.s32 	%r1272, %r1775, 1;
	mul.rn.f32 	%f1033, %f1450, %f1450;
	and.b32  	%r1273, %r1775, 1;
	setp.eq.b32 	%p255, %r1273, 1;
	selp.f32 	%f1034, %f1450, 0f3F800000, %p255;
	fma.rn.f32 	%f1035, %f1033, %f1034, 0f00000000;
	fma.rn.f32 	%f1036, %f1033, 0f37CBAC00, 0fBAB607ED;
	selp.f32 	%f1037, 0fB94D4153, %f1036, %p255;
	selp.f32 	%f1038, 0f3C0885E4, 0f3D2AAABB, %p255;
	fma.rn.f32 	%f1039, %f1037, %f1033, %f1038;
	selp.f32 	%f1040, 0fBE2AAAA8, 0fBEFFFFFF, %p255;
	fma.rn.f32 	%f1041, %f1039, %f1033, %f1040;
	fma.rn.f32 	%f1042, %f1041, %f1035, %f1034;
	and.b32  	%r1274, %r1272, 2;
	setp.eq.s32 	%p256, %r1274, 0;
	mov.f32 	%f1043, 0f00000000;
	sub.f32 	%f1044, %f1043, %f1042;
	selp.f32 	%f1045, %f1042, %f1044, %p256;
	mul.f32 	%f1046, %f37, %f1045;
	fma.rn.f32 	%f190, %f1045, %f1046, %f174;
	mov.u32 	%r1779, %r1803;
	mov.f32 	%f1451, %f1457;
	@%p232 bra 	$L__BB0_255;
	setp.eq.f32 	%p257, %f178, 0f7F800000;
	@%p257 bra 	$L__BB0_254;
	mov.b32 	%r397, %f172;
	mov.b64 	%rd772, 0;
	mov.b32 	%r1776, 0;
$L__BB0_250:
	.pragma "nounroll";
	mul.wide.u32 	%rd536, %r1776, 4;
	mov.u64 	%rd537, __cudart_i2opi_f;
	add.s64 	%rd538, %rd537, %rd536;
	ld.global.nc.u32 	%r1276, [%rd538];
	shl.b32 	%r1277, %r397, 8;
	or.b32  	%r1278, %r1277, -2147483648;
	mad.wide.u32 	%rd539, %r1276, %r1278, %rd772;
	shr.u64 	%rd772, %rd539, 32;
	add.s64 	%rd540, %rd7, %rd536;
	st.local.u32 	[%rd540], %rd539;
	add.s32 	%r1776, %r1776, 1;
	setp.ne.s32 	%p258, %r1776, 6;
	@%p258 bra 	$L__BB0_250;
	shr.u32 	%r1279, %r397, 23;
	st.local.u32 	[%rd7+24], %rd772;
	and.b32  	%r400, %r1279, 31;
	and.b32  	%r1280, %r1279, 224;
	add.s32 	%r1281, %r1280, -128;
	shr.u32 	%r1282, %r1281, 5;
	mul.wide.u32 	%rd541, %r1282, 4;
	sub.s64 	%rd143, %rd7, %rd541;
	ld.local.u32 	%r1777, [%rd143+24];
	ld.local.u32 	%r1778, [%rd143+20];
	setp.eq.s32 	%p259, %r400, 0;
	@%p259 bra 	$L__BB0_253;
	shf.l.wrap.b32 	%r1777, %r1778, %r1777, %r400;
	ld.local.u32 	%r1283, [%rd143+16];
	shf.l.wrap.b32 	%r1778, %r1283, %r1778, %r400;
$L__BB0_253:
	shr.u32 	%r1284, %r1777, 30;
	shf.l.wrap.b32 	%r1285, %r1778, %r1777, 2;
	shl.b32 	%r1286, %r1778, 2;
	shr.u32 	%r1287, %r1285, 31;
	add.s32 	%r1288, %r1287, %r1284;
	neg.s32 	%r1289, %r1288;
	setp.lt.s32 	%p260, %r397, 0;
	selp.b32 	%r1779, %r1289, %r1288, %p260;
	xor.b32  	%r1290, %r1285, %r397;
	shr.s32 	%r1291, %r1285, 31;
	xor.b32  	%r1292, %r1291, %r1285;
	xor.b32  	%r1293, %r1291, %r1286;
	cvt.u64.u32 	%rd542, %r1292;
	shl.b64 	%rd543, %rd542, 32;
	cvt.u64.u32 	%rd544, %r1293;
	or.b64  	%rd545, %rd543, %rd544;
	cvt.rn.f64.s64 	%fd113, %rd545;
	mul.f64 	%fd114, %fd113, 0d3BF921FB54442D19;
	cvt.rn.f32.f64 	%f1047, %fd114;
	neg.f32 	%f1048, %f1047;
	setp.lt.s32 	%p261, %r1290, 0;
	selp.f32 	%f1451, %f1048, %f1047, %p261;
	bra.uni 	$L__BB0_255;
$L__BB0_254:
	mov.f32 	%f1049, 0f00000000;
	mul.rn.f32 	%f1451, %f172, %f1049;
	mov.b32 	%r1779, 0;
$L__BB0_255:
	mul.rn.f32 	%f1050, %f1451, %f1451;
	and.b32  	%r1295, %r1779, 1;
	setp.eq.b32 	%p263, %r1295, 1;
	selp.f32 	%f1051, 0f3F800000, %f1451, %p263;
	fma.rn.f32 	%f1052, %f1050, %f1051, 0f00000000;
	fma.rn.f32 	%f1053, %f1050, 0f37CBAC00, 0fBAB607ED;
	selp.f32 	%f1054, %f1053, 0fB94D4153, %p263;
	selp.f32 	%f1055, 0f3D2AAABB, 0f3C0885E4, %p263;
	fma.rn.f32 	%f1056, %f1054, %f1050, %f1055;
	selp.f32 	%f1057, 0fBEFFFFFF, 0fBE2AAAA8, %p263;
	fma.rn.f32 	%f1058, %f1056, %f1050, %f1057;
	fma.rn.f32 	%f1059, %f1058, %f1052, %f1051;
	and.b32  	%r1296, %r1779, 2;
	setp.eq.s32 	%p264, %r1296, 0;
	mov.f32 	%f1060, 0f00000000;
	sub.f32 	%f1061, %f1060, %f1059;
	selp.f32 	%f194, %f1059, %f1061, %p264;
	mul.f32 	%f1062, %f42, %f175;
	sub.f32 	%f195, %f1062, %f55;
	mov.u32 	%r1783, %r1803;
	mov.f32 	%f1452, %f1457;
	@%p232 bra 	$L__BB0_263;
	setp.eq.f32 	%p265, %f178, 0f7F800000;
	@%p265 bra 	$L__BB0_262;
	mov.b32 	%r409, %f172;
	mov.b64 	%rd773, 0;
	mov.b32 	%r1780, 0;
$L__BB0_258:
	.pragma "nounroll";
	mul.wide.u32 	%rd547, %r1780, 4;
	mov.u64 	%rd548, __cudart_i2opi_f;
	add.s64 	%rd549, %rd548, %rd547;
	ld.global.nc.u32 	%r1298, [%rd549];
	shl.b32 	%r1299, %r409, 8;
	or.b32  	%r1300, %r1299, -2147483648;
	mad.wide.u32 	%rd550, %r1298, %r1300, %rd773;
	shr.u64 	%rd773, %rd550, 32;
	add.s64 	%rd551, %rd6, %rd547;
	st.local.u32 	[%rd551], %rd550;
	add.s32 	%r1780, %r1780, 1;
	setp.ne.s32 	%p266, %r1780, 6;
	@%p266 bra 	$L__BB0_258;
	shr.u32 	%r1301, %r409, 23;
	st.local.u32 	[%rd6+24], %rd773;
	and.b32  	%r412, %r1301, 31;
	and.b32  	%r1302, %r1301, 224;
	add.s32 	%r1303, %r1302, -128;
	shr.u32 	%r1304, %r1303, 5;
	mul.wide.u32 	%rd552, %r1304, 4;
	sub.s64 	%rd146, %rd6, %rd552;
	ld.local.u32 	%r1781, [%rd146+24];
	ld.local.u32 	%r1782, [%rd146+20];
	setp.eq.s32 	%p267, %r412, 0;
	@%p267 bra 	$L__BB0_261;
	shf.l.wrap.b32 	%r1781, %r1782, %r1781, %r412;
	ld.local.u32 	%r1305, [%rd146+16];
	shf.l.wrap.b32 	%r1782, %r1305, %r1782, %r412;
$L__BB0_261:
	shr.u32 	%r1306, %r1781, 30;
	shf.l.wrap.b32 	%r1307, %r1782, %r1781, 2;
	shl.b32 	%r1308, %r1782, 2;
	shr.u32 	%r1309, %r1307, 31;
	add.s32 	%r1310, %r1309, %r1306;
	neg.s32 	%r1311, %r1310;
	setp.lt.s32 	%p268, %r409, 0;
	selp.b32 	%r1783, %r1311, %r1310, %p268;
	xor.b32  	%r1312, %r1307, %r409;
	shr.s32 	%r1313, %r1307, 31;
	xor.b32  	%r1314, %r1313, %r1307;
	xor.b32  	%r1315, %r1313, %r1308;
	cvt.u64.u32 	%rd553, %r1314;
	shl.b64 	%rd554, %rd553, 32;
	cvt.u64.u32 	%rd555, %r1315;
	or.b64  	%rd556, %rd554, %rd555;
	cvt.rn.f64.s64 	%fd115, %rd556;
	mul.f64 	%fd116, %fd115, 0d3BF921FB54442D19;
	cvt.rn.f32.f64 	%f1063, %fd116;
	neg.f32 	%f1064, %f1063;
	setp.lt.s32 	%p269, %r1312, 0;
	selp.f32 	%f1452, %f1064, %f1063, %p269;
	bra.uni 	$L__BB0_263;
$L__BB0_262:
	mov.f32 	%f1065, 0f00000000;
	mul.rn.f32 	%f1452, %f172, %f1065;
	mov.b32 	%r1783, 0;
$L__BB0_263:
	mul.rn.f32 	%f1066, %f1452, %f1452;
	and.b32  	%r1317, %r1783, 1;
	setp.eq.b32 	%p271, %r1317, 1;
	selp.f32 	%f1067, 0f3F800000, %f1452, %p271;
	fma.rn.f32 	%f1068, %f1066, %f1067, 0f00000000;
	fma.rn.f32 	%f1069, %f1066, 0f37CBAC00, 0fBAB607ED;
	selp.f32 	%f1070, %f1069, 0fB94D4153, %p271;
	selp.f32 	%f1071, 0f3D2AAABB, 0f3C0885E4, %p271;
	fma.rn.f32 	%f1072, %f1070, %f1066, %f1071;
	selp.f32 	%f1073, 0fBEFFFFFF, 0fBE2AAAA8, %p271;
	fma.rn.f32 	%f1074, %f1072, %f1066, %f1073;
	fma.rn.f32 	%f1075, %f1074, %f1068, %f1067;
	and.b32  	%r1318, %r1783, 2;
	setp.eq.s32 	%p272, %r1318, 0;
	mov.f32 	%f1076, 0f00000000;
	sub.f32 	%f1077, %f1076, %f1075;
	selp.f32 	%f1078, %f1075, %f1077, %p272;
	max.f32 	%f1079, %f1078, %f35;
	mul.f32 	%f1080, %f50, %f1079;
	div.rn.f32 	%f1081, %f51, %f1079;
	sub.f32 	%f1082, %f1080, %f1081;
	max.f32 	%f1083, %f194, %f35;
	div.rn.f32 	%f1084, %f1082, %f1083;
	mul.f32 	%f1085, %f23, %f195;
	div.rn.f32 	%f1086, %f1085, %f176;
	sub.f32 	%f1087, %f1086, %f1084;
	div.rn.f32 	%f199, %f1087, %f190;
	mov.u32 	%r1787, %r1803;
	mov.f32 	%f1453, %f1457;
	@%p232 bra 	$L__BB0_271;
	setp.eq.f32 	%p273, %f178, 0f7F800000;
	@%p273 bra 	$L__BB0_270;
	mov.b32 	%r421, %f172;
	mov.b64 	%rd774, 0;
	mov.b32 	%r1784, 0;
$L__BB0_266:
	.pragma "nounroll";
	mul.wide.u32 	%rd558, %r1784, 4;
	mov.u64 	%rd559, __cudart_i2opi_f;
	add.s64 	%rd560, %rd559, %rd558;
	ld.global.nc.u32 	%r1320, [%rd560];
	shl.b32 	%r1321, %r421, 8;
	or.b32  	%r1322, %r1321, -2147483648;
	mad.wide.u32 	%rd561, %r1320, %r1322, %rd774;
	shr.u64 	%rd774, %rd561, 32;
	add.s64 	%rd562, %rd5, %rd558;
	st.local.u32 	[%rd562], %rd561;
	add.s32 	%r1784, %r1784, 1;
	setp.ne.s32 	%p274, %r1784, 6;
	@%p274 bra 	$L__BB0_266;
	shr.u32 	%r1323, %r421, 23;
	st.local.u32 	[%rd5+24], %rd774;
	and.b32  	%r424, %r1323, 31;
	and.b32  	%r1324, %r1323, 224;
	add.s32 	%r1325, %r1324, -128;
	shr.u32 	%r1326, %r1325, 5;
	mul.wide.u32 	%rd563, %r1326, 4;
	sub.s64 	%rd149, %rd5, %rd563;
	ld.local.u32 	%r1785, [%rd149+24];
	ld.local.u32 	%r1786, [%rd149+20];
	setp.eq.s32 	%p275, %r424, 0;
	@%p275 bra 	$L__BB0_269;
	shf.l.wrap.b32 	%r1785, %r1786, %r1785, %r424;
	ld.local.u32 	%r1327, [%rd149+16];
	shf.l.wrap.b32 	%r1786, %r1327, %r1786, %r424;
$L__BB0_269:
	shr.u32 	%r1328, %r1785, 30;
	shf.l.wrap.b32 	%r1329, %r1786, %r1785, 2;
	shl.b32 	%r1330, %r1786, 2;
	shr.u32 	%r1331, %r1329, 31;
	add.s32 	%r1332, %r1331, %r1328;
	neg.s32 	%r1333, %r1332;
	setp.lt.s32 	%p276, %r421, 0;
	selp.b32 	%r1787, %r1333, %r1332, %p276;
	xor.b32  	%r1334, %r1329, %r421;
	shr.s32 	%r1335, %r1329, 31;
	xor.b32  	%r1336, %r1335, %r1329;
	xor.b32  	%r1337, %r1335, %r1330;
	cvt.u64.u32 	%rd564, %r1336;
	shl.b64 	%rd565, %rd564, 32;
	cvt.u64.u32 	%rd566, %r1337;
	or.b64  	%rd567, %rd565, %rd566;
	cvt.rn.f64.s64 	%fd117, %rd567;
	mul.f64 	%fd118, %fd117, 0d3BF921FB54442D19;
	cvt.rn.f32.f64 	%f1088, %fd118;
	neg.f32 	%f1089, %f1088;
	setp.lt.s32 	%p277, %r1334, 0;
	selp.f32 	%f1453, %f1089, %f1088, %p277;
	bra.uni 	$L__BB0_271;
$L__BB0_270:
	mov.f32 	%f1090, 0f00000000;
	mul.rn.f32 	%f1453, %f172, %f1090;
	mov.b32 	%r1787, 0;
$L__BB0_271:
	add.s32 	%r1339, %r1787, 1;
	mul.rn.f32 	%f1091, %f1453, %f1453;
	and.b32  	%r1340, %r1787, 1;
	setp.eq.b32 	%p279, %r1340, 1;
	selp.f32 	%f1092, %f1453, 0f3F800000, %p279;
	fma.rn.f32 	%f1093, %f1091, %f1092, 0f00000000;
	fma.rn.f32 	%f1094, %f1091, 0f37CBAC00, 0fBAB607ED;
	selp.f32 	%f1095, 0fB94D4153, %f1094, %p279;
	selp.f32 	%f1096, 0f3C0885E4, 0f3D2AAABB, %p279;
	fma.rn.f32 	%f1097, %f1095, %f1091, %f1096;
	selp.f32 	%f1098, 0fBE2AAAA8, 0fBEFFFFFF, %p279;
	fma.rn.f32 	%f1099, %f1097, %f1091, %f1098;
	fma.rn.f32 	%f1100, %f1099, %f1093, %f1092;
	and.b32  	%r1341, %r1339, 2;
	setp.eq.s32 	%p280, %r1341, 0;
	mov.f32 	%f1101, 0f00000000;
	sub.f32 	%f1102, %f1101, %f1100;
	selp.f32 	%f1103, %f1100, %f1102, %p280;
	mul.f32 	%f1104, %f37, %f1103;
	fma.rn.f32 	%f1105, %f1103, %f1104, %f174;
	sub.f32 	%f1106, %f171, %f39;
	add.f32 	%f1107, %f1106, %f1106;
	mul.f32 	%f1108, %f63, %f171;
	add.f32 	%f1109, %f195, %f195;
	mul.f32 	%f1110, %f1108, %f1109;
	mul.f32 	%f1111, %f56, %f1107;
	sub.f32 	%f1112, %f1110, %f1111;
	add.f32 	%f1113, %f176, %f176;
	div.rn.f32 	%f1114, %f1112, %f1113;
	mul.f32 	%f1115, %f173, %f1107;
	mul.f32 	%f1116, %f173, %f1115;
	sub.f32 	%f1117, %f1114, %f1116;
	div.rn.f32 	%f203, %f1117, %f1105;
	mov.u32 	%r1791, %r1803;
	mov.f32 	%f1454, %f1457;
	@%p232 bra 	$L__BB0_279;
	setp.eq.f32 	%p281, %f178, 0f7F800000;
	@%p281 bra 	$L__BB0_278;
	mov.b32 	%r433, %f172;
	shl.b32 	%r1343, %r433, 8;
	or.b32  	%r434, %r1343, -2147483648;
	mov.b64 	%rd775, 0;
	mov.b32 	%r1788, 0;
$L__BB0_274:
	.pragma "nounroll";
	mul.wide.u32 	%rd569, %r1788, 4;
	mov.u64 	%rd570, __cudart_i2opi_f;
	add.s64 	%rd571, %rd570, %rd569;
	ld.global.nc.u32 	%r1344, [%rd571];
	mad.wide.u32 	%rd572, %r1344, %r434, %rd775;
	shr.u64 	%rd775, %rd572, 32;
	add.s64 	%rd573, %rd4, %rd569;
	st.local.u32 	[%rd573], %rd572;
	add.s32 	%r1788, %r1788, 1;
	setp.ne.s32 	%p282, %r1788, 6;
	@%p282 bra 	$L__BB0_274;
	shr.u32 	%r1345, %r433, 23;
	st.local.u32 	[%rd4+24], %rd775;
	and.b32  	%r437, %r1345, 31;
	and.b32  	%r1346, %r1345, 224;
	add.s32 	%r1347, %r1346, -128;
	shr.u32 	%r1348, %r1347, 5;
	mul.wide.u32 	%rd574, %r1348, 4;
	sub.s64 	%rd152, %rd4, %rd574;
	ld.local.u32 	%r1789, [%rd152+24];
	ld.local.u32 	%r1790, [%rd152+20];
	setp.eq.s32 	%p283, %r437, 0;
	@%p283 bra 	$L__BB0_277;
	shf.l.wrap.b32 	%r1789, %r1790, %r1789, %r437;
	ld.local.u32 	%r1349, [%rd152+16];
	shf.l.wrap.b32 	%r1790, %r1349, %r1790, %r437;
$L__BB0_277:
	shr.u32 	%r1350, %r1789, 30;
	shf.l.wrap.b32 	%r1351, %r1790, %r1789, 2;
	shl.b32 	%r1352, %r1790, 2;
	shr.u32 	%r1353, %r1351, 31;
	add.s32 	%r1354, %r1353, %r1350;
	neg.s32 	%r1355, %r1354;
	setp.lt.s32 	%p284, %r433, 0;
	selp.b32 	%r1791, %r1355, %r1354, %p284;
	xor.b32  	%r1356, %r1351, %r433;
	shr.s32 	%r1357, %r1351, 31;
	xor.b32  	%r1358, %r1357, %r1351;
	xor.b32  	%r1359, %r1357, %r1352;
	cvt.u64.u32 	%rd575, %r1358;
	shl.b64 	%rd576, %rd575, 32;
	cvt.u64.u32 	%rd577, %r1359;
	or.b64  	%rd578, %rd576, %rd577;
	cvt.rn.f64.s64 	%fd119, %rd578;
	mul.f64 	%fd120, %fd119, 0d3BF921FB54442D19;
	cvt.rn.f32.f64 	%f1118, %fd120;
	neg.f32 	%f1119, %f1118;
	setp.lt.s32 	%p285, %r1356, 0;
	selp.f32 	%f1454, %f1119, %f1118, %p285;
	bra.uni 	$L__BB0_279;
$L__BB0_278:
	mov.f32 	%f1120, 0f00000000;
	mul.rn.f32 	%f1454, %f172, %f1120;
	mov.b32 	%r1791, 0;
$L__BB0_279:
	add.s32 	%r1361, %r1791, 1;
	mul.rn.f32 	%f1121, %f1454, %f1454;
	and.b32  	%r1362, %r1791, 1;
	setp.eq.b32 	%p287, %r1362, 1;
	selp.f32 	%f1122, %f1454, 0f3F800000, %p287;
	fma.rn.f32 	%f1123, %f1121, %f1122, 0f00000000;
	fma.rn.f32 	%f1124, %f1121, 0f37CBAC00, 0fBAB607ED;
	selp.f32 	%f1125, 0fB94D4153, %f1124, %p287;
	selp.f32 	%f1126, 0f3C0885E4, 0f3D2AAABB, %p287;
	fma.rn.f32 	%f1127, %f1125, %f1121, %f1126;
	selp.f32 	%f1128, 0fBE2AAAA8, 0fBEFFFFFF, %p287;
	fma.rn.f32 	%f1129, %f1127, %f1121, %f1128;
	fma.rn.f32 	%f1130, %f1129, %f1123, %f1122;
	and.b32  	%r1363, %r1361, 2;
	setp.eq.s32 	%p288, %r1363, 0;
	mov.f32 	%f1131, 0f00000000;
	sub.f32 	%f1132, %f1131, %f1130;
	selp.f32 	%f1133, %f1130, %f1132, %p288;
	mul.f32 	%f1134, %f37, %f1133;
	fma.rn.f32 	%f207, %f1133, %f1134, %f174;
	mov.u32 	%r1795, %r1803;
	mov.f32 	%f1455, %f1457;
	@%p232 bra 	$L__BB0_287;
	setp.eq.f32 	%p289, %f178, 0f7F800000;
	@%p289 bra 	$L__BB0_286;
	mov.b32 	%r446, %f172;
	shl.b32 	%r1365, %r446, 8;
	or.b32  	%r447, %r1365, -2147483648;
	mov.b64 	%rd776, 0;
	mov.b32 	%r1792, 0;
$L__BB0_282:
	.pragma "nounroll";
	mul.wide.u32 	%rd580, %r1792, 4;
	mov.u64 	%rd581, __cudart_i2opi_f;
	add.s64 	%rd582, %rd581, %rd580;
	ld.global.nc.u32 	%r1366, [%rd582];
	mad.wide.u32 	%rd583, %r1366, %r447, %rd776;
	shr.u64 	%rd776, %rd583, 32;
	add.s64 	%rd584, %rd3, %rd580;
	st.local.u32 	[%rd584], %rd583;
	add.s32 	%r1792, %r1792, 1;
	setp.ne.s32 	%p290, %r1792, 6;
	@%p290 bra 	$L__BB0_282;
	shr.u32 	%r1367, %r446, 23;
	st.local.u32 	[%rd3+24], %rd776;
	and.b32  	%r450, %r1367, 31;
	and.b32  	%r1368, %r1367, 224;
	add.s32 	%r1369, %r1368, -128;
	shr.u32 	%r1370, %r1369, 5;
	mul.wide.u32 	%rd585, %r1370, 4;
	sub.s64 	%rd155, %rd3, %rd585;
	ld.local.u32 	%r1793, [%rd155+24];
	ld.local.u32 	%r1794, [%rd155+20];
	setp.eq.s32 	%p291, %r450, 0;
	@%p291 bra 	$L__BB0_285;
	shf.l.wrap.b32 	%r1793, %r1794, %r1793, %r450;
	ld.local.u32 	%r1371, [%rd155+16];
	shf.l.wrap.b32 	%r1794, %r1371, %r1794, %r450;
$L__BB0_285:
	shr.u32 	%r1372, %r1793, 30;
	shf.l.wrap.b32 	%r1373, %r1794, %r1793, 2;
	shl.b32 	%r1374, %r1794, 2;
	shr.u32 	%r1375, %r1373, 31;
	add.s32 	%r1376, %r1375, %r1372;
	neg.s32 	%r1377, %r1376;
	setp.lt.s32 	%p292, %r446, 0;
	selp.b32 	%r1795, %r1377, %r1376, %p292;
	xor.b32  	%r1378, %r1373, %r446;
	shr.s32 	%r1379, %r1373, 31;
	xor.b32  	%r1380, %r1379, %r1373;
	xor.b32  	%r1381, %r1379, %r1374;
	cvt.u64.u32 	%rd586, %r1380;
	shl.b64 	%rd587, %rd586, 32;
	cvt.u64.u32 	%rd588, %r1381;
	or.b64  	%rd589, %rd587, %rd588;
	cvt.rn.f64.s64 	%fd121, %rd589;
	mul.f64 	%fd122, %fd121, 0d3BF921FB54442D19;
	cvt.rn.f32.f64 	%f1135, %fd122;
	neg.f32 	%f1136, %f1135;
	setp.lt.s32 	%p293, %r1378, 0;
	selp.f32 	%f1455, %f1136, %f1135, %p293;
	bra.uni 	$L__BB0_287;
$L__BB0_286:
	mov.f32 	%f1137, 0f00000000;
	mul.rn.f32 	%f1455, %f172, %f1137;
	mov.b32 	%r1795, 0;
$L__BB0_287:
	mul.rn.f32 	%f1138, %f1455, %f1455;
	and.b32  	%r1383, %r1795, 1;
	setp.eq.b32 	%p295, %r1383, 1;
	selp.f32 	%f1139, 0f3F800000, %f1455, %p295;
	fma.rn.f32 	%f1140, %f1138, %f1139, 0f00000000;
	fma.rn.f32 	%f1141, %f1138, 0f37CBAC00, 0fBAB607ED;
	selp.f32 	%f1142, %f1141, 0fB94D4153, %p295;
	selp.f32 	%f1143, 0f3D2AAABB, 0f3C0885E4, %p295;
	fma.rn.f32 	%f1144, %f1142, %f1138, %f1143;
	selp.f32 	%f1145, 0fBEFFFFFF, 0fBE2AAAA8, %p295;
	fma.rn.f32 	%f1146, %f1144, %f1138, %f1145;
	fma.rn.f32 	%f1147, %f1146, %f1140, %f1139;
	and.b32  	%r1384, %r1795, 2;
	setp.eq.s32 	%p296, %r1384, 0;
	mov.f32 	%f1148, 0f00000000;
	sub.f32 	%f1149, %f1148, %f1147;
	selp.f32 	%f211, %f1147, %f1149, %p296;
	mov.u32 	%r1799, %r1803;
	mov.f32 	%f1456, %f1457;
	@%p232 bra 	$L__BB0_295;
	setp.eq.f32 	%p297, %f178, 0f7F800000;
	@%p297 bra 	$L__BB0_294;
	mov.b32 	%r459, %f172;
	mov.b64 	%rd777, 0;
	mov.b32 	%r1796, 0;
$L__BB0_290:
	.pragma "nounroll";
	mul.wide.u32 	%rd591, %r1796, 4;
	mov.u64 	%rd592, __cudart_i2opi_f;
	add.s64 	%rd593, %rd592, %rd591;
	ld.global.nc.u32 	%r1386, [%rd593];
	shl.b32 	%r1387, %r459, 8;
	or.b32  	%r1388, %r1387, -2147483648;
	mad.wide.u32 	%rd594, %r1386, %r1388, %rd777;
	shr.u64 	%rd777, %rd594, 32;
	add.s64 	%rd595, %rd2, %rd591;
	st.local.u32 	[%rd595], %rd594;
	add.s32 	%r1796, %r1796, 1;
	setp.ne.s32 	%p298, %r1796, 6;
	@%p298 bra 	$L__BB0_290;
	shr.u32 	%r1389, %r459, 23;
	st.local.u32 	[%rd2+24], %rd777;
	and.b32  	%r462, %r1389, 31;
	and.b32  	%r1390, %r1389, 224;
	add.s32 	%r1391, %r1390, -128;
	shr.u32 	%r1392, %r1391, 5;
	mul.wide.u32 	%rd596, %r1392, 4;
	sub.s64 	%rd158, %rd2, %rd596;
	ld.local.u32 	%r1797, [%rd158+24];
	ld.local.u32 	%r1798, [%rd158+20];
	setp.eq.s32 	%p299, %r462, 0;
	@%p299 bra 	$L__BB0_293;
	shf.l.wrap.b32 	%r1797, %r1798, %r1797, %r462;
	ld.local.u32 	%r1393, [%rd158+16];
	shf.l.wrap.b32 	%r1798, %r1393, %r1798, %r462;
$L__BB0_293:
	shr.u32 	%r1394, %r1797, 30;
	shf.l.wrap.b32 	%r1395, %r1798, %r1797, 2;
	shl.b32 	%r1396, %r1798, 2;
	shr.u32 	%r1397, %r1395, 31;
	add.s32 	%r1398, %r1397, %r1394;
	neg.s32 	%r1399, %r1398;
	setp.lt.s32 	%p300, %r459, 0;
	selp.b32 	%r1799, %r1399, %r1398, %p300;
	xor.b32  	%r1400, %r1395, %r459;
	shr.s32 	%r1401, %r1395, 31;
	xor.b32  	%r1402, %r1401, %r1395;
	xor.b32  	%r1403, %r1401, %r1396;
	cvt.u64.u32 	%rd597, %r1402;
	shl.b64 	%rd598, %rd597, 32;
	cvt.u64.u32 	%rd599, %r1403;
	or.b64  	%rd600, %rd598, %rd599;
	cvt.rn.f64.s64 	%fd123, %rd600;
	mul.f64 	%fd124, %fd123, 0d3BF921FB54442D19;
	cvt.rn.f32.f64 	%f1150, %fd124;
	neg.f32 	%f1151, %f1150;
	setp.lt.s32 	%p301, %r1400, 0;
	selp.f32 	%f1456, %f1151, %f1150, %p301;
	bra.uni 	$L__BB0_295;
$L__BB0_294:
	mov.f32 	%f1152, 0f00000000;
	mul.rn.f32 	%f1456, %f172, %f1152;
	mov.b32 	%r1799, 0;
$L__BB0_295:
	add.s32 	%r1405, %r1799, 1;
	mul.rn.f32 	%f1153, %f1456, %f1456;
	and.b32  	%r1406, %r1799, 1;
	setp.eq.b32 	%p303, %r1406, 1;
	selp.f32 	%f1154, %f1456, 0f3F800000, %p303;
	fma.rn.f32 	%f1155, %f1153, %f1154, 0f00000000;
	fma.rn.f32 	%f1156, %f1153, 0f37CBAC00, 0fBAB607ED;
	selp.f32 	%f1157, 0fB94D4153, %f1156, %p303;
	selp.f32 	%f1158, 0f3C0885E4, 0f3D2AAABB, %p303;
	fma.rn.f32 	%f1159, %f1157, %f1153, %f1158;
	selp.f32 	%f1160, 0fBE2AAAA8, 0fBEFFFFFF, %p303;
	fma.rn.f32 	%f1161, %f1159, %f1153, %f1160;
	fma.rn.f32 	%f1162, %f1161, %f1155, %f1154;
	and.b32  	%r1407, %r1405, 2;
	setp.eq.s32 	%p304, %r1407, 0;
	mov.f32 	%f1163, 0f00000000;
	sub.f32 	%f1164, %f1163, %f1162;
	selp.f32 	%f215, %f1162, %f1164, %p304;
	max.f32 	%f1165, %f211, %f35;
	mul.f32 	%f1166, %f1165, %f1165;
	div.rn.f32 	%f1167, %f51, %f1166;
	add.f32 	%f216, %f50, %f1167;
	@%p232 bra 	$L__BB0_303;
	setp.eq.f32 	%p305, %f178, 0f7F800000;
	@%p305 bra 	$L__BB0_302;
	mov.b32 	%r471, %f172;
	shl.b32 	%r1409, %r471, 8;
	or.b32  	%r472, %r1409, -2147483648;
	mov.b64 	%rd778, 0;
	mov.b32 	%r1800, 0;
$L__BB0_298:
	.pragma "nounroll";
	mul.wide.u32 	%rd602, %r1800, 4;
	mov.u64 	%rd603, __cudart_i2opi_f;
	add.s64 	%rd604, %rd603, %rd602;
	ld.global.nc.u32 	%r1410, [%rd604];
	mad.wide.u32 	%rd605, %r1410, %r472, %rd778;
	shr.u64 	%rd778, %rd605, 32;
	add.s64 	%rd606, %rd1, %rd602;
	st.local.u32 	[%rd606], %rd605;
	add.s32 	%r1800, %r1800, 1;
	setp.ne.s32 	%p306, %r1800, 6;
	@%p306 bra 	$L__BB0_298;
	shr.u32 	%r1411, %r471, 23;
	st.local.u32 	[%rd1+24], %rd778;
	and.b32  	%r475, %r1411, 31;
	and.b32  	%r1412, %r1411, 224;
	add.s32 	%r1413, %r1412, -128;
	shr.u32 	%r1414, %r1413, 5;
	mul.wide.u32 	%rd607, %r1414, 4;
	sub.s64 	%rd161, %rd1, %rd607;
	ld.local.u32 	%r1801, [%rd161+24];
	ld.local.u32 	%r1802, [%rd161+20];
	setp.eq.s32 	%p307, %r475, 0;
	@%p307 bra 	$L__BB0_301;
	shf.l.wrap.b32 	%r1801, %r1802, %r1801, %r475;
	ld.local.u32 	%r1415, [%rd161+16];
	shf.l.wrap.b32 	%r1802, %r1415, %r1802, %r475;
$L__BB0_301:
	shr.u32 	%r1416, %r1801, 30;
	shf.l.wrap.b32 	%r1417, %r1802, %r1801, 2;
	shl.b32 	%r1418, %r1802, 2;
	shr.u32 	%r1419, %r1417, 31;
	add.s32 	%r1420, %r1419, %r1416;
	neg.s32 	%r1421, %r1420;
	setp.lt.s32 	%p308, %r471, 0;
	selp.b32 	%r1803, %r1421, %r1420, %p308;
	xor.b32  	%r1422, %r1417, %r471;
	shr.s32 	%r1423, %r1417, 31;
	xor.b32  	%r1424, %r1423, %r1417;
	xor.b32  	%r1425, %r1423, %r1418;
	cvt.u64.u32 	%rd608, %r1424;
	shl.b64 	%rd609, %rd608, 32;
	cvt.u64.u32 	%rd610, %r1425;
	or.b64  	%rd611, %rd609, %rd610;
	cvt.rn.f64.s64 	%fd125, %rd611;
	mul.f64 	%fd126, %fd125, 0d3BF921FB54442D19;
	cvt.rn.f32.f64 	%f1168, %fd126;
	neg.f32 	%f1169, %f1168;
	setp.lt.s32 	%p309, %r1422, 0;
	selp.f32 	%f1457, %f1169, %f1168, %p309;
	bra.uni 	$L__BB0_303;
$L__BB0_302:
	mov.f32 	%f1170, 0f00000000;
	mul.rn.f32 	%f1457, %f172, %f1170;
	mov.b32 	%r1803, 0;
$L__BB0_303:
	mul.rn.f32 	%f1171, %f1457, %f1457;
	and.b32  	%r1427, %r1803, 1;
	setp.eq.b32 	%p310, %r1427, 1;
	selp.f32 	%f1172, 0f3F800000, %f1457, %p310;
	fma.rn.f32 	%f1173, %f1171, %f1172, 0f00000000;
	fma.rn.f32 	%f1174, %f1171, 0f37CBAC00, 0fBAB607ED;
	selp.f32 	%f1175, %f1174, 0fB94D4153, %p310;
	selp.f32 	%f1176, 0f3D2AAABB, 0f3C0885E4, %p310;
	fma.rn.f32 	%f1177, %f1175, %f1171, %f1176;
	selp.f32 	%f1178, 0fBEFFFFFF, 0fBE2AAAA8, %p310;
	fma.rn.f32 	%f1179, %f1177, %f1171, %f1178;
	fma.rn.f32 	%f1180, %f1179, %f1173, %f1172;
	and.b32  	%r1428, %r1803, 2;
	setp.eq.s32 	%p311, %r1428, 0;
	mov.f32 	%f1181, 0f00000000;
	sub.f32 	%f1182, %f1181, %f1180;
	selp.f32 	%f1183, %f1180, %f1182, %p311;
	max.f32 	%f1184, %f1183, %f35;
	mul.f32 	%f1185, %f50, %f1184;
	div.rn.f32 	%f1186, %f51, %f1184;
	sub.f32 	%f1187, %f1185, %f1186;
	add.f32 	%f1188, %f1187, %f1187;
	neg.f32 	%f1189, %f216;
	mul.f32 	%f1190, %f215, %f1189;
	mul.f32 	%f1191, %f1190, %f1188;
	add.f32 	%f1192, %f207, %f207;
	div.rn.f32 	%f220, %f1191, %f1192;
	fma.rn.f32 	%f221, %f62, %f182, %f1427;
	fma.rn.f32 	%f222, %f62, %f186, %f1426;
	mul.f32 	%f223, %f221, %f221;
	add.f32 	%f224, %f223, %f37;
	mul.f32 	%f1193, %f221, %f40;
	sub.f32 	%f225, %f224, %f1193;
	mul.f32 	%f1194, %f222, 0f3F22F983;
	cvt.rni.s32.f32 	%r1843, %f1194;
	cvt.rn.f32.s32 	%f1195, %r1843;
	fma.rn.f32 	%f1196, %f1195, 0fBFC90FDA, %f222;
	fma.rn.f32 	%f1197, %f1195, 0fB3A22168, %f1196;
	fma.rn.f32 	%f1467, %f1195, 0fA7C234C5, %f1197;
	abs.f32 	%f227, %f222;
	setp.ltu.f32 	%p312, %f227, 0f47CE4780;
	mov.u32 	%r1807, %r1843;
	mov.f32 	%f1458, %f1467;
	@%p312 bra 	$L__BB0_311;
	setp.eq.f32 	%p313, %f227, 0f7F800000;
	@%p313 bra 	$L__BB0_310;
	mov.b32 	%r485, %f222;
	mov.b64 	%rd779, 0;
	mov.b32 	%r1804, 0;
$L__BB0_306:
	.pragma "nounroll";
	mul.wide.u32 	%rd613, %r1804, 4;
	mov.u64 	%rd614, __cudart_i2opi_f;
	add.s64 	%rd615, %rd614, %rd613;
	ld.global.nc.u32 	%r1430, [%rd615];
	shl.b32 	%r1431, %r485, 8;
	or.b32  	%r1432, %r1431, -2147483648;
	mad.wide.u32 	%rd616, %r1430, %r1432, %rd779;
	shr.u64 	%rd779, %rd616, 32;
	add.s64 	%rd617, %rd10, %rd613;
	st.local.u32 	[%rd617], %rd616;
	add.s32 	%r1804, %r1804, 1;
	setp.ne.s32 	%p314, %r1804, 6;
	@%p314 bra 	$L__BB0_306;
	shr.u32 	%r1433, %r485, 23;
	st.local.u32 	[%rd10+24], %rd779;
	and.b32  	%r488, %r1433, 31;
	and.b32  	%r1434, %r1433, 224;
	add.s32 	%r1435, %r1434, -128;
	shr.u32 	%r1436, %r1435, 5;
	mul.wide.u32 	%rd618, %r1436, 4;
	sub.s64 	%rd164, %rd10, %rd618;
	ld.local.u32 	%r1805, [%rd164+24];
	ld.local.u32 	%r1806, [%rd164+20];
	setp.eq.s32 	%p315, %r488, 0;
	@%p315 bra 	$L__BB0_309;
	shf.l.wrap.b32 	%r1805, %r1806, %r1805, %r488;
	ld.local.u32 	%r1437, [%rd164+16];
	shf.l.wrap.b32 	%r1806, %r1437, %r1806, %r488;
$L__BB0_309:
	shr.u32 	%r1438, %r1805, 30;
	shf.l.wrap.b32 	%r1439, %r1806, %r1805, 2;
	shl.b32 	%r1440, %r1806, 2;
	shr.u32 	%r1441, %r1439, 31;
	add.s32 	%r1442, %r1441, %r1438;
	neg.s32 	%r1443, %r1442;
	setp.lt.s32 	%p316, %r485, 0;
	selp.b32 	%r1807, %r1443, %r1442, %p316;
	xor.b32  	%r1444, %r1439, %r485;
	shr.s32 	%r1445, %r1439, 31;
	xor.b32  	%r1446, %r1445, %r1439;
	xor.b32  	%r1447, %r1445, %r1440;
	cvt.u64.u32 	%rd619, %r1446;
	shl.b64 	%rd620, %rd619, 32;
	cvt.u64.u32 	%rd621, %r1447;
	or.b64  	%rd622, %rd620, %rd621;
	cvt.rn.f64.s64 	%fd127, %rd622;
	mul.f64 	%fd128, %fd127, 0d3BF921FB54442D19;
	cvt.rn.f32.f64 	%f1198, %fd128;
	neg.f32 	%f1199, %f1198;
	setp.lt.s32 	%p317, %r1444, 0;
	selp.f32 	%f1458, %f1199, %f1198, %p317;
	bra.uni 	$L__BB0_311;
$L__BB0_310:
	mov.f32 	%f1200, 0f00000000;
	mul.rn.f32 	%f1458, %f222, %f1200;
	mov.b32 	%r1807, 0;
$L__BB0_311:
	add.s32 	%r1449, %r1807, 1;
	mul.rn.f32 	%f1201, %f1458, %f1458;
	and.b32  	%r1450, %r1807, 1;
	setp.eq.b32 	%p319, %r1450, 1;
	selp.f32 	%f1202, %f1458, 0f3F800000, %p319;
	fma.rn.f32 	%f1203, %f1201, %f1202, 0f00000000;
	fma.rn.f32 	%f1204, %f1201, 0f37CBAC00, 0fBAB607ED;
	selp.f32 	%f1205, 0fB94D4153, %f1204, %p319;
	selp.f32 	%f1206, 0f3C0885E4, 0f3D2AAABB, %p319;
	fma.rn.f32 	%f1207, %f1205, %f1201, %f1206;
	selp.f32 	%f1208, 0fBE2AAAA8, 0fBEFFFFFF, %p319;
	fma.rn.f32 	%f1209, %f1207, %f1201, %f1208;
	fma.rn.f32 	%f1210, %f1209, %f1203, %f1202;
	and.b32  	%r1451, %r1449, 2;
	setp.eq.s32 	%p320, %r1451, 0;
	mov.f32 	%f1211, 0f00000000;
	sub.f32 	%f1212, %f1211, %f1210;
	selp.f32 	%f1213, %f1210, %f1212, %p320;
	mul.f32 	%f1214, %f37, %f1213;
	fma.rn.f32 	%f231, %f1213, %f1214, %f223;
	mov.u32 	%r1811, %r1843;
	mov.f32 	%f1459, %f1467;
	@%p312 bra 	$L__BB0_319;
	setp.eq.f32 	%p321, %f227, 0f7F800000;
	@%p321 bra 	$L__BB0_318;
	mov.b32 	%r497, %f222;
	mov.b64 	%rd780, 0;
	mov.b32 	%r1808, 0;
$L__BB0_314:
	.pragma "nounroll";
	mul.wide.u32 	%rd624, %r1808, 4;
	mov.u64 	%rd625, __cudart_i2opi_f;
	add.s64 	%rd626, %rd625, %rd624;
	ld.global.nc.u32 	%r1453, [%rd626];
	shl.b32 	%r1454, %r497, 8;
	or.b32  	%r1455, %r1454, -2147483648;
	mad.wide.u32 	%rd627, %r1453, %r1455, %rd780;
	shr.u64 	%rd780, %rd627, 32;
	add.s64 	%rd628, %rd9, %rd624;
	st.local.u32 	[%rd628], %rd627;
	add.s32 	%r1808, %r1808, 1;
	setp.ne.s32 	%p322, %r1808, 6;
	@%p322 bra 	$L__BB0_314;
	shr.u32 	%r1456, %r497, 23;
	st.local.u32 	[%rd9+24], %rd780;
	and.b32  	%r500, %r1456, 31;
	and.b32  	%r1457, %r1456, 224;
	add.s32 	%r1458, %r1457, -128;
	shr.u32 	%r1459, %r1458, 5;
	mul.wide.u32 	%rd629, %r1459, 4;
	sub.s64 	%rd167, %rd9, %rd629;
	ld.local.u32 	%r1809, [%rd167+24];
	ld.local.u32 	%r1810, [%rd167+20];
	setp.eq.s32 	%p323, %r500, 0;
	@%p323 bra 	$L__BB0_317;
	shf.l.wrap.b32 	%r1809, %r1810, %r1809, %r500;
	ld.local.u32 	%r1460, [%rd167+16];
	shf.l.wrap.b32 	%r1810, %r1460, %r1810, %r500;
$L__BB0_317:
	shr.u32 	%r1461, %r1809, 30;
	shf.l.wrap.b32 	%r1462, %r1810, %r1809, 2;
	shl.b32 	%r1463, %r1810, 2;
	shr.u32 	%r1464, %r1462, 31;
	add.s32 	%r1465, %r1464, %r1461;
	neg.s32 	%r1466, %r1465;
	setp.lt.s32 	%p324, %r497, 0;
	selp.b32 	%r1811, %r1466, %r1465, %p324;
	xor.b32  	%r1467, %r1462, %r497;
	shr.s32 	%r1468, %r1462, 31;
	xor.b32  	%r1469, %r1468, %r1462;
	xor.b32  	%r1470, %r1468, %r1463;
	cvt.u64.u32 	%rd630, %r1469;
	shl.b64 	%rd631, %rd630, 32;
	cvt.u64.u32 	%rd632, %r1470;
	or.b64  	%rd633, %rd631, %rd632;
	cvt.rn.f64.s64 	%fd129, %rd633;
	mul.f64 	%fd130, %fd129, 0d3BF921FB54442D19;
	cvt.rn.f32.f64 	%f1215, %fd130;
	neg.f32 	%f1216, %f1215;
	setp.lt.s32 	%p325, %r1467, 0;
	selp.f32 	%f1459, %f1216, %f1215, %p325;
	bra.uni 	$L__BB0_319;
$L__BB0_318:
	mov.f32 	%f1217, 0f00000000;
	mul.rn.f32 	%f1459, %f222, %f1217;
	mov.b32 	%r1811, 0;
$L__BB0_319:
	add.s32 	%r1472, %r1811, 1;
	mul.rn.f32 	%f1218, %f1459, %f1459;
	and.b32  	%r1473, %r1811, 1;
	setp.eq.b32 	%p327, %r1473, 1;
	selp.f32 	%f1219, %f1459, 0f3F800000, %p327;
	fma.rn.f32 	%f1220, %f1218, %f1219, 0f00000000;
	fma.rn.f32 	%f1221, %f1218, 0f37CBAC00, 0fBAB607ED;
	selp.f32 	%f1222, 0fB94D4153, %f1221, %p327;
	selp.f32 	%f1223, 0f3C0885E4, 0f3D2AAABB, %p327;
	fma.rn.f32 	%f1224, %f1222, %f1218, %f1223;
	selp.f32 	%f1225, 0fBE2AAAA8, 0fBEFFFFFF, %p327;
	fma.rn.f32 	%f1226, %f1224, %f1218, %f1225;
	fma.rn.f32 	%f1227, %f1226, %f1220, %f1219;
	and.b32  	%r1474, %r1472, 2;
	setp.eq.s32 	%p328, %r1474, 0;
	mov.f32 	%f1228, 0f00000000;
	sub.f32 	%f1229, %f1228, %f1227;
	selp.f32 	%f1230, %f1227, %f1229, %p328;
	mul.f32 	%f1231, %f37, %f1230;
	fma.rn.f32 	%f1232, %f1230, %f1231, %f223;
	fma.rn.f32 	%f1233, %f62, %f220, %f1423;
	div.rn.f32 	%f235, %f1233, %f1232;
	mov.u32 	%r1815, %r1843;
	mov.f32 	%f1460, %f1467;
	@%p312 bra 	$L__BB0_327;
	setp.eq.f32 	%p329, %f227, 0f7F800000;
	@%p329 bra 	$L__BB0_326;
	mov.b32 	%r509, %f222;
	mov.b64 	%rd781, 0;
	mov.b32 	%r1812, 0;
$L__BB0_322:
	.pragma "nounroll";
	mul.wide.u32 	%rd635, %r1812, 4;
	mov.u64 	%rd636, __cudart_i2opi_f;
	add.s64 	%rd637, %rd636, %rd635;
	ld.global.nc.u32 	%r1476, [%rd637];
	shl.b32 	%r1477, %r509, 8;
	or.b32  	%r1478, %r1477, -2147483648;
	mad.wide.u32 	%rd638, %r1476, %r1478, %rd781;
	shr.u64 	%rd781, %rd638, 32;
	add.s64 	%rd639, %rd8, %rd635;
	st.local.u32 	[%rd639], %rd638;
	add.s32 	%r1812, %r1812, 1;
	setp.ne.s32 	%p330, %r1812, 6;
	@%p330 bra 	$L__BB0_322;
	shr.u32 	%r1479, %r509, 23;
	st.local.u32 	[%rd8+24], %rd781;
	and.b32  	%r512, %r1479, 31;
	and.b32  	%r1480, %r1479, 224;
	add.s32 	%r1481, %r1480, -128;
	shr.u32 	%r1482, %r1481, 5;
	mul.wide.u32 	%rd640, %r1482, 4;
	sub.s64 	%rd170, %rd8, %rd640;
	ld.local.u32 	%r1813, [%rd170+24];
	ld.local.u32 	%r1814, [%rd170+20];
	setp.eq.s32 	%p331, %r512, 0;
	@%p331 bra 	$L__BB0_325;
	shf.l.wrap.b32 	%r1813, %r1814, %r1813, %r512;
	ld.local.u32 	%r1483, [%rd170+16];
	shf.l.wrap.b32 	%r1814, %r1483, %r1814, %r512;
$L__BB0_325:
	shr.u32 	%r1484, %r1813, 30;
	shf.l.wrap.b32 	%r1485, %r1814, %r1813, 2;
	shl.b32 	%r1486, %r1814, 2;
	shr.u32 	%r1487, %r1485, 31;
	add.s32 	%r1488, %r1487, %r1484;
	neg.s32 	%r1489, %r1488;
	setp.lt.s32 	%p332, %r509, 0;
	selp.b32 	%r1815, %r1489, %r1488, %p332;
	xor.b32  	%r1490, %r1485, %r509;
	shr.s32 	%r1491, %r1485, 31;
	xor.b32  	%r1492, %r1491, %r1485;
	xor.b32  	%r1493, %r1491, %r1486;
	cvt.u64.u32 	%rd641, %r1492;
	shl.b64 	%rd642, %rd641, 32;
	cvt.u64.u32 	%rd643, %r1493;
	or.b64  	%rd644, %rd642, %rd643;
	cvt.rn.f64.s64 	%fd131, %rd644;
	mul.f64 	%fd132, %fd131, 0d3BF921FB54442D19;
	cvt.rn.f32.f64 	%f1234, %fd132;
	neg.f32 	%f1235, %f1234;
	setp.lt.s32 	%p333, %r1490, 0;
	selp.f32 	%f1460, %f1235, %f1234, %p333;
	bra.uni 	$L__BB0_327;
$L__BB0_326:
	mov.f32 	%f1236, 0f00000000;
	mul.rn.f32 	%f1460, %f222, %f1236;
	mov.b32 	%r1815, 0;
$L__BB0_327:
	add.s32 	%r1495, %r1815, 1;
	mul.rn.f32 	%f1237, %f1460, %f1460;
	and.b32  	%r1496, %r1815, 1;
	setp.eq.b32 	%p335, %r1496, 1;
	selp.f32 	%f1238, %f1460, 0f3F800000, %p335;
	fma.rn.f32 	%f1239, %f1237, %f1238, 0f00000000;
	fma.rn.f32 	%f1240, %f1237, 0f37CBAC00, 0fBAB607ED;
	selp.f32 	%f1241, 0fB94D4153, %f1240, %p335;
	selp.f32 	%f1242, 0f3C0885E4, 0f3D2AAABB, %p335;
	fma.rn.f32 	%f1243, %f1241, %f1237, %f1242;
	selp.f32 	%f1244, 0fBE2AAAA8, 0fBEFFFFFF, %p335;
	fma.rn.f32 	%f1245, %f1243, %f1237, %f1244;
	fma.rn.f32 	%f1246, %f1245, %f1239, %f1238;
	and.b32  	%r1497, %r1495, 2;
	setp.eq.s32 	%p336, %r1497, 0;
	mov.f32 	%f1247, 0f00000000;
	sub.f32 	%f1248, %f1247, %f1246;
	selp.f32 	%f1249, %f1246, %f1248, %p336;
	mul.f32 	%f1250, %f37, %f1249;
	fma.rn.f32 	%f239, %f1249, %f1250, %f223;
	mov.u32 	%r1819, %r1843;
	mov.f32 	%f1461, %f1467;
	@%p312 bra 	$L__BB0_335;
	setp.eq.f32 	%p337, %f227, 0f7F800000;
	@%p337 bra 	$L__BB0_334;
	mov.b32 	%r521, %f222;
	mov.b64 	%rd782, 0;
	mov.b32 	%r1816, 0;
$L__BB0_330:
	.pragma "nounroll";
	mul.wide.u32 	%rd646, %r1816, 4;
	mov.u64 	%rd647, __cudart_i2opi_f;
	add.s64 	%rd648, %rd647, %rd646;
	ld.global.nc.u32 	%r1499, [%rd648];
	shl.b32 	%r1500, %r521, 8;
	or.b32  	%r1501, %r1500, -2147483648;
	mad.wide.u32 	%rd649, %r1499, %r1501, %rd782;
	shr.u64 	%rd782, %rd649, 32;
	add.s64 	%rd650, %rd7, %rd646;
	st.local.u32 	[%rd650], %rd649;
	add.s32 	%r1816, %r1816, 1;
	setp.ne.s32 	%p338, %r1816, 6;
	@%p338 bra 	$L__BB0_330;
	shr.u32 	%r1502, %r521, 23;
	st.local.u32 	[%rd7+24], %rd782;
	and.b32  	%r524, %r1502, 31;
	and.b32  	%r1503, %r1502, 224;
	add.s32 	%r1504, %r1503, -128;
	shr.u32 	%r1505, %r1504, 5;
	mul.wide.u32 	%rd651, %r1505, 4;
	sub.s64 	%rd173, %rd7, %rd651;
	ld.local.u32 	%r1817, [%rd173+24];
	ld.local.u32 	%r1818, [%rd173+20];
	setp.eq.s32 	%p339, %r524, 0;
	@%p339 bra 	$L__BB0_333;
	shf.l.wrap.b32 	%r1817, %r1818, %r1817, %r524;
	ld.local.u32 	%r1506, [%rd173+16];
	shf.l.wrap.b32 	%r1818, %r1506, %r1818, %r524;
$L__BB0_333:
	shr.u32 	%r1507, %r1817, 30;
	shf.l.wrap.b32 	%r1508, %r1818, %r1817, 2;
	shl.b32 	%r1509, %r1818, 2;
	shr.u32 	%r1510, %r1508, 31;
	add.s32 	%r1511, %r1510, %r1507;
	neg.s32 	%r1512, %r1511;
	setp.lt.s32 	%p340, %r521, 0;
	selp.b32 	%r1819, %r1512, %r1511, %p340;
	xor.b32  	%r1513, %r1508, %r521;
	shr.s32 	%r1514, %r1508, 31;
	xor.b32  	%r1515, %r1514, %r1508;
	xor.b32  	%r1516, %r1514, %r1509;
	cvt.u64.u32 	%rd652, %r1515;
	shl.b64 	%rd653, %rd652, 32;
	cvt.u64.u32 	%rd654, %r1516;
	or.b64  	%rd655, %rd653, %rd654;
	cvt.rn.f64.s64 	%fd133, %rd655;
	mul.f64 	%fd134, %fd133, 0d3BF921FB54442D19;
	cvt.rn.f32.f64 	%f1251, %fd134;
	neg.f32 	%f1252, %f1251;
	setp.lt.s32 	%p341, %r1513, 0;
	selp.f32 	%f1461, %f1252, %f1251, %p341;
	bra.uni 	$L__BB0_335;
$L__BB0_334:
	mov.f32 	%f1253, 0f00000000;
	mul.rn.f32 	%f1461, %f222, %f1253;
	mov.b32 	%r1819, 0;
$L__BB0_335:
	mul.rn.f32 	%f1254, %f1461, %f1461;
	and.b32  	%r1518, %r1819, 1;
	setp.eq.b32 	%p343, %r1518, 1;
	selp.f32 	%f1255, 0f3F800000, %f1461, %p343;
	fma.rn.f32 	%f1256, %f1254, %f1255, 0f00000000;
	fma.rn.f32 	%f1257, %f1254, 0f37CBAC00, 0fBAB607ED;
	selp.f32 	%f1258, %f1257, 0fB94D4153, %p343;
	selp.f32 	%f1259, 0f3D2AAABB, 0f3C0885E4, %p343;
	fma.rn.f32 	%f1260, %f1258, %f1254, %f1259;
	selp.f32 	%f1261, 0fBEFFFFFF, 0fBE2AAAA8, %p343;
	fma.rn.f32 	%f1262, %f1260, %f1254, %f1261;
	fma.rn.f32 	%f1263, %f1262, %f1256, %f1255;
	and.b32  	%r1519, %r1819, 2;
	setp.eq.s32 	%p344, %r1519, 0;
	mov.f32 	%f1264, 0f00000000;
	sub.f32 	%f1265, %f1264, %f1263;
	selp.f32 	%f243, %f1263, %f1265, %p344;
	mul.f32 	%f1266, %f42, %f224;
	sub.f32 	%f244, %f1266, %f55;
	mov.u32 	%r1823, %r1843;
	mov.f32 	%f1462, %f1467;
	@%p312 bra 	$L__BB0_343;
	setp.eq.f32 	%p345, %f227, 0f7F800000;
	@%p345 bra 	$L__BB0_342;
	mov.b32 	%r533, %f222;
	mov.b64 	%rd783, 0;
	mov.b32 	%r1820, 0;
$L__BB0_338:
	.pragma "nounroll";
	mul.wide.u32 	%rd657, %r1820, 4;
	mov.u64 	%rd658, __cudart_i2opi_f;
	add.s64 	%rd659, %rd658, %rd657;
	ld.global.nc.u32 	%r1521, [%rd659];
	shl.b32 	%r1522, %r533, 8;
	or.b32  	%r1523, %r1522, -2147483648;
	mad.wide.u32 	%rd660, %r1521, %r1523, %rd783;
	shr.u64 	%rd783, %rd660, 32;
	add.s64 	%rd661, %rd6, %rd657;
	st.local.u32 	[%rd661], %rd660;
	add.s32 	%r1820, %r1820, 1;
	setp.ne.s32 	%p346, %r1820, 6;
	@%p346 bra 	$L__BB0_338;
	shr.u32 	%r1524, %r533, 23;
	st.local.u32 	[%rd6+24], %rd783;
	and.b32  	%r536, %r1524, 31;
	and.b32  	%r1525, %r1524, 224;
	add.s32 	%r1526, %r1525, -128;
	shr.u32 	%r1527, %r1526, 5;
	mul.wide.u32 	%rd662, %r1527, 4;
	sub.s64 	%rd176, %rd6, %rd662;
	ld.local.u32 	%r1821, [%rd176+24];
	ld.local.u32 	%r1822, [%rd176+20];
	setp.eq.s32 	%p347, %r536, 0;
	@%p347 bra 	$L__BB0_341;
	shf.l.wrap.b32 	%r1821, %r1822, %r1821, %r536;
	ld.local.u32 	%r1528, [%rd176+16];
	shf.l.wrap.b32 	%r1822, %r1528, %r1822, %r536;
$L__BB0_341:
	shr.u32 	%r1529, %r1821, 30;
	shf.l.wrap.b32 	%r1530, %r1822, %r1821, 2;
	shl.b32 	%r1531, %r1822, 2;
	shr.u32 	%r1532, %r1530, 31;
	add.s32 	%r1533, %r1532, %r1529;
	neg.s32 	%r1534, %r1533;
	setp.lt.s32 	%p348, %r533, 0;
	selp.b32 	%r1823, %r1534, %r1533, %p348;
	xor.b32  	%r1535, %r1530, %r533;
	shr.s32 	%r1536, %r1530, 31;
	xor.b32  	%r1537, %r1536, %r1530;
	xor.b32  	%r1538, %r1536, %r1531;
	cvt.u64.u32 	%rd663, %r1537;
	shl.b64 	%rd664, %rd663, 32;
	cvt.u64.u32 	%rd665, %r1538;
	or.b64  	%rd666, %rd664, %rd665;
	cvt.rn.f64.s64 	%fd135, %rd666;
	mul.f64 	%fd136, %fd135, 0d3BF921FB54442D19;
	cvt.rn.f32.f64 	%f1267, %fd136;
	neg.f32 	%f1268, %f1267;
	setp.lt.s32 	%p349, %r1535, 0;
	selp.f32 	%f1462, %f1268, %f1267, %p349;
	bra.uni 	$L__BB0_343;
$L__BB0_342:
	mov.f32 	%f1269, 0f00000000;
	mul.rn.f32 	%f1462, %f222, %f1269;
	mov.b32 	%r1823, 0;
$L__BB0_343:
	mul.rn.f32 	%f1270, %f1462, %f1462;
	and.b32  	%r1540, %r1823, 1;
	setp.eq.b32 	%p351, %r1540, 1;
	selp.f32 	%f1271, 0f3F800000, %f1462, %p351;
	fma.rn.f32 	%f1272, %f1270, %f1271, 0f00000000;
	fma.rn.f32 	%f1273, %f1270, 0f37CBAC00, 0fBAB607ED;
	selp.f32 	%f1274, %f1273, 0fB94D4153, %p351;
	selp.f32 	%f1275, 0f3D2AAABB, 0f3C0885E4, %p351;
	fma.rn.f32 	%f1276, %f1274, %f1270, %f1275;
	selp.f32 	%f1277, 0fBEFFFFFF, 0fBE2AAAA8, %p351;
	fma.rn.f32 	%f1278, %f1276, %f1270, %f1277;
	fma.rn.f32 	%f1279, %f1278, %f1272, %f1271;
	and.b32  	%r1541, %r1823, 2;
	setp.eq.s32 	%p352, %r1541, 0;
	mov.f32 	%f1280, 0f00000000;
	sub.f32 	%f1281, %f1280, %f1279;
	selp.f32 	%f1282, %f1279, %f1281, %p352;
	max.f32 	%f1283, %f1282, %f35;
	mul.f32 	%f1284, %f50, %f1283;
	div.rn.f32 	%f1285, %f51, %f1283;
	sub.f32 	%f1286, %f1284, %f1285;
	max.f32 	%f1287, %f243, %f35;
	div.rn.f32 	%f1288, %f1286, %f1287;
	mul.f32 	%f1289, %f23, %f244;
	div.rn.f32 	%f1290, %f1289, %f225;
	sub.f32 	%f1291, %f1290, %f1288;
	div.rn.f32 	%f248, %f1291, %f239;
	mov.u32 	%r1827, %r1843;
	mov.f32 	%f1463, %f1467;
	@%p312 bra 	$L__BB0_351;
	setp.eq.f32 	%p353, %f227, 0f7F800000;
	@%p353 bra 	$L__BB0_350;
	mov.b32 	%r545, %f222;
	mov.b64 	%rd784, 0;
	mov.b32 	%r1824, 0;
$L__BB0_346:
	.pragma "nounroll";
	mul.wide.u32 	%rd668, %r1824, 4;
	mov.u64 	%rd669, __cudart_i2opi_f;
	add.s64 	%rd670, %rd669, %rd668;
	ld.global.nc.u32 	%r1543, [%rd670];
	shl.b32 	%r1544, %r545, 8;
	or.b32  	%r1545, %r1544, -2147483648;
	mad.wide.u32 	%rd671, %r1543, %r1545, %rd784;
	shr.u64 	%rd784, %rd671, 32;
	add.s64 	%rd672, %rd5, %rd668;
	st.local.u32 	[%rd672], %rd671;
	add.s32 	%r1824, %r1824, 1;
	setp.ne.s32 	%p354, %r1824, 6;
	@%p354 bra 	$L__BB0_346;
	shr.u32 	%r1546, %r545, 23;
	st.local.u32 	[%rd5+24], %rd784;
	and.b32  	%r548, %r1546, 31;
	and.b32  	%r1547, %r1546, 224;
	add.s32 	%r1548, %r1547, -128;
	shr.u32 	%r1549, %r1548, 5;
	mul.wide.u32 	%rd673, %r1549, 4;
	sub.s64 	%rd179, %rd5, %rd673;
	ld.local.u32 	%r1825, [%rd179+24];
	ld.local.u32 	%r1826, [%rd179+20];
	setp.eq.s32 	%p355, %r548, 0;
	@%p355 bra 	$L__BB0_349;
	shf.l.wrap.b32 	%r1825, %r1826, %r1825, %r548;
	ld.local.u32 	%r1550, [%rd179+16];
	shf.l.wrap.b32 	%r1826, %r1550, %r1826, %r548;
$L__BB0_349:
	shr.u32 	%r1551, %r1825, 30;
	shf.l.wrap.b32 	%r1552, %r1826, %r1825, 2;
	shl.b32 	%r1553, %r1826, 2;
	shr.u32 	%r1554, %r1552, 31;
	add.s32 	%r1555, %r1554, %r1551;
	neg.s32 	%r1556, %r1555;
	setp.lt.s32 	%p356, %r545, 0;
	selp.b32 	%r1827, %r1556, %r1555, %p356;
	xor.b32  	%r1557, %r1552, %r545;
	shr.s32 	%r1558, %r1552, 31;
	xor.b32  	%r1559, %r1558, %r1552;
	xor.b32  	%r1560, %r1558, %r1553;
	cvt.u64.u32 	%rd674, %r1559;
	shl.b64 	%rd675, %rd674, 32;
	cvt.u64.u32 	%rd676, %r1560;
	or.b64  	%rd677, %rd675, %rd676;
	cvt.rn.f64.s64 	%fd137, %rd677;
	mul.f64 	%fd138, %fd137, 0d3BF921FB54442D19;
	cvt.rn.f32.f64 	%f1292, %fd138;
	neg.f32 	%f1293, %f1292;
	setp.lt.s32 	%p357, %r1557, 0;
	selp.f32 	%f1463, %f1293, %f1292, %p357;
	bra.uni 	$L__BB0_351;
$L__BB0_350:
	mov.f32 	%f1294, 0f00000000;
	mul.rn.f32 	%f1463, %f222, %f1294;
	mov.b32 	%r1827, 0;
$L__BB0_351:
	add.s32 	%r1562, %r1827, 1;
	mul.rn.f32 	%f1295, %f1463, %f1463;
	and.b32  	%r1563, %r1827, 1;
	setp.eq.b32 	%p359, %r1563, 1;
	selp.f32 	%f1296, %f1463, 0f3F800000, %p359;
	fma.rn.f32 	%f1297, %f1295, %f1296, 0f00000000;
	fma.rn.f32 	%f1298, %f1295, 0f37CBAC00, 0fBAB607ED;
	selp.f32 	%f1299, 0fB94D4153, %f1298, %p359;
	selp.f32 	%f1300, 0f3C0885E4, 0f3D2AAABB, %p359;
	fma.rn.f32 	%f1301, %f1299, %f1295, %f1300;
	selp.f32 	%f1302, 0fBE2AAAA8, 0fBEFFFFFF, %p359;
	fma.rn.f32 	%f1303, %f1301, %f1295, %f1302;
	fma.rn.f32 	%f1304, %f1303, %f1297, %f1296;
	and.b32  	%r1564, %r1562, 2;
	setp.eq.s32 	%p360, %r1564, 0;
	mov.f32 	%f1305, 0f00000000;
	sub.f32 	%f1306, %f1305, %f1304;
	selp.f32 	%f1307, %f1304, %f1306, %p360;
	mul.f32 	%f1308, %f37, %f1307;
	fma.rn.f32 	%f1309, %f1307, %f1308, %f223;
	sub.f32 	%f1310, %f221, %f39;
	add.f32 	%f1311, %f1310, %f1310;
	mul.f32 	%f1312, %f63, %f221;
	add.f32 	%f1313, %f244, %f244;
	mul.f32 	%f1314, %f1312, %f1313;
	mul.f32 	%f1315, %f56, %f1311;
	sub.f32 	%f1316, %f1314, %f1315;
	add.f32 	%f1317, %f225, %f225;
	div.rn.f32 	%f1318, %f1316, %f1317;
	fma.rn.f32 	%f1319, %f62, %f203, %f1424;
	mul.f32 	%f1320, %f1319, %f1311;
	mul.f32 	%f1321, %f1319, %f1320;
	sub.f32 	%f1322, %f1318, %f1321;
	div.rn.f32 	%f252, %f1322, %f1309;
	mov.u32 	%r1831, %r1843;
	mov.f32 	%f1464, %f1467;
	@%p312 bra 	$L__BB0_359;
	setp.eq.f32 	%p361, %f227, 0f7F800000;
	@%p361 bra 	$L__BB0_358;
	mov.b32 	%r557, %f222;
	mov.b64 	%rd785, 0;
	mov.b32 	%r1828, 0;
$L__BB0_354:
	.pragma "nounroll";
	mul.wide.u32 	%rd679, %r1828, 4;
	mov.u64 	%rd680, __cudart_i2opi_f;
	add.s64 	%rd681, %rd680, %rd679;
	ld.global.nc.u32 	%r1566, [%rd681];
	shl.b32 	%r1567, %r557, 8;
	or.b32  	%r1568, %r1567, -2147483648;
	mad.wide.u32 	%rd682, %r1566, %r1568, %rd785;
	shr.u64 	%rd785, %rd682, 32;
	add.s64 	%rd683, %rd4, %rd679;
	st.local.u32 	[%rd683], %rd682;
	add.s32 	%r1828, %r1828, 1;
	setp.ne.s32 	%p362, %r1828, 6;
	@%p362 bra 	$L__BB0_354;
	shr.u32 	%r1569, %r557, 23;
	st.local.u32 	[%rd4+24], %rd785;
	and.b32  	%r560, %r1569, 31;
	and.b32  	%r1570, %r1569, 224;
	add.s32 	%r1571, %r1570, -128;
	shr.u32 	%r1572, %r1571, 5;
	mul.wide.u32 	%rd684, %r1572, 4;
	sub.s64 	%rd182, %rd4, %rd684;
	ld.local.u32 	%r1829, [%rd182+24];
	ld.local.u32 	%r1830, [%rd182+20];
	setp.eq.s32 	%p363, %r560, 0;
	@%p363 bra 	$L__BB0_357;
	shf.l.wrap.b32 	%r1829, %r1830, %r1829, %r560;
	ld.local.u32 	%r1573, [%rd182+16];
	shf.l.wrap.b32 	%r1830, %r1573, %r1830, %r560;
$L__BB0_357:
	shr.u32 	%r1574, %r1829, 30;
	shf.l.wrap.b32 	%r1575, %r1830, %r1829, 2;
	shl.b32 	%r1576, %r1830, 2;
	shr.u32 	%r1577, %r1575, 31;
	add.s32 	%r1578, %r1577, %r1574;
	neg.s32 	%r1579, %r1578;
	setp.lt.s32 	%p364, %r557, 0;
	selp.b32 	%r1831, %r1579, %r1578, %p364;
	xor.b32  	%r1580, %r1575, %r557;
	shr.s32 	%r1581, %r1575, 31;
	xor.b32  	%r1582, %r1581, %r1575;
	xor.b32  	%r1583, %r1581, %r1576;
	cvt.u64.u32 	%rd685, %r1582;
	shl.b64 	%rd686, %rd685, 32;
	cvt.u64.u32 	%rd687, %r1583;
	or.b64  	%rd688, %rd686, %rd687;
	cvt.rn.f64.s64 	%fd139, %rd688;
	mul.f64 	%fd140, %fd139, 0d3BF921FB54442D19;
	cvt.rn.f32.f64 	%f1323, %fd140;
	neg.f32 	%f1324, %f1323;
	setp.lt.s32 	%p365, %r1580, 0;
	selp.f32 	%f1464, %f1324, %f1323, %p365;
	bra.uni 	$L__BB0_359;
$L__BB0_358:
	mov.f32 	%f1325, 0f00000000;
	mul.rn.f32 	%f1464, %f222, %f1325;
	mov.b32 	%r1831, 0;
$L__BB0_359:
	add.s32 	%r1585, %r1831, 1;
	mul.rn.f32 	%f1326, %f1464, %f1464;
	and.b32  	%r1586, %r1831, 1;
	setp.eq.b32 	%p367, %r1586, 1;
	selp.f32 	%f1327, %f1464, 0f3F800000, %p367;
	fma.rn.f32 	%f1328, %f1326, %f1327, 0f00000000;
	fma.rn.f32 	%f1329, %f1326, 0f37CBAC00, 0fBAB607ED;
	selp.f32 	%f1330, 0fB94D4153, %f1329, %p367;
	selp.f32 	%f1331, 0f3C0885E4, 0f3D2AAABB, %p367;
	fma.rn.f32 	%f1332, %f1330, %f1326, %f1331;
	selp.f32 	%f1333, 0fBE2AAAA8, 0fBEFFFFFF, %p367;
	fma.rn.f32 	%f1334, %f1332, %f1326, %f1333;
	fma.rn.f32 	%f1335, %f1334, %f1328, %f1327;
	and.b32  	%r1587, %r1585, 2;
	setp.eq.s32 	%p368, %r1587, 0;
	mov.f32 	%f1336, 0f00000000;
	sub.f32 	%f1337, %f1336, %f1335;
	selp.f32 	%f1338, %f1335, %f1337, %p368;
	mul.f32 	%f1339, %f37, %f1338;
	fma.rn.f32 	%f256, %f1338, %f1339, %f223;
	mov.u32 	%r1835, %r1843;
	mov.f32 	%f1465, %f1467;
	@%p312 bra 	$L__BB0_367;
	setp.eq.f32 	%p369, %f227, 0f7F800000;
	@%p369 bra 	$L__BB0_366;
	mov.b32 	%r569, %f222;
	mov.b64 	%rd786, 0;
	mov.b32 	%r1832, 0;
$L__BB0_362:
	.pragma "nounroll";
	mul.wide.u32 	%rd690, %r1832, 4;
	mov.u64 	%rd691, __cudart_i2opi_f;
	add.s64 	%rd692, %rd691, %rd690;
	ld.global.nc.u32 	%r1589, [%rd692];
	shl.b32 	%r1590, %r569, 8;
	or.b32  	%r1591, %r1590, -2147483648;
	mad.wide.u32 	%rd693, %r1589, %r1591, %rd786;
	shr.u64 	%rd786, %rd693, 32;
	add.s64 	%rd694, %rd3, %rd690;
	st.local.u32 	[%rd694], %rd693;
	add.s32 	%r1832, %r1832, 1;
	setp.ne.s32 	%p370, %r1832, 6;
	@%p370 bra 	$L__BB0_362;
	shr.u32 	%r1592, %r569, 23;
	st.local.u32 	[%rd3+24], %rd786;
	and.b32  	%r572, %r1592, 31;
	and.b32  	%r1593, %r1592, 224;
	add.s32 	%r1594, %r1593, -128;
	shr.u32 	%r1595, %r1594, 5;
	mul.wide.u32 	%rd695, %r1595, 4;
	sub.s64 	%rd185, %rd3, %rd695;
	ld.local.u32 	%r1833, [%rd185+24];
	ld.local.u32 	%r1834, [%rd185+20];
	setp.eq.s32 	%p371, %r572, 0;
	@%p371 bra 	$L__BB0_365;
	shf.l.wrap.b32 	%r1833, %r1834, %r1833, %r572;
	ld.local.u32 	%r1596, [%rd185+16];
	shf.l.wrap.b32 	%r1834, %r1596, %r1834, %r572;
$L__BB0_365:
	shr.u32 	%r1597, %r1833, 30;
	shf.l.wrap.b32 	%r1598, %r1834, %r1833, 2;
	shl.b32 	%r1599, %r1834, 2;
	shr.u32 	%r1600, %r1598, 31;
	add.s32 	%r1601, %r1600, %r1597;
	neg.s32 	%r1602, %r1601;
	setp.lt.s32 	%p372, %r569, 0;
	selp.b32 	%r1835, %r1602, %r1601, %p372;
	xor.b32  	%r1603, %r1598, %r569;
	shr.s32 	%r1604, %r1598, 31;
	xor.b32  	%r1605, %r1604, %r1598;
	xor.b32  	%r1606, %r1604, %r1599;
	cvt.u64.u32 	%rd696, %r1605;
	shl.b64 	%rd697, %rd696, 32;
	cvt.u64.u32 	%rd698, %r1606;
	or.b64  	%rd699, %rd697, %rd698;
	cvt.rn.f64.s64 	%fd141, %rd699;
	mul.f64 	%fd142, %fd141, 0d3BF921FB54442D19;
	cvt.rn.f32.f64 	%f1340, %fd142;
	neg.f32 	%f1341, %f1340;
	setp.lt.s32 	%p373, %r1603, 0;
	selp.f32 	%f1465, %f1341, %f1340, %p373;
	bra.uni 	$L__BB0_367;
$L__BB0_366:
	mov.f32 	%f1342, 0f00000000;
	mul.rn.f32 	%f1465, %f222, %f1342;
	mov.b32 	%r1835, 0;
$L__BB0_367:
	mul.rn.f32 	%f1343, %f1465, %f1465;
	and.b32  	%r1608, %r1835, 1;
	setp.eq.b32 	%p375, %r1608, 1;
	selp.f32 	%f1344, 0f3F800000, %f1465, %p375;
	fma.rn.f32 	%f1345, %f1343, %f1344, 0f00000000;
	fma.rn.f32 	%f1346, %f1343, 0f37CBAC00, 0fBAB607ED;
	selp.f32 	%f1347, %f1346, 0fB94D4153, %p375;
	selp.f32 	%f1348, 0f3D2AAABB, 0f3C0885E4, %p375;
	fma.rn.f32 	%f1349, %f1347, %f1343, %f1348;
	selp.f32 	%f1350, 0fBEFFFFFF, 0fBE2AAAA8, %p375;
	fma.rn.f32 	%f1351, %f1349, %f1343, %f1350;
	fma.rn.f32 	%f1352, %f1351, %f1345, %f1344;
	and.b32  	%r1609, %r1835, 2;
	setp.eq.s32 	%p376, %r1609, 0;
	mov.f32 	%f1353, 0f00000000;
	sub.f32 	%f1354, %f1353, %f1352;
	selp.f32 	%f260, %f1352, %f1354, %p376;
	mov.u32 	%r1839, %r1843;
	mov.f32 	%f1466, %f1467;
	@%p312 bra 	$L__BB0_375;
	setp.eq.f32 	%p377, %f227, 0f7F800000;
	@%p377 bra 	$L__BB0_374;
	mov.b32 	%r581, %f222;
	mov.b64 	%rd787, 0;
	mov.b32 	%r1836, 0;
$L__BB0_370:
	.pragma "nounroll";
	mul.wide.u32 	%rd701, %r1836, 4;
	mov.u64 	%rd702, __cudart_i2opi_f;
	add.s64 	%rd703, %rd702, %rd701;
	ld.global.nc.u32 	%r1611, [%rd703];
	shl.b32 	%r1612, %r581, 8;
	or.b32  	%r1613, %r1612, -2147483648;
	mad.wide.u32 	%rd704, %r1611, %r1613, %rd787;
	shr.u64 	%rd787, %rd704, 32;
	add.s64 	%rd705, %rd2, %rd701;
	st.local.u32 	[%rd705], %rd704;
	add.s32 	%r1836, %r1836, 1;
	setp.ne.s32 	%p378, %r1836, 6;
	@%p378 bra 	$L__BB0_370;
	shr.u32 	%r1614, %r581, 23;
	st.local.u32 	[%rd2+24], %rd787;
	and.b32  	%r584, %r1614, 31;
	and.b32  	%r1615, %r1614, 224;
	add.s32 	%r1616, %r1615, -128;
	shr.u32 	%r1617, %r1616, 5;
	mul.wide.u32 	%rd706, %r1617, 4;
	sub.s64 	%rd188, %rd2, %rd706;
	ld.local.u32 	%r1837, [%rd188+24];
	ld.local.u32 	%r1838, [%rd188+20];
	setp.eq.s32 	%p379, %r584, 0;
	@%p379 bra 	$L__BB0_373;
	shf.l.wrap.b32 	%r1837, %r1838, %r1837, %r584;
	ld.local.u32 	%r1618, [%rd188+16];
	shf.l.wrap.b32 	%r1838, %r1618, %r1838, %r584;
$L__BB0_373:
	shr.u32 	%r1619, %r1837, 30;
	shf.l.wrap.b32 	%r1620, %r1838, %r1837, 2;
	shl.b32 	%r1621, %r1838, 2;
	shr.u32 	%r1622, %r1620, 31;
	add.s32 	%r1623, %r1622, %r1619;
	neg.s32 	%r1624, %r1623;
	setp.lt.s32 	%p380, %r581, 0;
	selp.b32 	%r1839, %r1624, %r1623, %p380;
	xor.b32  	%r1625, %r1620, %r581;
	shr.s32 	%r1626, %r1620, 31;
	xor.b32  	%r1627, %r1626, %r1620;
	xor.b32  	%r1628, %r1626, %r1621;
	cvt.u64.u32 	%rd707, %r1627;
	shl.b64 	%rd708, %rd707, 32;
	cvt.u64.u32 	%rd709, %r1628;
	or.b64  	%rd710, %rd708, %rd709;
	cvt.rn.f64.s64 	%fd143, %rd710;
	mul.f64 	%fd144, %fd143, 0d3BF921FB54442D19;
	cvt.rn.f32.f64 	%f1355, %fd144;
	neg.f32 	%f1356, %f1355;
	setp.lt.s32 	%p381, %r1625, 0;
	selp.f32 	%f1466, %f1356, %f1355, %p381;
	bra.uni 	$L__BB0_375;
$L__BB0_374:
	mov.f32 	%f1357, 0f00000000;
	mul.rn.f32 	%f1466, %f222, %f1357;
	mov.b32 	%r1839, 0;
$L__BB0_375:
	add.s32 	%r1630, %r1839, 1;
	mul.rn.f32 	%f1358, %f1466, %f1466;
	and.b32  	%r1631, %r1839, 1;
	setp.eq.b32 	%p383, %r1631, 1;
	selp.f32 	%f1359, %f1466, 0f3F800000, %p383;
	fma.rn.f32 	%f1360, %f1358, %f1359, 0f00000000;
	fma.rn.f32 	%f1361, %f1358, 0f37CBAC00, 0fBAB607ED;
	selp.f32 	%f1362, 0fB94D4153, %f1361, %p383;
	selp.f32 	%f1363, 0f3C0885E4, 0f3D2AAABB, %p383;
	fma.rn.f32 	%f1364, %f1362, %f1358, %f1363;
	selp.f32 	%f1365, 0fBE2AAAA8, 0fBEFFFFFF, %p383;
	fma.rn.f32 	%f1366, %f1364, %f1358, %f1365;
	fma.rn.f32 	%f1367, %f1366, %f1360, %f1359;
	and.b32  	%r1632, %r1630, 2;
	setp.eq.s32 	%p384, %r1632, 0;
	mov.f32 	%f1368, 0f00000000;
	sub.f32 	%f1369, %f1368, %f1367;
	selp.f32 	%f264, %f1367, %f1369, %p384;
	max.f32 	%f1370, %f260, %f35;
	mul.f32 	%f1371, %f1370, %f1370;
	div.rn.f32 	%f1372, %f51, %f1371;
	add.f32 	%f265, %f50, %f1372;
	@%p312 bra 	$L__BB0_383;
	setp.eq.f32 	%p385, %f227, 0f7F800000;
	@%p385 bra 	$L__BB0_382;
	mov.b32 	%r593, %f222;
	mov.b64 	%rd788, 0;
	mov.b32 	%r1840, 0;
$L__BB0_378:
	.pragma "nounroll";
	mul.wide.u32 	%rd712, %r1840, 4;
	add.s64 	%rd714, %rd713, %rd712;
	ld.global.nc.u32 	%r1634, [%rd714];
	shl.b32 	%r1635, %r593, 8;
	or.b32  	%r1636, %r1635, -2147483648;
	mad.wide.u32 	%rd715, %r1634, %r1636, %rd788;
	shr.u64 	%rd788, %rd715, 32;
	add.s64 	%rd716, %rd1, %rd712;
	st.local.u32 	[%rd716], %rd715;
	add.s32 	%r1840, %r1840, 1;
	setp.ne.s32 	%p386, %r1840, 6;
	@%p386 bra 	$L__BB0_378;
	shr.u32 	%r1637, %r593, 23;
	st.local.u32 	[%rd1+24], %rd788;
	and.b32  	%r596, %r1637, 31;
	and.b32  	%r1638, %r1637, 224;
	add.s32 	%r1639, %r1638, -128;
	shr.u32 	%r1640, %r1639, 5;
	mul.wide.u32 	%rd717, %r1640, 4;
	sub.s64 	%rd191, %rd1, %rd717;
	ld.local.u32 	%r1841, [%rd191+24];
	ld.local.u32 	%r1842, [%rd191+20];
	setp.eq.s32 	%p387, %r596, 0;
	@%p387 bra 	$L__BB0_381;
	shf.l.wrap.b32 	%r1841, %r1842, %r1841, %r596;
	ld.local.u32 	%r1641, [%rd191+16];
	shf.l.wrap.b32 	%r1842, %r1641, %r1842, %r596;
$L__BB0_381:
	shr.u32 	%r1642, %r1841, 30;
	shf.l.wrap.b32 	%r1643, %r1842, %r1841, 2;
	shl.b32 	%r1644, %r1842, 2;
	shr.u32 	%r1645, %r1643, 31;
	add.s32 	%r1646, %r1645, %r1642;
	neg.s32 	%r1647, %r1646;
	setp.lt.s32 	%p388, %r593, 0;
	selp.b32 	%r1843, %r1647, %r1646, %p388;
	xor.b32  	%r1648, %r1643, %r593;
	shr.s32 	%r1649, %r1643, 31;
	xor.b32  	%r1650, %r1649, %r1643;
	xor.b32  	%r1651, %r1649, %r1644;
	cvt.u64.u32 	%rd718, %r1650;
	shl.b64 	%rd719, %rd718, 32;
	cvt.u64.u32 	%rd720, %r1651;
	or.b64  	%rd721, %rd719, %rd720;
	cvt.rn.f64.s64 	%fd145, %rd721;
	mul.f64 	%fd146, %fd145, 0d3BF921FB54442D19;
	cvt.rn.f32.f64 	%f1373, %fd146;
	neg.f32 	%f1374, %f1373;
	setp.lt.s32 	%p389, %r1648, 0;
	selp.f32 	%f1467, %f1374, %f1373, %p389;
	bra.uni 	$L__BB0_383;
$L__BB0_382:
	mov.f32 	%f1375, 0f00000000;
	mul.rn.f32 	%f1467, %f222, %f1375;
	mov.b32 	%r1843, 0;
$L__BB0_383:
	mul.rn.f32 	%f1376, %f1467, %f1467;
	and.b32  	%r1653, %r1843, 1;
	setp.eq.b32 	%p390, %r1653, 1;
	selp.f32 	%f1377, 0f3F800000, %f1467, %p390;
	fma.rn.f32 	%f1378, %f1376, %f1377, 0f00000000;
	fma.rn.f32 	%f1379, %f1376, 0f37CBAC00, 0fBAB607ED;
	selp.f32 	%f1380, %f1379, 0fB94D4153, %p390;
	selp.f32 	%f1381, 0f3D2AAABB, 0f3C0885E4, %p390;
	fma.rn.f32 	%f1382, %f1380, %f1376, %f1381;
	selp.f32 	%f1383, 0fBEFFFFFF, 0fBE2AAAA8, %p390;
	fma.rn.f32 	%f1384, %f1382, %f1376, %f1383;
	fma.rn.f32 	%f1385, %f1384, %f1378, %f1377;
	and.b32  	%r1654, %r1843, 2;
	setp.eq.s32 	%p391, %r1654, 0;
	mov.f32 	%f1386, 0f00000000;
	sub.f32 	%f1387, %f1386, %f1385;
	selp.f32 	%f1388, %f1385, %f1387, %p391;
	max.f32 	%f1389, %f1388, %f35;
	mul.f32 	%f1390, %f50, %f1389;
	div.rn.f32 	%f1391, %f51, %f1389;
	sub.f32 	%f1392, %f1390, %f1391;
	add.f32 	%f1393, %f1392, %f1392;
	mul.f32 	%f1394, %f264, %f265;
	mul.f32 	%f1395, %f1394, %f1393;
	add.f32 	%f1396, %f256, %f256;
	div.rn.f32 	%f1397, %f1395, %f1396;
	fma.rn.f32 	%f1398, %f132, 0f40000000, %f81;
	fma.rn.f32 	%f1399, %f182, 0f40000000, %f1398;
	fma.rn.f32 	%f1400, %f62, %f203, %f1424;
	mul.f32 	%f1401, %f1400, %f225;
	div.rn.f32 	%f1402, %f1401, %f231;
	add.f32 	%f1403, %f1402, %f1399;
	fma.rn.f32 	%f1427, %f64, %f1403, %f1427;
	fma.rn.f32 	%f1404, %f136, 0f40000000, %f85;
	fma.rn.f32 	%f1405, %f186, 0f40000000, %f1404;
	add.f32 	%f1406, %f235, %f1405;
	fma.rn.f32 	%f1426, %f64, %f1406, %f1426;
	fma.rn.f32 	%f1407, %f149, 0f40000000, %f98;
	fma.rn.f32 	%f1408, %f199, 0f40000000, %f1407;
	add.f32 	%f1409, %f248, %f1408;
	fma.rn.f32 	%f1425, %f64, %f1409, %f1425;
	fma.rn.f32 	%f1410, %f153, 0f40000000, %f102;
	fma.rn.f32 	%f1411, %f203, 0f40000000, %f1410;
	add.f32 	%f1412, %f252, %f1411;
	fma.rn.f32 	%f1424, %f64, %f1412, %f1424;
	fma.rn.f32 	%f1413, %f170, 0f40000000, %f119;
	fma.rn.f32 	%f1414, %f220, 0f40000000, %f1413;
	sub.f32 	%f1415, %f1414, %f1397;
	fma.rn.f32 	%f1423, %f64, %f1415, %f1423;
	add.s32 	%r1683, %r1683, 1;
	setp.ne.s32 	%p392, %r1683, %r95;
	mov.u32 	%r1844, %r95;
	@%p392 bra 	$L__BB0_62;
$L__BB0_384:
	ld.param.u64 	%rd726, [_Z17simulateRayKernel6float3mPfPi_param_3];
	cvta.to.global.u64 	%rd722, %rd726;
	shl.b64 	%rd723, %rd18, 2;
	add.s64 	%rd724, %rd722, %rd723;
	st.global.u32 	[%rd724], %r1844;
$L__BB0_385:
	ret;

}


// ===== COMPILED SASS (sm_100) =====

	.target	sm_100

	.elftype	@"ET_EXEC"


//--------------------- .note.nv.tkinfo           --------------------------
	.section	.note.nv.tkinfo,"",@"SHT_NOTE"
	.sectionflags	@"SHF_NOTE_NV_TKINFO"
	.tkinfo
        /*0018*/ 	.word	0x00000002
        /*0030*/ 	.string	""
        /*0030*/ 	.string	"ptxas"
        /*0030*/ 	.string	"Cuda compilation tools, release 13.0, V13.0.88"
        /*0030*/ 	.string	"Build cuda_13.0.r13.0/compiler.36424714_0"
        /*0030*/ 	.string	"-arch sm_100 -m 64 "



//--------------------- .note.nv.cuinfo           --------------------------
	.section	.note.nv.cuinfo,"",@"SHT_NOTE"
	.sectionflags	@"SHF_NOTE_NV_CUINFO"
        /*0018*/ 	.short	0x0002
        /*001a*/ 	.short	0x0064
        /*001c*/ 	.short	0x0082
	.zero		2


//--------------------- .nv.info                  --------------------------
	.section	.nv.info,"",@"SHT_CUDA_INFO"
	.align	4


	//----- nvinfo : EIATTR_REGCOUNT
	.align		4
        /*0000*/ 	.byte	0x04, 0x2f
        /*0002*/ 	.short	(.L_12 - .L_11)
	.align		4
.L_11:
        /*0004*/ 	.word	index@(_Z17simulateRayKernel6float3mPfPi)
        /*0008*/ 	.word	0x0000003f


	//----- nvinfo : EIATTR_FRAME_SIZE
	.align		4
.L_12:
        /*000c*/ 	.byte	0x04, 0x11
        /*000e*/ 	.short	(.L_14 - .L_13)
	.align		4
.L_13:
        /*0010*/ 	.word	index@($__internal_5_$__cuda_sm3x_div_rn_noftz_f32_slowpath)
        /*0014*/ 	.word	0x00000050


	//----- nvinfo : EIATTR_FRAME_SIZE
	.align		4
.L_14:
        /*0018*/ 	.byte	0x04, 0x11
        /*001a*/ 	.short	(.L_16 - .L_15)
	.align		4
.L_15:
        /*001c*/ 	.word	index@($__internal_4_$__cuda_sm20_sqrt_rn_f32_slowpath)
        /*0020*/ 	.word	0x00000050


	//----- nvinfo : EIATTR_FRAME_SIZE
	.align		4
.L_16:
        /*0024*/ 	.byte	0x04, 0x11
        /*0026*/ 	.short	(.L_18 - .L_17)
	.align		4
.L_17:
        /*0028*/ 	.word	index@($__internal_3_$__cuda_sm20_rcp_rn_f32_slowpath)
        /*002c*/ 	.word	0x00000050


	//----- nvinfo : EIATTR_FRAME_SIZE
	.align		4
.L_18:
        /*0030*/ 	.byte	0x04, 0x11
        /*0032*/ 	.short	(.L_20 - .L_19)
	.align		4
.L_19:
        /*0034*/ 	.word	index@($__internal_2_$__cuda_sm20_dsqrt_rn_f64_mediumpath_v1)
        /*0038*/ 	.word	0x00000050


	//----- nvinfo : EIATTR_FRAME_SIZE
	.align		4
.L_20:
        /*003c*/ 	.byte	0x04, 0x11
        /*003e*/ 	.short	(.L_22 - .L_21)
	.align		4
.L_21:
        /*0040*/ 	.word	index@($__internal_1_$__cuda_sm20_div_u64)
        /*0044*/ 	.word	0x00000050


	//----- nvinfo : EIATTR_FRAME_SIZE
	.align		4
.L_22:
        /*0048*/ 	.byte	0x04, 0x11
        /*004a*/ 	.short	(.L_24 - .L_23)
	.align		4
.L_23:
        /*004c*/ 	.word	index@($__internal_0_$__cuda_sm20_div_rn_f64_full)
        /*0050*/ 	.word	0x00000050


	//----- nvinfo : EIATTR_FRAME_SIZE
	.align		4
.L_24:
        /*0054*/ 	.byte	0x04, 0x11
        /*0056*/ 	.short	(.L_26 - .L_25)
	.align		4
.L_25:
        /*0058*/ 	.word	index@(_Z17simulateRayKernel6float3mPfPi)
        /*005c*/ 	.word	0x00000050


	//----- nvinfo : EIATTR_MIN_STACK_SIZE
	.align		4
.L_26:
        /*0060*/ 	.byte	0x04, 0x12
        /*0062*/ 	.short	(.L_28 - .L_27)
	.align		4
.L_27:
        /*0064*/ 	.word	index@(_Z17simulateRayKernel6float3mPfPi)
        /*0068*/ 	.word	0x00000050
.L_28:


//--------------------- .nv.compat                --------------------------
	.section	.nv.compat,"",@"SHT_CUDA_COMPAT_INFO"
	.align	4
        /*0000*/ 	.byte	0x02, 0x09, 0x00, 0x00, 0x02, 0x02, 0x01, 0x00, 0x02, 0x05, 0x05, 0x00, 0x03, 0x07, 0x01, 0x01
        /*0010*/ 	.byte	0x02, 0x03, 0x00, 0x00, 0x02, 0x06, 0x01, 0x00, 0x04, 0x0b, 0x08, 0x00, 0x01, 0x00, 0x00, 0x00
        /*0020*/ 	.byte	0x00, 0x00, 0x00, 0x00


//--------------------- .nv.info._Z17simulateRayKernel6float3mPfPi --------------------------
	.section	.nv.info._Z17simulateRayKernel6float3mPfPi,"",@"SHT_CUDA_INFO"
	.sectionflags	@""
	.align	4


	//----- nvinfo : EIATTR_CUDA_API_VERSION
	.align		4
        /*0000*/ 	.byte	0x04, 0x37
        /*0002*/ 	.short	(.L_30 - .L_29)
.L_29:
        /*0004*/ 	.word	0x00000082


	//----- nvinfo : EIATTR_KPARAM_INFO
	.align		4
.L_30:
        /*0008*/ 	.byte	0x04, 0x17
        /*000a*/ 	.short	(.L_32 - .L_31)
.L_31:
        /*000c*/ 	.word	0x00000000
        /*0010*/ 	.short	0x0003
        /*0012*/ 	.short	0x0020
        /*0014*/ 	.byte	0x00, 0xf5, 0x21, 0x00


	//----- nvinfo : EIATTR_KPARAM_INFO
	.align		4
.L_32:
        /*0018*/ 	.byte	0x04, 0x17
        /*001a*/ 	.short	(.L_34 - .L_33)
.L_33:
        /*001c*/ 	.word	0x00000000
        /*0020*/ 	.short	0x0002
        /*0022*/ 	.short	0x0018
        /*0024*/ 	.byte	0x00, 0xf5, 0x21, 0x00


	//----- nvinfo : EIATTR_KPARAM_INFO
	.align		4
.L_34:
        /*0028*/ 	.byte	0x04, 0x17
        /*002a*/ 	.short	(.L_36 - .L_35)
.L_35:
        /*002c*/ 	.word	0x00000000
        /*0030*/ 	.short	0x0001
        /*0032*/ 	.short	0x0010
        /*0034*/ 	.byte	0x00, 0xf0, 0x21, 0x00


	//----- nvinfo : EIATTR_KPARAM_INFO
	.align		4
.L_36:
        /*0038*/ 	.byte	0x04, 0x17
        /*003a*/ 	.short	(.L_38 - .L_37)
.L_37:
        /*003c*/ 	.word	0x00000000
        /*0040*/ 	.short	0x0000
        /*0042*/ 	.short	0x0000
        /*0044*/ 	.byte	0x00, 0xf0, 0x31, 0x00


	//----- nvinfo : EIATTR_SPARSE_MMA_MASK
	.align		4
.L_38:
        /*0048*/ 	.byte	0x03, 0x50
        /*004a*/ 	.short	0x0000


	//----- nvinfo : EIATTR_MAXREG_COUNT
	.align		4
        /*004c*/ 	.byte	0x03, 0x1b
        /*004e*/ 	.short	0x00ff


	//----- nvinfo : EIATTR_EXTERNS
	.align		4
        /*0050*/ 	.byte	0x04, 0x0f
        /*0052*/ 	.short	(.L_40 - .L_39)


	//   ....[0]....
	.align		4
.L_39:
        /*0054*/ 	.word	index@(vprintf)


	//----- nvinfo : EIATTR_MERCURY_ISA_VERSION
	.align		4
.L_40:
        /*0058*/ 	.byte	0x03, 0x5f
        /*005a*/ 	.short	0x0101


	//----- nvinfo : EIATTR_VRC_CTA_INIT_COUNT
	.align		4
        /*005c*/ 	.byte	0x02, 0x4a
	.zero		1
	.zero		1


	//----- nvinfo : EIATTR_SYSCALL_OFFSETS
	.align		4
        /*0060*/ 	.byte	0x04, 0x46
        /*0062*/ 	.short	(.L_42 - .L_41)


	//   ....[0]....
.L_41:
        /*0064*/ 	.word	0x00002f60


	//----- nvinfo : EIATTR_EXIT_INSTR_OFFSETS
	.align		4
.L_42:
        /*0068*/ 	.byte	0x04, 0x1c
        /*006a*/ 	.short	(.L_44 - .L_43)


	//   ....[0]....
.L_43:
        /*006c*/ 	.word	0x000000a0


	//   ....[1]....
        /*0070*/ 	.word	0x00014580


	//----- nvinfo : EIATTR_CRS_STACK_SIZE
	.align		4
.L_44:
        /*0074*/ 	.byte	0x04, 0x1e
        /*0076*/ 	.short	(.L_46 - .L_45)
.L_45:
        /*0078*/ 	.word	0x00000000


	//----- nvinfo : EIATTR_CBANK_PARAM_SIZE
	.align		4
.L_46:
        /*007c*/ 	.byte	0x03, 0x19
        /*007e*/ 	.short	0x0028


	//----- nvinfo : EIATTR_PARAM_CBANK
	.align		4
        /*0080*/ 	.byte	0x04, 0x0a
        /*0082*/ 	.short	(.L_48 - .L_47)
	.align		4
.L_47:
        /*0084*/ 	.word	index@(.nv.constant0._Z17simulateRayKernel6float3mPfPi)
        /*0088*/ 	.short	0x0380
        /*008a*/ 	.short	0x0028


	//----- nvinfo : EIATTR_SW_WAR
	.align		4
.L_48:
        /*008c*/ 	.byte	0x04, 0x36
        /*008e*/ 	.short	(.L_50 - .L_49)
.L_49:
        /*0090*/ 	.word	0x00000008
.L_50:


//--------------------- .nv.callgraph             --------------------------
	.section	.nv.callgraph,"",@"SHT_CUDA_CALLGRAPH"
	.align	4
	.sectionentsize	8
	.align		4
        /*0000*/ 	.word	0x00000000
	.align		4
        /*0004*/ 	.word	0xffffffff
	.align		4
        /*0008*/ 	.word	index@(_Z17simulateRayKernel6float3mPfPi)
	.align		4
        /*000c*/ 	.word	index@(vprintf)
	.align		4
        /*0010*/ 	.word	0x00000000
	.align		4
        /*0014*/ 	.word	0xfffffffe
	.align		4
        /*0018*/ 	.word	0x00000000
	.align		4
        /*001c*/ 	.word	0xfffffffd
	.align		4
        /*0020*/ 	.word	0x00000000
	.align		4
        /*0024*/ 	.word	0xfffffffc


//--------------------- .nv.constant4             --------------------------
	.section	.nv.constant4,"a",@progbits
	.align	8
	.align		8
.nv.constant4:
        /*0000*/ 	.dword	vprintf
	.align		8
        /*0008*/ 	.dword	$str
	.align		8
        /*0010*/ 	.dword	__cudart_i2opi_f


//--------------------- .nv.constant3             --------------------------
	.section	.nv.constant3,"a",@progbits
	.align	8
.nv.constant3:
	.type		c_a,@object
	.size		c_a,(c_rs - c_a)
c_a:
        /*0000*/ 	.byte	0x9a, 0x99, 0x19, 0x3f
	.type		c_rs,@object
	.size		c_rs,(c_num_steps - c_rs)
c_rs:
        /*0004*/ 	.byte	0x00, 0x00, 0x80, 0x3f
	.type		c_num_steps,@object
	.size		c_num_steps,(c_layers - c_num_steps)
c_num_steps:
        /*0008*/ 	.byte	0x98, 0x3a, 0x00, 0x00
	.type		c_layers,@object
	.size		c_layers,(c_M - c_layers)
c_layers:
        /*000c*/ 	.byte	0x01, 0x00, 0x00, 0x00
	.type		c_M,@object
	.size		c_M,(c_epsilon - c_M)
c_M:
        /*0010*/ 	.byte	0x00, 0x00, 0x80, 0x3f
	.type		c_epsilon,@object
	.size		c_epsilon,(worldUp - c_epsilon)
c_epsilon:
        /*0014*/ 	.byte	0xff, 0xe6, 0xdb, 0x2e
	.type		worldUp,@object
	.size		worldUp,(c_h - worldUp)
worldUp:
        /*0018*/ 	.byte	0x00, 0x00, 0x00, 0x00, 0x00, 0x00, 0x80, 0x3f, 0x00, 0x00, 0x00, 0x00
	.type		c_h,@object
	.size		c_h,(r_env_val - c_h)
c_h:
        /*0024*/ 	.byte	0xcd, 0xcc, 0xcc, 0x3d
	.type		r_env_val,@object
	.size		r_env_val,(.L_8 - r_env_val)
r_env_val:
        /*0028*/ 	.byte	0x00, 0x00, 0x00, 0x00, 0x00, 0x40, 0x8f, 0x40
.L_8:


//--------------------- .text._Z17simulateRayKernel6float3mPfPi --------------------------
	.section	.text._Z17simulateRayKernel6float3mPfPi,"ax",@progbits
	.align	128
        .global         _Z17simulateRayKernel6float3mPfPi
        .type           _Z17simulateRayKernel6float3mPfPi,@function
        .size           _Z17simulateRayKernel6float3mPfPi,(.L_x_395 - _Z17simulateRayKernel6float3mPfPi)
        .other          _Z17simulateRayKernel6float3mPfPi,@"STO_CUDA_ENTRY STV_DEFAULT"
_Z17simulateRayKernel6float3mPfPi:
.text._Z17simulateRayKernel6float3mPfPi:
[----:B------:R-:W0:Y:S01]  /*0000*/  LDC R1, c[0x0][0x37c] ;  /* 0x0000df00ff017b82 */ /* 0x000e220000000800 */
[----:B------:R-:W1:Y:S01]  /*0010*/  S2R R0, SR_TID.X ;  /* 0x0000000000007919 */ /* 0x000e620000002100 */
[----:B------:R-:W2:Y:S06]  /*0020*/  LDCU UR6, c[0x0][0x2fc] ;  /* 0x00005f80ff0677ac */ /* 0x000eac0008000800 */
[----:B------:R-:W1:Y:S01]  /*0030*/  S2UR UR5, SR_CTAID.X ;  /* 0x00000000000579c3 */ /* 0x000e620000002500 */
[----:B0-----:R-:W-:Y:S01]  /*0040*/  VIADD R1, R1, 0xffffffb0 ;  /* 0xffffffb001017836 */ /* 0x001fe20000000000 */
[----:B------:R-:W0:Y:S06]  /*0050*/  LDCU UR7, c[0x0][0x390] ;  /* 0x00007200ff0777ac */ /* 0x000e2c0008000800 */
[----:B------:R-:W1:Y:S01]  /*0060*/  LDC R19, c[0x0][0x360] ;  /* 0x0000d800ff137b82 */ /* 0x000e620000000800 */
[----:B0-----:R-:W-:Y:S01]  /*0070*/  UIMAD UR4, UR7, UR7, URZ ;  /* 0x00000007070472a4 */ /* 0x001fe2000f8e02ff */
[----:B-1----:R-:W-:-:S05]  /*0080*/  IMAD R19, R19, UR5, R0 ;  /* 0x0000000513137c24 */ /* 0x002fca000f8e0200 */
[----:B------:R-:W-:-:S13]  /*0090*/  ISETP.GE.AND P0, PT, R19, UR4, PT ;  /* 0x0000000413007c0c */ /* 0x000fda000bf06270 */
[----:B--2---:R-:W-:Y:S05]  /*00a0*/  @P0 EXIT ;  /* 0x000000000000094d */ /* 0x004fea0003800000 */
[----:B------:R-:W0:Y:S01]  /*00b0*/  LDCU UR4, c[0x0][0x394] ;  /* 0x00007280ff0477ac */ /* 0x000e220008000800 */
[----:B------:R-:W-:Y:S01]  /*00c0*/  SHF.R.S32.HI R26, RZ, 0x1f, R19 ;  /* 0x0000001fff1a7819 */ /* 0x000fe20000011413 */
[----:B------:R-:W1:Y:S01]  /*00d0*/  LDC R6, c[0x0][0x2f8] ;  /* 0x0000be00ff067b82 */ /* 0x000e620000000800 */
[----:B------:R-:W-:Y:S02]  /*00e0*/  BSSY.RECONVERGENT B0, `(.L_x_0) ;  /* 0x000001a000007945 */ /* 0x000fe40003800200 */
[----:B0-----:R-:W-:-:S04]  /*00f0*/  LOP3.LUT R0, R26, UR4, RZ, 0xfc, !PT ;  /* 0x000000041a007c12 */ /* 0x001fc8000f8efcff */
[----:B------:R-:W-:-:S13]  /*0100*/  ISETP.NE.U32.AND P0, PT, R0, RZ, PT ;  /* 0x000000ff0000720c */ /* 0x000fda0003f05070 */
[----:B------:R-:W-:Y:S05]  /*0110*/  @P0 BRA `(.L_x_1) ;  /* 0x0000000000500947 */ /* 0x000fea0003800000 */
[----:B------:R-:W0:Y:S01]  /*0120*/  I2F.U32.RP R0, UR7 ;  /* 0x0000000700007d06 */ /* 0x000e220008209000 */
[----:B------:R-:W-:-:S07]  /*0130*/  ISETP.NE.U32.AND P2, PT, RZ, UR7, PT ;  /* 0x00000007ff007c0c */ /* 0x000fce000bf45070 */
[----:B0-----:R-:W0:Y:S02]  /*0140*/  MUFU.RCP R0, R0 ;  /* 0x0000000000007308 */ /* 0x001e240000001000 */
[----:B0-----:R-:W-:-:S06]  /*0150*/  VIADD R2, R0, 0xffffffe ;  /* 0x0ffffffe00027836 */ /* 0x001fcc0000000000 */
[----:B------:R0:W2:Y:S02]  /*0160*/  F2I.FTZ.U32.TRUNC.NTZ R3, R2 ;  /* 0x0000000200037305 */ /* 0x0000a4000021f000 */
[----:B0-----:R-:W-:Y:S02]  /*0170*/  HFMA2 R2, -RZ, RZ, 0, 0 ;  /* 0x00000000ff027431 */ /* 0x001fe400000001ff */
[----:B--2---:R-:W-:-:S04]  /*0180*/  IMAD.MOV R5, RZ, RZ, -R3 ;  /* 0x000000ffff057224 */ /* 0x004fc800078e0a03 */
[----:B------:R-:W-:-:S04]  /*0190*/  IMAD R5, R5, UR7, RZ ;  /* 0x0000000705057c24 */ /* 0x000fc8000f8e02ff */
[----:B------:R-:W-:-:S06]  /*01a0*/  IMAD.HI.U32 R4, R3, R5, R2 ;  /* 0x0000000503047227 */ /* 0x000fcc00078e0002 */
[----:B------:R-:W-:-:S04]  /*01b0*/  IMAD.HI.U32 R4, R4, R19, RZ ;  /* 0x0000001304047227 */ /* 0x000fc800078e00ff */
[----:B------:R-:W-:-:S04]  /*01c0*/  IMAD.MOV R8, RZ, RZ, -R4 ;  /* 0x000000ffff087224 */ /* 0x000fc800078e0a04 */
[----:B------:R-:W-:-:S05]  /*01d0*/  IMAD R3, R8, UR7, R19 ;  /* 0x0000000708037c24 */ /* 0x000fca000f8e0213 */
[----:B------:R-:W-:-:S13]  /*01e0*/  ISETP.GE.U32.AND P0, PT, R3, UR7, PT ;  /* 0x0000000703007c0c */ /* 0x000fda000bf06070 */
[----:B------:R-:W-:Y:S02]  /*01f0*/  @P0 VIADD R3, R3, -UR7 ;  /* 0x8000000703030c36 */ /* 0x000fe40008000000 */
[----:B------:R-:W-:-:S03]  /*0200*/  @P0 VIADD R4, R4, 0x1 ;  /* 0x0000000104040836 */ /* 0x000fc60000000000 */
[----:B------:R-:W-:-:S13]  /*0210*/  ISETP.GE.U32.AND P1, PT, R3, UR7, PT ;  /* 0x0000000703007c0c */ /* 0x000fda000bf26070 */
[----:B------:R-:W-:Y:S02]  /*0220*/  @P1 IADD3 R4, PT, PT, R4, 0x1, RZ ;  /* 0x0000000104041810 */ /* 0x000fe40007ffe0ff */
[----:B------:R-:W-:-:S05]  /*0230*/  @!P2 LOP3.LUT R4, RZ, UR7, RZ, 0x33, !PT ;  /* 0x00000007ff04ac12 */ /* 0x000fca000f8e33ff */
[----:B------:R-:W-:Y:S01]  /*0240*/  IMAD.MOV.U32 R0, RZ, RZ, R4 ;  /* 0x000000ffff007224 */ /* 0x000fe200078e0004 */
[----:B------:R-:W-:Y:S06]  /*0250*/  BRA `(.L_x_2) ;  /* 0x0000000000087947 */ /* 0x000fec0003800000 */
.L_x_1:
[----:B------:R-:W-:-:S07]  /*0260*/  MOV R8, 0x280 ;  /* 0x0000028000087802 */ /* 0x000fce0000000f00 */
[----:B-1----:R-:W-:Y:S05]  /*0270*/  CALL.REL.NOINC `($__internal_1_$__cuda_sm20_div_u64) ;  /* 0x00000148003c7944 */ /* 0x002fea0003c00000 */
.L_x_2:
[----:B------:R-:W-:Y:S05]  /*0280*/  BSYNC.RECONVERGENT B0 ;  /* 0x0000000000007941 */ /* 0x000fea0003800200 */
.L_x_0:
[----:B------:R-:W0:Y:S01]  /*0290*/  LDCU.64 UR4, c[0x0][0x390] ;  /* 0x00007200ff0477ac */ /* 0x000e220008000a00 */
[----:B------:R-:W-:Y:S01]  /*02a0*/  IMAD.MOV.U32 R8, RZ, RZ, 0x1 ;  /* 0x00000001ff087424 */ /* 0x000fe200078e00ff */
[----:B------:R-:W-:Y:S01]  /*02b0*/  BSSY.RECONVERGENT B0, `(.L_x_3) ;  /* 0x000001b000007945 */ /* 0x000fe20003800200 */
[----:B0-----:R-:W0:Y:S01]  /*02c0*/  I2F.F64.U64 R4, UR4 ;  /* 0x0000000400047d12 */ /* 0x001e220008301800 */
[----:B------:R-:W-:Y:S01]  /*02d0*/  UMOV UR4, 0x54442d18 ;  /* 0x54442d1800047882 */ /* 0x000fe20000000000 */
[----:B------:R-:W-:-:S06]  /*02e0*/  UMOV UR5, 0x400921fb ;  /* 0x400921fb00057882 */ /* 0x000fcc0000000000 */
[----:B0-----:R-:W0:Y:S02]  /*02f0*/  MUFU.RCP64H R9, R5 ;  /* 0x0000000500097308 */ /* 0x001e240000001800 */
[----:B0-----:R-:W-:-:S08]  /*0300*/  DFMA R2, -R4, R8, 1 ;  /* 0x3ff000000402742b */ /* 0x001fd00000000108 */
[----:B------:R-:W-:Y:S02]  /*0310*/  DFMA R10, R2, R2, R2 ;  /* 0x00000002020a722b */ /* 0x000fe40000000002 */
[----:B------:R-:W0:Y:S06]  /*0320*/  I2F.F64 R2, R0 ;  /* 0x0000000000027312 */ /* 0x000e2c0000201c00 */
[----:B------:R-:W-:-:S08]  /*0330*/  DFMA R10, R8, R10, R8 ;  /* 0x0000000a080a722b */ /* 0x000fd00000000008 */
[----:B------:R-:W-:Y:S02]  /*0340*/  DFMA R8, -R4, R10, 1 ;  /* 0x3ff000000408742b */ /* 0x000fe4000000010a */
[----:B0-----:R-:W-:-:S06]  /*0350*/  DMUL R12, R2, UR4 ;  /* 0x00000004020c7c28 */ /* 0x001fcc0008000000 */
[----:B------:R-:W-:-:S04]  /*0360*/  DFMA R8, R10, R8, R10 ;  /* 0x000000080a08722b */ /* 0x000fc8000000000a */
[----:B------:R-:W-:-:S04]  /*0370*/  FSETP.GEU.AND P1, PT, |R13|, 6.5827683646048100446e-37, PT ;  /* 0x036000000d00780b */ /* 0x000fc80003f2e200 */
[----:B------:R-:W-:-:S08]  /*0380*/  DMUL R2, R12, R8 ;  /* 0x000000080c027228 */ /* 0x000fd00000000000 */
[----:B------:R-:W-:-:S08]  /*0390*/  DFMA R10, -R4, R2, R12 ;  /* 0x00000002040a722b */ /* 0x000fd0000000010c */
[----:B------:R-:W-:-:S10]  /*03a0*/  DFMA R2, R8, R10, R2 ;  /* 0x0000000a0802722b */ /* 0x000fd40000000002 */
[----:B------:R-:W-:-:S05]  /*03b0*/  FFMA R7, RZ, R5, R3 ;  /* 0x00000005ff077223 */ /* 0x000fca0000000003 */
[----:B------:R-:W-:-:S13]  /*03c0*/  FSETP.GT.AND P0, PT, |R7|, 1.469367938527859385e-39, PT ;  /* 0x001000000700780b */ /* 0x000fda0003f04200 */
[----:B------:R-:W-:Y:S05]  /*03d0*/  @P0 BRA P1, `(.L_x_4) ;  /* 0x0000000000200947 */ /* 0x000fea0000800000 */
[----:B------:R-:W-:Y:S01]  /*03e0*/  IMAD.MOV.U32 R34, RZ, RZ, R12 ;  /* 0x000000ffff227224 */ /* 0x000fe200078e000c */
[----:B------:R-:W-:Y:S01]  /*03f0*/  MOV R35, R13 ;  /* 0x0000000d00237202 */ /* 0x000fe20000000f00 */
[----:B------:R-:W-:Y:S01]  /*0400*/  IMAD.MOV.U32 R28, RZ, RZ, R4 ;  /* 0x000000ffff1c7224 */ /* 0x000fe200078e0004 */
[----:B------:R-:W-:Y:S01]  /*0410*/  MOV R38, 0x440 ;  /* 0x0000044000267802 */ /* 0x000fe20000000f00 */
[----:B------:R-:W-:-:S07]  /*0420*/  IMAD.MOV.U32 R31, RZ, RZ, R5 ;  /* 0x000000ffff1f7224 */ /* 0x000fce00078e0005 */
[----:B-1----:R-:W-:Y:S05]  /*0430*/  CALL.REL.NOINC `($__internal_0_$__cuda_sm20_div_rn_f64_full) ;  /* 0x0000014000547944 */ /* 0x002fea0003c00000 */
[----:B------:R-:W-:Y:S01]  /*0440*/  IMAD.MOV.U32 R2, RZ, RZ, R28 ;  /* 0x000000ffff027224 */ /* 0x000fe200078e001c */
[----:B------:R-:W-:-:S07]  /*0450*/  MOV R3, R29 ;  /* 0x0000001d00037202 */ /* 0x000fce0000000f00 */
.L_x_4:
[----:B------:R-:W-:Y:S05]  /*0460*/  BSYNC.RECONVERGENT B0 ;  /* 0x0000000000007941 */ /* 0x000fea0003800200 */
.L_x_3:
[----:B------:R-:W0:Y:S01]  /*0470*/  LDC.64 R4, c[0x0][0x380] ;  /* 0x0000e000ff047b82 */ /* 0x000e220000000a00 */
[----:B------:R2:W3:Y:S07]  /*0480*/  F2F.F32.F64 R15, R2 ;  /* 0x00000002000f7310 */ /* 0x0004ee0000301000 */
[----:B------:R-:W4:Y:S01]  /*0490*/  LDC R13, c[0x0][0x388] ;  /* 0x0000e200ff0d7b82 */ /* 0x000f220000000800 */
[----:B0-----:R-:W-:-:S04]  /*04a0*/  FMUL R5, R5, R5 ;  /* 0x0000000505057220 */ /* 0x001fc80000400000 */
[----:B------:R-:W-:Y:S01]  /*04b0*/  FFMA R12, R4, R4, R5 ;  /* 0x00000004040c7223 */ /* 0x000fe20000000005 */
[----:B----4-:R-:W-:-:S04]  /*04c0*/  FMUL R13, R13, R13 ;  /* 0x0000000d0d0d7220 */ /* 0x010fc80000400000 */
[----:B------:R-:W-:-:S04]  /*04d0*/  FADD R20, R12, R13 ;  /* 0x0000000d0c147221 */ /* 0x000fc80000000000 */
[----:B------:R-:W-:Y:S01]  /*04e0*/  VIADD R0, R20, 0xf3000000 ;  /* 0xf300000014007836 */ /* 0x000fe20000000000 */
[----:B------:R2:W0:Y:S04]  /*04f0*/  MUFU.RSQ R5, R20 ;  /* 0x0000001400057308 */ /* 0x0004280000001400 */
[----:B------:R-:W-:-:S13]  /*0500*/  ISETP.GT.U32.AND P0, PT, R0, 0x727fffff, PT ;  /* 0x727fffff0000780c */ /* 0x000fda0003f04070 */
[----:B0-23--:R-:W-:Y:S05]  /*0510*/  @!P0 BRA `(.L_x_5) ;  /* 0x00000000001c8947 */ /* 0x00dfea0003800000 */
[----:B------:R-:W-:Y:S01]  /*0520*/  BSSY.RECONVERGENT B0, `(.L_x_6) ;  /* 0x0000004000007945 */ /* 0x000fe20003800200 */
[----:B------:R-:W-:Y:S01]  /*0530*/  IMAD.MOV.U32 R0, RZ, RZ, R20 ;  /* 0x000000ffff007224 */ /* 0x000fe200078e0014 */
[----:B------:R-:W-:-:S07]  /*0540*/  MOV R29, 0x560 ;  /* 0x00000560001d7802 */ /* 0x000fce0000000f00 */
[----:B-1----:R-:W-:Y:S05]  /*0550*/  CALL.REL.NOINC `($__internal_4_$__cuda_sm20_sqrt_rn_f32_slowpath) ;  /* 0x0000015000147944 */ /* 0x002fea0003c00000 */
[----:B------:R-:W-:Y:S05]  /*0560*/  BSYNC.RECONVERGENT B0 ;  /* 0x0000000000007941 */ /* 0x000fea0003800200 */
.L_x_6:
[----:B------:R-:W-:Y:S01]  /*0570*/  IMAD.MOV.U32 R2, RZ, RZ, R3 ;  /* 0x000000ffff027224 */ /* 0x000fe200078e0003 */
[----:B------:R-:W-:Y:S06]  /*0580*/  BRA `(.L_x_7) ;  /* 0x0000000000107947 */ /* 0x000fec0003800000 */
.L_x_5:
[----:B------:R-:W-:Y:S01]  /*0590*/  FMUL.FTZ R3, R20, R5 ;  /* 0x0000000514037220 */ /* 0x000fe20000410000 */
[----:B------:R-:W-:-:S03]  /*05a0*/  FMUL.FTZ R5, R5, 0.5 ;  /* 0x3f00000005057820 */ /* 0x000fc60000410000 */
[----:B------:R-:W-:-:S04]  /*05b0*/  FFMA R2, -R3, R3, R20 ;  /* 0x0000000303027223 */ /* 0x000fc80000000114 */
[----:B------:R-:W-:-:S07]  /*05c0*/  FFMA R2, R2, R5, R3 ;  /* 0x0000000502027223 */ /* 0x000fce0000000003 */
.L_x_7:
[----:B------:R-:W-:Y:S01]  /*05d0*/  IADD3 R0, PT, PT, R2, 0x1800000, RZ ;  /* 0x0180000002007810 */ /* 0x000fe20007ffe0ff */
[----:B------:R-:W-:Y:S03]  /*05e0*/  BSSY.RECONVERGENT B0, `(.L_x_8) ;  /* 0x000000c000007945 */ /* 0x000fe60003800200 */
[----:B------:R-:W-:-:S04]  /*05f0*/  LOP3.LUT R0, R0, 0x7f800000, RZ, 0xc0, !PT ;  /* 0x7f80000000007812 */ /* 0x000fc800078ec0ff */
[----:B------:R-:W-:-:S13]  /*0600*/  ISETP.GT.U32.AND P0, PT, R0, 0x1ffffff, PT ;  /* 0x01ffffff0000780c */ /* 0x000fda0003f04070 */
[----:B------:R-:W-:Y:S05]  /*0610*/  @P0 BRA `(.L_x_9) ;  /* 0x0000000000100947 */ /* 0x000fea0003800000 */
[----:B------:R-:W-:-:S07]  /*0620*/  MOV R14, 0x640 ;  /* 0x00000640000e7802 */ /* 0x000fce0000000f00 */
[----:B-1----:R-:W-:Y:S05]  /*0630*/  CALL.REL.NOINC `($__internal_3_$__cuda_sm20_rcp_rn_f32_slowpath) ;  /* 0x0000014c00047944 */ /* 0x002fea0003c00000 */
[----:B------:R-:W-:Y:S01]  /*0640*/  IMAD.MOV.U32 R9, RZ, RZ, R0 ;  /* 0x000000ffff097224 */ /* 0x000fe200078e0000 */
[----:B------:R-:W-:Y:S06]  /*0650*/  BRA `(.L_x_10) ;  /* 0x0000000000107947 */ /* 0x000fec0003800000 */
.L_x_9:
[----:B------:R-:W0:Y:S02]  /*0660*/  MUFU.RCP R9, R2 ;  /* 0x0000000200097308 */ /* 0x000e240000001000 */
[----:B0-----:R-:W-:-:S04]  /*0670*/  FFMA R0, R9, R2, -1 ;  /* 0xbf80000009007423 */ /* 0x001fc80000000002 */
[----:B------:R-:W-:-:S04]  /*0680*/  FADD.FTZ R0, -R0, -RZ ;  /* 0x800000ff00007221 */ /* 0x000fc80000010100 */
[----:B------:R-:W-:-:S07]  /*0690*/  FFMA R9, R9, R0, R9 ;  /* 0x0000000009097223 */ /* 0x000fce0000000009 */
.L_x_10:
[----:B------:R-:W-:Y:S05]  /*06a0*/  BSYNC.RECONVERGENT B0 ;  /* 0x0000000000007941 */ /* 0x000fea0003800200 */
.L_x_8:
[----:B------:R-:W0:Y:S01]  /*06b0*/  LDCU.64 UR10, c[0x0][0x380] ;  /* 0x00007000ff0a77ac */ /* 0x000e220008000a00 */
[----:B------:R-:W-:Y:S01]  /*06c0*/  BSSY.RECONVERGENT B0, `(.L_x_11) ;  /* 0x000001d000007945 */ /* 0x000fe20003800200 */
[----:B------:R-:W2:Y:S01]  /*06d0*/  LDCU UR5, c[0x0][0x388] ;  /* 0x00007100ff0577ac */ /* 0x000ea20008000800 */
[----:B------:R-:W3:Y:S01]  /*06e0*/  LDCU UR4, c[0x3][0x20] ;  /* 0x00c00400ff0477ac */ /* 0x000ee20008000800 */
[----:B------:R-:W4:Y:S01]  /*06f0*/  LDCU.64 UR8, c[0x3][0x18] ;  /* 0x00c00300ff0877ac */ /* 0x000f220008000a00 */
[C---:B0-----:R-:W-:Y:S01]  /*0700*/  FMUL R7, R9.reuse, -UR10 ;  /* 0x8000000a09077c20 */ /* 0x041fe20008400000 */
[C---:B--2---:R-:W-:Y:S01]  /*0710*/  FMUL R5, R9.reuse, -UR5 ;  /* 0x8000000509057c20 */ /* 0x044fe20008400000 */
[----:B------:R-:W-:Y:S02]  /*0720*/  FMUL R9, R9, -UR11 ;  /* 0x8000000b09097c20 */ /* 0x000fe40008400000 */
[----:B---3--:R-:W-:Y:S01]  /*0730*/  FMUL R2, R7, UR4 ;  /* 0x0000000407027c20 */ /* 0x008fe20008400000 */
[----:B----4-:R-:W-:-:S03]  /*0740*/  FMUL R0, R5, UR9 ;  /* 0x0000000905007c20 */ /* 0x010fc60008400000 */
[----:B------:R-:W-:Y:S01]  /*0750*/  FFMA R21, R5, UR8, -R2 ;  /* 0x0000000805157c23 */ /* 0x000fe20008000802 */
[C---:B------:R-:W-:Y:S01]  /*0760*/  FMUL R2, R9.reuse, UR8 ;  /* 0x0000000809027c20 */ /* 0x040fe20008400000 */
[----:B------:R-:W-:Y:S02]  /*0770*/  FFMA R17, R9, UR4, -R0 ;  /* 0x0000000409117c23 */ /* 0x000fe40008000800 */
[----:B------:R-:W-:Y:S01]  /*0780*/  FMUL R0, R21, R21 ;  /* 0x0000001515007220 */ /* 0x000fe20000400000 */
[----:B------:R-:W-:-:S03]  /*0790*/  FFMA R27, R7, UR9, -R2 ;  /* 0x00000009071b7c23 */ /* 0x000fc60008000802 */
[----:B------:R-:W-:-:S04]  /*07a0*/  FFMA R0, R17, R17, R0 ;  /* 0x0000001111007223 */ /* 0x000fc80000000000 */
[----:B------:R-:W-:-:S04]  /*07b0*/  FFMA R3, R27, R27, R0 ;  /* 0x0000001b1b037223 */ /* 0x000fc80000000000 */
[----:B------:R-:W-:Y:S01]  /*07c0*/  VIADD R2, R3, 0xf3000000 ;  /* 0xf300000003027836 */ /* 0x000fe20000000000 */
[----:B------:R0:W2:Y:S04]  /*07d0*/  MUFU.RSQ R0, R3 ;  /* 0x0000000300007308 */ /* 0x0000a80000001400 */
[----:B------:R-:W-:-:S13]  /*07e0*/  ISETP.GT.U32.AND P0, PT, R2, 0x727fffff, PT ;  /* 0x727fffff0200780c */ /* 0x000fda0003f04070 */
[----:B0-2---:R-:W-:Y:S05]  /*07f0*/  @!P0 BRA `(.L_x_12) ;  /* 0x0000000000148947 */ /* 0x005fea0003800000 */
[----:B------:R-:W-:Y:S01]  /*0800*/  IMAD.MOV.U32 R0, RZ, RZ, R3 ;  /* 0x000000ffff007224 */ /* 0x000fe200078e0003 */
[----:B------:R-:W-:-:S07]  /*0810*/  MOV R29, 0x830 ;  /* 0x00000830001d7802 */ /* 0x000fce0000000f00 */
[----:B-1----:R-:W-:Y:S05]  /*0820*/  CALL.REL.NOINC `($__internal_4_$__cuda_sm20_sqrt_rn_f32_slowpath) ;  /* 0x0000014c00607944 */ /* 0x002fea0003c00000 */
[----:B------:R-:W-:Y:S01]  /*0830*/  MOV R2, R3 ;  /* 0x0000000300027202 */ /* 0x000fe20000000f00 */
[----:B------:R-:W-:Y:S06]  /*0840*/  BRA `(.L_x_13) ;  /* 0x0000000000107947 */ /* 0x000fec0003800000 */
.L_x_12:
[----:B------:R-:W-:Y:S01]  /*0850*/  FMUL.FTZ R2, R3, R0 ;  /* 0x0000000003027220 */ /* 0x000fe20000410000 */
[----:B------:R-:W-:-:S03]  /*0860*/  FMUL.FTZ R0, R0, 0.5 ;  /* 0x3f00000000007820 */ /* 0x000fc60000410000 */
[----:B------:R-:W-:-:S04]  /*0870*/  FFMA R3, -R2, R2, R3 ;  /* 0x0000000202037223 */ /* 0x000fc80000000103 */
[----:B------:R-:W-:-:S07]  /*0880*/  FFMA R2, R3, R0, R2 ;  /* 0x0000000003027223 */ /* 0x000fce0000000002 */
.L_x_13:
[----:B------:R-:W-:Y:S05]  /*0890*/  BSYNC.RECONVERGENT B0 ;  /* 0x0000000000007941 */ /* 0x000fea0003800200 */
.L_x_11:
[----:B------:R-:W-:Y:S01]  /*08a0*/  VIADD R0, R2, 0x1800000 ;  /* 0x0180000002007836 */ /* 0x000fe20000000000 */
[----:B------:R-:W-:Y:S04]  /*08b0*/  BSSY.RECONVERGENT B0, `(.L_x_14) ;  /* 0x000000b000007945 */ /* 0x000fe80003800200 */
[----:B------:R-:W-:-:S04]  /*08c0*/  LOP3.LUT R0, R0, 0x7f800000, RZ, 0xc0, !PT ;  /* 0x7f80000000007812 */ /* 0x000fc800078ec0ff */
[----:B------:R-:W-:-:S13]  /*08d0*/  ISETP.GT.U32.AND P0, PT, R0, 0x1ffffff, PT ;  /* 0x01ffffff0000780c */ /* 0x000fda0003f04070 */
[----:B------:R-:W-:Y:S05]  /*08e0*/  @P0 BRA `(.L_x_15) ;  /* 0x00000000000c0947 */ /* 0x000fea0003800000 */
[----:B------:R-:W-:-:S07]  /*08f0*/  MOV R14, 0x910 ;  /* 0x00000910000e7802 */ /* 0x000fce0000000f00 */
[----:B-1----:R-:W-:Y:S05]  /*0900*/  CALL.REL.NOINC `($__internal_3_$__cuda_sm20_rcp_rn_f32_slowpath) ;  /* 0x0000014800507944 */ /* 0x002fea0003c00000 */
[----:B------:R-:W-:Y:S05]  /*0910*/  BRA `(.L_x_16) ;  /* 0x0000000000107947 */ /* 0x000fea0003800000 */
.L_x_15:
[----:B------:R-:W0:Y:S02]  /*0920*/  MUFU.RCP R3, R2 ;  /* 0x0000000200037308 */ /* 0x000e240000001000 */
[----:B0-----:R-:W-:-:S04]  /*0930*/  FFMA R0, R3, R2, -1 ;  /* 0xbf80000003007423 */ /* 0x001fc80000000002 */
[----:B------:R-:W-:-:S04]  /*0940*/  FADD.FTZ R0, -R0, -RZ ;  /* 0x800000ff00007221 */ /* 0x000fc80000010100 */
[----:B------:R-:W-:-:S07]  /*0950*/  FFMA R0, R3, R0, R3 ;  /* 0x0000000003007223 */ /* 0x000fce0000000003 */
.L_x_16:
[----:B------:R-:W-:Y:S05]  /*0960*/  BSYNC.RECONVERGENT B0 ;  /* 0x0000000000007941 */ /* 0x000fea0003800200 */
.L_x_14:
[C---:B------:R-:W-:Y:S01]  /*0970*/  FMUL R2, R15.reuse, 0.63661974668502807617 ;  /* 0x3f22f9830f027820 */ /* 0x040fe20000400000 */
[----:B------:R-:W-:Y:S01]  /*0980*/  FSETP.GE.AND P0, PT, |R15|, 105615, PT ;  /* 0x47ce47800f00780b */ /* 0x000fe20003f06200 */
[----:B------:R-:W0:Y:S01]  /*0990*/  LDCU.64 UR36, c[0x0][0x358] ;  /* 0x00006b00ff2477ac */ /* 0x000e220008000a00 */
[----:B------:R-:W-:Y:S01]  /*09a0*/  BSSY.RECONVERGENT B0, `(.L_x_17) ;  /* 0x0000043000007945 */ /* 0x000fe20003800200 */
[-C--:B------:R-:W-:Y:S01]  /*09b0*/  FMUL R24, R17, R0.reuse ;  /* 0x0000000011187220 */ /* 0x080fe20000400000 */
[-C--:B------:R-:W-:Y:S01]  /*09c0*/  FMUL R28, R21, R0.reuse ;  /* 0x00000000151c7220 */ /* 0x080fe20000400000 */
[----:B------:R-:W2:Y:S01]  /*09d0*/  F2I.NTZ R2, R2 ;  /* 0x0000000200027305 */ /* 0x000ea20000203100 */
[----:B------:R-:W-:Y:S01]  /*09e0*/  FMUL R30, R27, R0 ;  /* 0x000000001b1e7220 */ /* 0x000fe20000400000 */
[----:B--2---:R-:W-:Y:S01]  /*09f0*/  I2FP.F32.S32 R4, R2 ;  /* 0x0000000200047245 */ /* 0x004fe20000201400 */
[----:B------:R-:W-:-:S04]  /*0a00*/  IMAD.MOV.U32 R14, RZ, RZ, R2 ;  /* 0x000000ffff0e7224 */ /* 0x000fc800078e0002 */
[----:B------:R-:W-:-:S04]  /*0a10*/  FFMA R3, R4, -1.5707962512969970703, R15 ;  /* 0xbfc90fda04037823 */ /* 0x000fc8000000000f */
[----:B------:R-:W-:-:S04]  /*0a20*/  FFMA R3, R4, -7.5497894158615963534e-08, R3 ;  /* 0xb3a2216804037823 */ /* 0x000fc80000000003 */
[----:B------:R-:W-:-:S04]  /*0a30*/  FFMA R18, R4, -5.3903029534742383927e-15, R3 ;  /* 0xa7c234c504127823 */ /* 0x000fc80000000003 */
[----:B------:R-:W-:Y:S01]  /*0a40*/  IMAD.MOV.U32 R0, RZ, RZ, R18 ;  /* 0x000000ffff007224 */ /* 0x000fe200078e0012 */
[----:B0-----:R-:W-:Y:S06]  /*0a50*/  @!P0 BRA `(.L_x_18) ;  /* 0x0000000000dc8947 */ /* 0x001fec0003800000 */
[----:B------:R-:W-:-:S13]  /*0a60*/  FSETP.NEU.AND P0, PT, |R15|, +INF , PT ;  /* 0x7f8000000f00780b */ /* 0x000fda0003f0d200 */
[----:B------:R-:W-:Y:S01]  /*0a70*/  @!P0 FMUL R0, RZ, R15 ;  /* 0x0000000fff008220 */ /* 0x000fe20000400000 */
[----:B------:R-:W-:Y:S01]  /*0a80*/  @!P0 MOV R2, RZ ;  /* 0x000000ff00028202 */ /* 0x000fe20000000f00 */
[----:B------:R-:W-:Y:S06]  /*0a90*/  @!P0 BRA `(.L_x_18) ;  /* 0x0000000000cc8947 */ /* 0x000fec0003800000 */
[----:B------:R-:W-:Y:S01]  /*0aa0*/  IMAD.SHL.U32 R2, R15, 0x100, RZ ;  /* 0x000001000f027824 */ /* 0x000fe200078e00ff */
[----:B------:R-:W0:Y:S01]  /*0ab0*/  LDCU.64 UR8, c[0x4][0x10] ;  /* 0x01000200ff0877ac */ /* 0x000e220008000a00 */
[----:B------:R-:W-:Y:S02]  /*0ac0*/  IMAD.MOV.U32 R8, RZ, RZ, RZ ;  /* 0x000000ffff087224 */ /* 0x000fe400078e00ff */
[----:B------:R-:W-:Y:S01]  /*0ad0*/  IMAD.MOV.U32 R0, RZ, RZ, R1 ;  /* 0x000000ffff007224 */ /* 0x000fe200078e0001 */
[----:B------:R-:W-:Y:S01]  /*0ae0*/  LOP3.LUT R21, R2, 0x80000000, RZ, 0xfc, !PT ;  /* 0x8000000002157812 */ /* 0x000fe200078efcff */
[----:B------:R-:W-:Y:S01]  /*0af0*/  UMOV UR5, URZ ;  /* 0x000000ff00057c82 */ /* 0x000fe20008000000 */
[----:B------:R-:W-:-:S05]  /*0b00*/  UMOV UR4, URZ ;  /* 0x000000ff00047c82 */ /* 0x000fca0008000000 */
.L_x_19:
[----:B0-----:R-:W-:Y:S01]  /*0b10*/  MOV R10, UR8 ;  /* 0x00000008000a7c02 */ /* 0x001fe20008000f00 */
[----:B------:R-:W-:-:S05]  /*0b20*/  IMAD.U32 R11, RZ, RZ, UR9 ;  /* 0x00000009ff0b7e24 */ /* 0x000fca000f8e00ff */
[----:B------:R-:W2:Y:S01]  /*0b30*/  LDG.E.CONSTANT R2, desc[UR36][R10.64] ;  /* 0x000000240a027981 */ /* 0x000ea2000c1e9900 */
[----:B------:R-:W-:Y:S02]  /*0b40*/  UIADD3 UR8, UP0, UPT, UR8, 0x4, URZ ;  /* 0x0000000408087890 */ /* 0x000fe4000ff1e0ff */
[----:B------:R-:W-:Y:S02]  /*0b50*/  UIADD3 UR4, UPT, UPT, UR4, 0x1, URZ ;  /* 0x0000000104047890 */ /* 0x000fe4000fffe0ff */
[----:B------:R-:W-:Y:S02]  /*0b60*/  UIADD3.X UR9, UPT, UPT, URZ, UR9, URZ, UP0, !UPT ;  /* 0x00000009ff097290 */ /* 0x000fe400087fe4ff */
[----:B------:R-:W-:Y:S01]  /*0b70*/  UISETP.NE.AND UP0, UPT, UR4, 0x6, UPT ;  /* 0x000000060400788c */ /* 0x000fe2000bf05270 */
[----:B--2---:R-:W-:-:S03]  /*0b80*/  IMAD.WIDE.U32 R2, R2, R21, RZ ;  /* 0x0000001502027225 */ /* 0x004fc600078e00ff */
[----:B------:R-:W-:-:S04]  /*0b90*/  IADD3 R17, P0, PT, R2, R8, RZ ;  /* 0x0000000802117210 */ /* 0x000fc80007f1e0ff */
[----:B------:R-:W-:Y:S01]  /*0ba0*/  IADD3.X R8, PT, PT, R3, UR5, RZ, P0, !PT ;  /* 0x0000000503087c10 */ /* 0x000fe200087fe4ff */
[----:B------:R0:W-:Y:S02]  /*0bb0*/  STL [R0], R17 ;  /* 0x0000001100007387 */ /* 0x0001e40000100800 */
[----:B0-----:R-:W-:Y:S01]  /*0bc0*/  VIADD R0, R0, 0x4 ;  /* 0x0000000400007836 */ /* 0x001fe20000000000 */
[----:B------:R-:W-:Y:S06]  /*0bd0*/  BRA.U UP0, `(.L_x_19) ;  /* 0xfffffffd00cc7547 */ /* 0x000fec000b83ffff */
[----:B------:R-:W-:Y:S01]  /*0be0*/  SHF.R.U32.HI R4, RZ, 0x17, R15 ;  /* 0x00000017ff047819 */ /* 0x000fe2000001160f */
[----:B------:R0:W-:Y:S03]  /*0bf0*/  STL [R1+0x18], R8 ;  /* 0x0000180801007387 */ /* 0x0001e60000100800 */
[C---:B------:R-:W-:Y:S02]  /*0c00*/  LOP3.LUT R0, R4.reuse, 0xe0, RZ, 0xc0, !PT ;  /* 0x000000e004007812 */ /* 0x040fe400078ec0ff */
[----:B------:R-:W-:-:S03]  /*0c10*/  LOP3.LUT P0, RZ, R4, 0x1f, RZ, 0xc0, !PT ;  /* 0x0000001f04ff7812 */ /* 0x000fc6000780c0ff */
[----:B------:R-:W-:-:S05]  /*0c20*/  VIADD R0, R0, 0xffffff80 ;  /* 0xffffff8000007836 */ /* 0x000fca0000000000 */
[----:B------:R-:W-:-:S05]  /*0c30*/  SHF.R.U32.HI R0, RZ, 0x5, R0 ;  /* 0x00000005ff007819 */ /* 0x000fca0000011600 */
[----:B------:R-:W-:-:S05]  /*0c40*/  IMAD R16, R0, -0x4, R1 ;  /* 0xfffffffc00107824 */ /* 0x000fca00078e0201 */
[----:B------:R-:W2:Y:S04]  /*0c50*/  LDL R0, [R16+0x18] ;  /* 0x0000180010007983 */ /* 0x000ea80000100800 */
[----:B------:R-:W2:Y:S04]  /*0c60*/  LDL R3, [R16+0x14] ;  /* 0x0000140010037983 */ /* 0x000ea80000100800 */
[----:B------:R-:W3:Y:S01]  /*0c70*/  @P0 LDL R2, [R16+0x10] ;  /* 0x0000100010020983 */ /* 0x000ee20000100800 */
[----:B------:R-:W-:Y:S01]  /*0c80*/  LOP3.LUT R4, R4, 0x1f, RZ, 0xc0, !PT ;  /* 0x0000001f04047812 */ /* 0x000fe200078ec0ff */
[----:B------:R-:W-:Y:S01]  /*0c90*/  UMOV UR4, 0x54442d19 ;  /* 0x54442d1900047882 */ /* 0x000fe20000000000 */
[----:B------:R-:W-:-:S02]  /*0ca0*/  UMOV UR5, 0x3bf921fb ;  /* 0x3bf921fb00057882 */ /* 0x000fc40000000000 */
[-C--:B--2---:R-:W-:Y:S02]  /*0cb0*/  @P0 SHF.L.W.U32.HI R0, R3, R4.reuse, R0 ;  /* 0x0000000403000219 */ /* 0x084fe40000010e00 */
[----:B---3--:R-:W-:Y:S02]  /*0cc0*/  @P0 SHF.L.W.U32.HI R3, R2, R4, R3 ;  /* 0x0000000402030219 */ /* 0x008fe40000010e03 */
[----:B------:R-:W-:Y:S02]  /*0cd0*/  ISETP.GE.AND P0, PT, R15, RZ, PT ;  /* 0x000000ff0f00720c */ /* 0x000fe40003f06270 */
[C---:B------:R-:W-:Y:S02]  /*0ce0*/  SHF.L.W.U32.HI R2, R3.reuse, 0x2, R0 ;  /* 0x0000000203027819 */ /* 0x040fe40000010e00 */
[----:B------:R-:W-:Y:S02]  /*0cf0*/  SHF.L.U32 R3, R3, 0x2, RZ ;  /* 0x0000000203037819 */ /* 0x000fe400000006ff */
[----:B------:R-:W-:-:S04]  /*0d00*/  SHF.R.S32.HI R4, RZ, 0x1f, R2 ;  /* 0x0000001fff047819 */ /* 0x000fc80000011402 */
[C---:B------:R-:W-:Y:S02]  /*0d10*/  LOP3.LUT R10, R4.reuse, R3, RZ, 0x3c, !PT ;  /* 0x00000003040a7212 */ /* 0x040fe400078e3cff */
[----:B------:R-:W-:Y:S02]  /*0d20*/  LOP3.LUT R11, R4, R2, RZ, 0x3c, !PT ;  /* 0x00000002040b7212 */ /* 0x000fe400078e3cff */
[----:B------:R-:W-:Y:S02]  /*0d30*/  SHF.R.U32.HI R3, RZ, 0x1e, R0 ;  /* 0x0000001eff037819 */ /* 0x000fe40000011600 */
[C---:B------:R-:W-:Y:S02]  /*0d40*/  LOP3.LUT R0, R2.reuse, R15, RZ, 0x3c, !PT ;  /* 0x0000000f02007212 */ /* 0x040fe400078e3cff */
[----:B------:R-:W2:Y:S01]  /*0d50*/  I2F.F64.S64 R10, R10 ;  /* 0x0000000a000a7312 */ /* 0x000ea20000301c00 */
[----:B------:R-:W-:Y:S02]  /*0d60*/  LEA.HI R2, R2, R3, RZ, 0x1 ;  /* 0x0000000302027211 */ /* 0x000fe400078f08ff */
[----:B------:R-:W-:-:S03]  /*0d70*/  ISETP.GE.AND P1, PT, R0, RZ, PT ;  /* 0x000000ff0000720c */ /* 0x000fc60003f26270 */
[----:B------:R-:W-:-:S04]  /*0d80*/  IMAD.MOV R0, RZ, RZ, -R2 ;  /* 0x000000ffff007224 */ /* 0x000fc800078e0a02 */
[----:B------:R-:W-:Y:S01]  /*0d90*/  @!P0 IMAD.MOV.U32 R2, RZ, RZ, R0 ;  /* 0x000000ffff028224 */ /* 0x000fe200078e0000 */
[----:B--2---:R-:W-:-:S10]  /*0da0*/  DMUL R16, R10, UR4 ;  /* 0x000000040a107c28 */ /* 0x004fd40008000000 */
[----:B------:R-:W2:Y:S02]  /*0db0*/  F2F.F32.F64 R16, R16 ;  /* 0x0000001000107310 */ /* 0x000ea40000301000 */
[----:B0-2---:R-:W-:-:S07]  /*0dc0*/  FSEL R0, -R16, R16, !P1 ;  /* 0x0000001010007208 */ /* 0x005fce0004800100 */
.L_x_18:
[----:B------:R-:W-:Y:S05]  /*0dd0*/  BSYNC.RECONVERGENT B0 ;  /* 0x0000000000007941 */ /* 0x000fea0003800200 */
.L_x_17:
[----:B------:R-:W-:Y:S02]  /*0de0*/  IMAD.MOV.U32 R22, RZ, RZ, 0x37cbac00 ;  /* 0x37cbac00ff167424 */ /* 0x000fe400078e00ff */
[----:B------:R-:W-:Y:S01]  /*0df0*/  FMUL R3, R0, R0 ;  /* 0x0000000000037220 */ /* 0x000fe20000400000 */
[C---:B------:R-:W-:Y:S01]  /*0e00*/  LOP3.LUT R8, R2.reuse, 0x1, RZ, 0xc0, !PT ;  /* 0x0000000102087812 */ /* 0x040fe200078ec0ff */
[----:B------:R-:W-:Y:S01]  /*0e10*/  IMAD.MOV.U32 R17, RZ, RZ, 0x3effffff ;  /* 0x3effffffff117424 */ /* 0x000fe200078e00ff */
[----:B------:R-:W-:Y:S01]  /*0e20*/  LOP3.LUT P1, RZ, R2, 0x2, RZ, 0xc0, !PT ;  /* 0x0000000202ff7812 */ /* 0x000fe2000782c0ff */
[----:B------:R-:W-:Y:S01]  /*0e30*/  FFMA R4, R3, R22, -0.0013887860113754868507 ;  /* 0xbab607ed03047423 */ /* 0x000fe20000000016 */
[----:B------:R-:W-:Y:S01]  /*0e40*/  ISETP.NE.U32.AND P0, PT, R8, 0x1, PT ;  /* 0x000000010800780c */ /* 0x000fe20003f05070 */
[----:B------:R-:W-:Y:S01]  /*0e50*/  BSSY.RECONVERGENT B0, `(.L_x_20) ;  /* 0x0000044000007945 */ /* 0x000fe20003800200 */
[----:B------:R-:W-:Y:S02]  /*0e60*/  MOV R8, 0x3d2aaabb ;  /* 0x3d2aaabb00087802 */ /* 0x000fe40000000f00 */
[----:B------:R-:W-:-:S02]  /*0e70*/  FSEL R4, R4, -0.00019574658654164522886, !P0 ;  /* 0xb94d415304047808 */ /* 0x000fc40004000000 */
[----:B------:R-:W-:Y:S02]  /*0e80*/  FSEL R8, R8, 0.0083327032625675201416, !P0 ;  /* 0x3c0885e408087808 */ /* 0x000fe40004000000 */
[----:B------:R-:W-:Y:S02]  /*0e90*/  FSEL R0, R0, 1, P0 ;  /* 0x3f80000000007808 */ /* 0x000fe40000000000 */
[----:B------:R-:W-:Y:S01]  /*0ea0*/  FSEL R17, -R17, -0.16666662693023681641, !P0 ;  /* 0xbe2aaaa811117808 */ /* 0x000fe20004000100 */
[----:B------:R-:W-:Y:S01]  /*0eb0*/  FFMA R4, R3, R4, R8 ;  /* 0x0000000403047223 */ /* 0x000fe20000000008 */
[----:B------:R-:W-:Y:S01]  /*0ec0*/  FSETP.GE.AND P0, PT, |R15|, 105615, PT ;  /* 0x47ce47800f00780b */ /* 0x000fe20003f06200 */
[C---:B------:R-:W-:Y:S02]  /*0ed0*/  FFMA R11, R3.reuse, R0, RZ ;  /* 0x00000000030b7223 */ /* 0x040fe400000000ff */
[----:B------:R-:W-:-:S04]  /*0ee0*/  FFMA R4, R3, R4, R17 ;  /* 0x0000000403047223 */ /* 0x000fc80000000011 */
[----:B------:R-:W-:-:S04]  /*0ef0*/  FFMA R21, R11, R4, R0 ;  /* 0x000000040b157223 */ /* 0x000fc80000000000 */
[----:B------:R-:W-:Y:S02]  /*0f00*/  @P1 FADD R21, RZ, -R21 ;  /* 0x80000015ff151221 */ /* 0x000fe40000000000 */
[----:B------:R-:W-:Y:S05]  /*0f10*/  @!P0 BRA `(.L_x_21) ;  /* 0x0000000000dc8947 */ /* 0x000fea0003800000 */
[----:B------:R-:W-:-:S13]  /*0f20*/  FSETP.NEU.AND P0, PT, |R15|, +INF , PT ;  /* 0x7f8000000f00780b */ /* 0x000fda0003f0d200 */
[----:B------:R-:W-:Y:S01]  /*0f30*/  @!P0 FMUL R18, RZ, R15 ;  /* 0x0000000fff128220 */ /* 0x000fe20000400000 */
[----:B------:R-:W-:Y:S01]  /*0f40*/  @!P0 IMAD.MOV.U32 R14, RZ, RZ, RZ ;  /* 0x000000ffff0e8224 */ /* 0x000fe200078e00ff */
[----:B------:R-:W-:Y:S06]  /*0f50*/  @!P0 BRA `(.L_x_21) ;  /* 0x0000000000cc8947 */ /* 0x000fec0003800000 */
[----:B------:R-:W-:Y:S02]  /*0f60*/  IMAD.SHL.U32 R2, R15, 0x100, RZ ;  /* 0x000001000f027824 */ /* 0x000fe400078e00ff */
[----:B------:R-:W-:Y:S02]  /*0f70*/  HFMA2 R8, -RZ, RZ, 0, 0 ;  /* 0x00000000ff087431 */ /* 0x000fe400000001ff */
[----:B------:R-:W-:Y:S01]  /*0f80*/  IMAD.MOV.U32 R0, RZ, RZ, R1 ;  /* 0x000000ffff007224 */ /* 0x000fe200078e0001 */
[----:B------:R-:W0:Y:S01]  /*0f90*/  LDCU.64 UR8, c[0x4][0x10] ;  /* 0x01000200ff0877ac */ /* 0x000e220008000a00 */
[----:B------:R-:W-:Y:S01]  /*0fa0*/  LOP3.LUT R23, R2, 0x80000000, RZ, 0xfc, !PT ;  /* 0x8000000002177812 */ /* 0x000fe200078efcff */
[----:B------:R-:W-:Y:S01]  /*0fb0*/  UMOV UR5, URZ ;  /* 0x000000ff00057c82 */ /* 0x000fe20008000000 */
[----:B------:R-:W-:-:S05]  /*0fc0*/  UMOV UR4, URZ ;  /* 0x000000ff00047c82 */ /* 0x000fca0008000000 */
.L_x_22:
[----:B0-----:R-:W-:Y:S02]  /*0fd0*/  IMAD.U32 R10, RZ, RZ, UR8 ;  /* 0x00000008ff0a7e24 */ /* 0x001fe4000f8e00ff */
        /* <DEDUP_REMOVED lines=10> */
[----:B0-----:R-:W-:Y:S01]  /*1080*/  IADD3 R0, PT, PT, R0, 0x4, RZ ;  /* 0x0000000400007810 */ /* 0x001fe20007ffe0ff */
        /* <DEDUP_REMOVED lines=13> */
[----:B------:R-:W-:Y:S01]  /*1160*/  UMOV UR5, 0x3bf921fb ;  /* 0x3bf921fb00057882 */ /* 0x000fe20000000000 */
[----:B------:R-:W-:-:S02]  /*1170*/  ISETP.GE.AND P1, PT, R15, RZ, PT ;  /* 0x000000ff0f00720c */ /* 0x000fc40003f26270 */
[-C--:B--2---:R-:W-:Y:S02]  /*1180*/  @P0 SHF.L.W.U32.HI R0, R3, R4.reuse, R0 ;  /* 0x0000000403000219 */ /* 0x084fe40000010e00 */
[----:B---3--:R-:W-:-:S04]  /*1190*/  @P0 SHF.L.W.U32.HI R3, R2, R4, R3 ;  /* 0x0000000402030219 */ /* 0x008fc80000010e03 */
[C---:B------:R-:W-:Y:S01]  /*11a0*/  SHF.L.W.U32.HI R2, R3.reuse, 0x2, R0 ;  /* 0x0000000203027819 */ /* 0x040fe20000010e00 */
[----:B------:R-:W-:-:S03]  /*11b0*/  IMAD.SHL.U32 R3, R3, 0x4, RZ ;  /* 0x0000000403037824 */ /* 0x000fc600078e00ff */
[----:B------:R-:W-:Y:S02]  /*11c0*/  SHF.R.S32.HI R4, RZ, 0x1f, R2 ;  /* 0x0000001fff047819 */ /* 0x000fe40000011402 */
[----:B------:R-:W-:Y:S02]  /*11d0*/  LOP3.LUT R15, R2, R15, RZ, 0x3c, !PT ;  /* 0x0000000f020f7212 */ /* 0x000fe400078e3cff */
[C---:B------:R-:W-:Y:S02]  /*11e0*/  LOP3.LUT R10, R4.reuse, R3, RZ, 0x3c, !PT ;  /* 0x00000003040a7212 */ /* 0x040fe400078e3cff */
[----:B------:R-:W-:Y:S02]  /*11f0*/  LOP3.LUT R11, R4, R2, RZ, 0x3c, !PT ;  /* 0x00000002040b7212 */ /* 0x000fe400078e3cff */
[----:B------:R-:W-:Y:S02]  /*1200*/  SHF.R.U32.HI R3, RZ, 0x1e, R0 ;  /* 0x0000001eff037819 */ /* 0x000fe40000011600 */
[----:B------:R-:W-:-:S02]  /*1210*/  ISETP.GE.AND P0, PT, R15, RZ, PT ;  /* 0x000000ff0f00720c */ /* 0x000fc40003f06270 */
[----:B------:R-:W2:Y:S01]  /*1220*/  I2F.F64.S64 R10, R10 ;  /* 0x0000000a000a7312 */ /* 0x000ea20000301c00 */
[----:B------:R-:W-:-:S05]  /*1230*/  LEA.HI R14, R2, R3, RZ, 0x1 ;  /* 0x00000003020e7211 */ /* 0x000fca00078f08ff */
[----:B------:R-:W-:-:S05]  /*1240*/  IMAD.MOV R0, RZ, RZ, -R14 ;  /* 0x000000ffff007224 */ /* 0x000fca00078e0a0e */
[----:B------:R-:W-:Y:S01]  /*1250*/  @!P1 MOV R14, R0 ;  /* 0x00000000000e9202 */ /* 0x000fe20000000f00 */
[----:B--2---:R-:W-:-:S10]  /*1260*/  DMUL R16, R10, UR4 ;  /* 0x000000040a107c28 */ /* 0x004fd40008000000 */
[----:B------:R-:W2:Y:S02]  /*1270*/  F2F.F32.F64 R16, R16 ;  /* 0x0000001000107310 */ /* 0x000ea40000301000 */
[----:B0-2---:R-:W-:-:S07]  /*1280*/  FSEL R18, -R16, R16, !P0 ;  /* 0x0000001010127208 */ /* 0x005fce0004000100 */
.L_x_21:
[----:B------:R-:W-:Y:S05]  /*1290*/  BSYNC.RECONVERGENT B0 ;  /* 0x0000000000007941 */ /* 0x000fea0003800200 */
.L_x_20:
[C---:B------:R-:W-:Y:S01]  /*12a0*/  LOP3.LUT R0, R14.reuse, 0x1, RZ, 0xc0, !PT ;  /* 0x000000010e007812 */ /* 0x040fe200078ec0ff */
[----:B------:R-:W-:Y:S02]  /*12b0*/  VIADD R14, R14, 0x1 ;  /* 0x000000010e0e7836 */ /* 0x000fe40000000000 */
[----:B------:R-:W-:Y:S01]  /*12c0*/  FMUL R3, R18, R18 ;  /* 0x0000001212037220 */ /* 0x000fe20000400000 */
[----:B------:R-:W-:Y:S01]  /*12d0*/  IMAD.MOV.U32 R15, RZ, RZ, 0x2909aded ;  /* 0x2909adedff0f7424 */ /* 0x000fe200078e00ff */
[----:B------:R-:W-:Y:S01]  /*12e0*/  ISETP.NE.U32.AND P0, PT, R0, 0x1, PT ;  /* 0x000000010000780c */ /* 0x000fe20003f05070 */
[----:B------:R-:W-:Y:S01]  /*12f0*/  IMAD.MOV.U32 R2, RZ, RZ, 0x3c0885e4 ;  /* 0x3c0885e4ff027424 */ /* 0x000fe200078e00ff */
[----:B------:R-:W-:Y:S01]  /*1300*/  LOP3.LUT P1, RZ, R14, 0x2, RZ, 0xc0, !PT ;  /* 0x000000020eff7812 */ /* 0x000fe2000782c0ff */
[----:B------:R-:W-:Y:S01]  /*1310*/  FFMA R0, R3, R22, -0.0013887860113754868507 ;  /* 0xbab607ed03007423 */ /* 0x000fe20000000016 */
[----:B------:R-:W-:Y:S02]  /*1320*/  HFMA2 R14, -RZ, RZ, 1.541015625, -0.052001953125 ;  /* 0x3e2aaaa8ff0e7431 */ /* 0x000fe400000001ff */
[C---:B------:R-:W-:Y:S01]  /*1330*/  FFMA R4, R15.reuse, -0.00019574658654164522886, R2 ;  /* 0xb94d41530f047823 */ /* 0x040fe20000000002 */
[----:B------:R-:W-:Y:S01]  /*1340*/  FSEL R2, R2, 0.041666727513074874878, !P0 ;  /* 0x3d2aaabb02027808 */ /* 0x000fe20004000000 */
[-C--:B------:R-:W-:Y:S01]  /*1350*/  FFMA R10, R22, R15.reuse, -0.0013887860113754868507 ;  /* 0xbab607ed160a7423 */ /* 0x080fe2000000000f */
[----:B------:R-:W-:Y:S01]  /*1360*/  FSEL R0, R0, -0.00019574658654164522886, P0 ;  /* 0xb94d415300007808 */ /* 0x000fe20000000000 */
[-C--:B------:R-:W-:Y:S01]  /*1370*/  FFMA R11, R4, R15.reuse, -0.16666662693023681641 ;  /* 0xbe2aaaa8040b7423 */ /* 0x080fe2000000000f */
[----:B------:R-:W-:Y:S01]  /*1380*/  FFMA R8, R15, 1.7484555314695171546e-07, RZ ;  /* 0x343bbd2e0f087823 */ /* 0x000fe200000000ff */
[----:B------:R-:W-:Y:S01]  /*1390*/  FFMA R10, R10, R15, 0.041666727513074874878 ;  /* 0x3d2aaabb0a0a7423 */ /* 0x000fe2000000000f */
[----:B------:R-:W-:Y:S01]  /*13a0*/  BSSY.RECONVERGENT B0, `(.L_x_23) ;  /* 0x000002f000007945 */ /* 0x000fe20003800200 */
[----:B------:R-:W-:Y:S01]  /*13b0*/  FFMA R2, R3, R0, R2 ;  /* 0x0000000003027223 */ /* 0x000fe20000000002 */
[----:B------:R-:W-:Y:S01]  /*13c0*/  FSEL R4, -R14, -0.4999999701976776123, !P0 ;  /* 0xbeffffff0e047808 */ /* 0x000fe20004000100 */
[----:B------:R-:W-:Y:S01]  /*13d0*/  FMUL R14, R5, R24 ;  /* 0x00000018050e7220 */ /* 0x000fe20000400000 */
[----:B------:R-:W-:Y:S01]  /*13e0*/  FSEL R0, R18, 1, !P0 ;  /* 0x3f80000012007808 */ /* 0x000fe20004000000 */
[----:B------:R-:W-:Y:S01]  /*13f0*/  FFMA R8, R8, R11, 1.7484555314695171546e-07 ;  /* 0x343bbd2e08087423 */ /* 0x000fe2000000000b */
[-C--:B------:R-:W-:Y:S01]  /*1400*/  FFMA R10, R10, R15.reuse, -0.4999999701976776123 ;  /* 0xbeffffff0a0a7423 */ /* 0x080fe2000000000f */
[----:B------:R-:W-:Y:S01]  /*1410*/  FFMA R2, R3, R2, R4 ;  /* 0x0000000203027223 */ /* 0x000fe20000000004 */
[----:B------:R-:W-:Y:S01]  /*1420*/  FMUL R4, R9, R30 ;  /* 0x0000001e09047220 */ /* 0x000fe20000400000 */
[----:B------:R-:W-:Y:S01]  /*1430*/  FFMA R3, R3, R0, RZ ;  /* 0x0000000003037223 */ /* 0x000fe200000000ff */
[----:B------:R-:W-:Y:S01]  /*1440*/  FFMA R11, R7, R30, -R14 ;  /* 0x0000001e070b7223 */ /* 0x000fe2000000080e */
[----:B------:R-:W-:-:S02]  /*1450*/  FFMA R10, R10, R15, 1 ;  /* 0x3f8000000a0a7423 */ /* 0x000fc4000000000f */
[----:B------:R-:W-:Y:S01]  /*1460*/  FFMA R0, R3, R2, R0 ;  /* 0x0000000203007223 */ /* 0x000fe20000000000 */
[-C--:B------:R-:W-:Y:S01]  /*1470*/  FMUL R2, R7, R28.reuse ;  /* 0x0000001c07027220 */ /* 0x080fe20000400000 */
[----:B------:R-:W-:Y:S01]  /*1480*/  FFMA R3, R5, R28, -R4 ;  /* 0x0000001c05037223 */ /* 0x000fe20000000804 */
[C---:B------:R-:W-:Y:S01]  /*1490*/  FMUL R11, R8.reuse, R11 ;  /* 0x0000000b080b7220 */ /* 0x040fe20000400000 */
[----:B------:R-:W-:Y:S01]  /*14a0*/  @P1 FADD R0, RZ, -R0 ;  /* 0x80000000ff001221 */ /* 0x000fe20000000000 */
[C---:B------:R-:W-:Y:S01]  /*14b0*/  FFMA R15, R9.reuse, R24, -R2 ;  /* 0x00000018090f7223 */ /* 0x040fe20000000802 */
[----:B------:R-:W-:Y:S01]  /*14c0*/  FMUL R3, R8, R3 ;  /* 0x0000000308037220 */ /* 0x000fe20000400000 */
[----:B------:R-:W-:Y:S01]  /*14d0*/  FFMA R4, R28, R10, R11 ;  /* 0x0000000a1c047223 */ /* 0x000fe2000000000b */
[----:B------:R-:W-:Y:S01]  /*14e0*/  FMUL R14, R9, R0 ;  /* 0x00000000090e7220 */ /* 0x000fe20000400000 */
[----:B------:R-:W-:Y:S01]  /*14f0*/  FMUL R15, R8, R15 ;  /* 0x0000000f080f7220 */ /* 0x000fe20000400000 */
[----:B------:R-:W-:Y:S01]  /*1500*/  FFMA R2, R24, R10, R3 ;  /* 0x0000000a18027223 */ /* 0x000fe20000000003 */
[----:B------:R-:W-:Y:S01]  /*1510*/  FMUL R7, R7, R0 ;  /* 0x0000000007077220 */ /* 0x000fe20000400000 */
[----:B------:R-:W-:Y:S01]  /*1520*/  FFMA R33, R21, R4, R14 ;  /* 0x0000000415217223 */ /* 0x000fe2000000000e */
[----:B------:R-:W-:Y:S01]  /*1530*/  FMUL R5, R5, R0 ;  /* 0x0000000005057220 */ /* 0x000fe20000400000 */
[----:B------:R-:W-:Y:S01]  /*1540*/  FFMA R10, R30, R10, R15 ;  /* 0x0000000a1e0a7223 */ /* 0x000fe2000000000f */
[----:B------:R-:W-:Y:S01]  /*1550*/  FFMA R27, R21, R2, R7 ;  /* 0x00000002151b7223 */ /* 0x000fe20000000007 */
[----:B------:R-:W-:Y:S01]  /*1560*/  FMUL R0, R33, R33 ;  /* 0x0000002121007220 */ /* 0x000fe20000400000 */
[----:B-1----:R-:W-:Y:S01]  /*1570*/  IADD3 R6, P1, P2, R1, 0x20, R6 ;  /* 0x0000002001067810 */ /* 0x002fe20007a3e006 */
[----:B------:R-:W-:-:S02]  /*1580*/  FFMA R35, R21, R10, R5 ;  /* 0x0000000a15237223 */ /* 0x000fc40000000005 */
[----:B------:R-:W-:Y:S01]  /*1590*/  FFMA R0, R27, R27, R0 ;  /* 0x0000001b1b007223 */ /* 0x000fe20000000000 */
[----:B------:R-:W-:-:S03]  /*15a0*/  IADD3.X R7, PT, PT, RZ, UR6, RZ, P1, P2 ;  /* 0x00000006ff077c10 */ /* 0x000fc60008fe44ff */
[----:B------:R-:W-:-:S04]  /*15b0*/  FFMA R3, R35, R35, R0 ;  /* 0x0000002323037223 */ /* 0x000fc80000000000 */
[----:B------:R-:W-:Y:S01]  /*15c0*/  VIADD R2, R3, 0xf3000000 ;  /* 0xf300000003027836 */ /* 0x000fe20000000000 */
[----:B------:R0:W1:Y:S04]  /*15d0*/  MUFU.RSQ R0, R3 ;  /* 0x0000000300007308 */ /* 0x0000680000001400 */
[----:B------:R-:W-:-:S13]  /*15e0*/  ISETP.GT.U32.AND P0, PT, R2, 0x727fffff, PT ;  /* 0x727fffff0200780c */ /* 0x000fda0003f04070 */
[----:B01----:R-:W-:Y:S05]  /*15f0*/  @!P0 BRA `(.L_x_24) ;  /* 0x0000000000148947 */ /* 0x003fea0003800000 */
[----:B------:R-:W-:Y:S01]  /*1600*/  IMAD.MOV.U32 R0, RZ, RZ, R3 ;  /* 0x000000ffff007224 */ /* 0x000fe200078e0003 */
[----:B------:R-:W-:-:S07]  /*1610*/  MOV R29, 0x1630 ;  /* 0x00001630001d7802 */ /* 0x000fce0000000f00 */
[----:B------:R-:W-:Y:S05]  /*1620*/  CALL.REL.NOINC `($__internal_4_$__cuda_sm20_sqrt_rn_f32_slowpath) ;  /* 0x0000013c00e07944 */ /* 0x000fea0003c00000 */
[----:B------:R-:W-:Y:S01]  /*1630*/  IMAD.MOV.U32 R2, RZ, RZ, R3 ;  /* 0x000000ffff027224 */ /* 0x000fe200078e0003 */
[----:B------:R-:W-:Y:S06]  /*1640*/  BRA `(.L_x_25) ;  /* 0x0000000000107947 */ /* 0x000fec0003800000 */
.L_x_24:
[----:B------:R-:W-:Y:S01]  /*1650*/  FMUL.FTZ R2, R3, R0 ;  /* 0x0000000003027220 */ /* 0x000fe20000410000 */
[----:B------:R-:W-:-:S03]  /*1660*/  FMUL.FTZ R0, R0, 0.5 ;  /* 0x3f00000000007820 */ /* 0x000fc60000410000 */
[----:B------:R-:W-:-:S04]  /*1670*/  FFMA R3, -R2, R2, R3 ;  /* 0x0000000202037223 */ /* 0x000fc80000000103 */
[----:B------:R-:W-:-:S07]  /*1680*/  FFMA R2, R3, R0, R2 ;  /* 0x0000000003027223 */ /* 0x000fce0000000002 */
.L_x_25:
[----:B------:R-:W-:Y:S05]  /*1690*/  BSYNC.RECONVERGENT B0 ;  /* 0x0000000000007941 */ /* 0x000fea0003800200 */
.L_x_23:
[----:B------:R-:W-:Y:S01]  /*16a0*/  IADD3 R0, PT, PT, R2, 0x1800000, RZ ;  /* 0x0180000002007810 */ /* 0x000fe20007ffe0ff */
[----:B------:R-:W-:Y:S03]  /*16b0*/  BSSY.RECONVERGENT B0, `(.L_x_26) ;  /* 0x000000b000007945 */ /* 0x000fe60003800200 */
[----:B------:R-:W-:-:S04]  /*16c0*/  LOP3.LUT R0, R0, 0x7f800000, RZ, 0xc0, !PT ;  /* 0x7f80000000007812 */ /* 0x000fc800078ec0ff */
[----:B------:R-:W-:-:S13]  /*16d0*/  ISETP.GT.U32.AND P0, PT, R0, 0x1ffffff, PT ;  /* 0x01ffffff0000780c */ /* 0x000fda0003f04070 */
[----:B------:R-:W-:Y:S05]  /*16e0*/  @P0 BRA `(.L_x_27) ;  /* 0x00000000000c0947 */ /* 0x000fea0003800000 */
[----:B------:R-:W-:-:S07]  /*16f0*/  MOV R14, 0x1710 ;  /* 0x00001710000e7802 */ /* 0x000fce0000000f00 */
[----:B------:R-:W-:Y:S05]  /*1700*/  CALL.REL.NOINC `($__internal_3_$__cuda_sm20_rcp_rn_f32_slowpath) ;  /* 0x0000013800d07944 */ /* 0x000fea0003c00000 */
[----:B------:R-:W-:Y:S05]  /*1710*/  BRA `(.L_x_28) ;  /* 0x0000000000107947 */ /* 0x000fea0003800000 */
.L_x_27:
[----:B------:R-:W0:Y:S02]  /*1720*/  MUFU.RCP R3, R2 ;  /* 0x0000000200037308 */ /* 0x000e240000001000 */
[----:B0-----:R-:W-:-:S04]  /*1730*/  FFMA R0, R3, R2, -1 ;  /* 0xbf80000003007423 */ /* 0x001fc80000000002 */
[----:B------:R-:W-:-:S04]  /*1740*/  FADD.FTZ R0, -R0, -RZ ;  /* 0x800000ff00007221 */ /* 0x000fc80000010100 */
[----:B------:R-:W-:-:S07]  /*1750*/  FFMA R0, R3, R0, R3 ;  /* 0x0000000003007223 */ /* 0x000fce0000000003 */
.L_x_28:
[----:B------:R-:W-:Y:S05]  /*1760*/  BSYNC.RECONVERGENT B0 ;  /* 0x0000000000007941 */ /* 0x000fea0003800200 */
.L_x_26:
[----:B------:R-:W0:Y:S01]  /*1770*/  LDC.64 R4, c[0x3][RZ] ;  /* 0x00c00000ff047b82 */ /* 0x000e220000000a00 */
[----:B------:R-:W1:Y:S01]  /*1780*/  LDCU UR4, c[0x0][0x388] ;  /* 0x00007100ff0477ac */ /* 0x000e620008000800 */
[----:B------:R-:W2:Y:S01]  /*1790*/  F2F.F64.F32 R2, R12 ;  /* 0x0000000c00027310 */ /* 0x000ea20000201800 */
[----:B------:R-:W-:Y:S02]  /*17a0*/  IMAD.MOV.U32 R16, RZ, RZ, 0x0 ;  /* 0x00000000ff107424 */ /* 0x000fe400078e00ff */
[----:B------:R-:W-:-:S05]  /*17b0*/  IMAD.MOV.U32 R17, RZ, RZ, 0x3fd80000 ;  /* 0x3fd80000ff117424 */ /* 0x000fca00078e00ff */
[----:B------:R-:W-:Y:S01]  /*17c0*/  F2F.F64.F32 R20, R20 ;  /* 0x0000001400147310 */ /* 0x000fe20000201800 */
[----:B--2---:R-:W-:-:S07]  /*17d0*/  DADD R2, R2, R2 ;  /* 0x0000000002027229 */ /* 0x004fce0000000002 */
[----:B-1----:R-:W1:Y:S01]  /*17e0*/  F2F.F64.F32 R10, UR4 ;  /* 0x00000004000a7d10 */ /* 0x002e620008201800 */
[----:B0-----:R-:W-:-:S04]  /*17f0*/  FMUL.D2 R4, R4, R5 ;  /* 0x0000000504047220 */ /* 0x001fc80000300000 */
[----:B------:R-:W-:-:S06]  /*1800*/  FMUL R8, R4, R4 ;  /* 0x0000000404087220 */ /* 0x000fcc0000400000 */
[----:B------:R-:W0:Y:S01]  /*1810*/  F2F.F64.F32 R8, R8 ;  /* 0x0000000800087310 */ /* 0x000e220000201800 */
[----:B-1----:R-:W-:Y:S02]  /*1820*/  DADD R4, R10, R10 ;  /* 0x000000000a047229 */ /* 0x002fe4000000000a */
[----:B0-----:R-:W-:-:S08]  /*1830*/  DADD R2, R8, -R2 ;  /* 0x0000000008027229 */ /* 0x001fd00000000802 */
[----:B------:R-:W-:-:S08]  /*1840*/  DFMA R2, R10, R4, R2 ;  /* 0x000000040a02722b */ /* 0x000fd00000000002 */
[----:B------:R-:W-:-:S08]  /*1850*/  DMUL R2, R8, R2 ;  /* 0x0000000208027228 */ /* 0x000fd00000000000 */
[----:B------:R-:W-:-:S06]  /*1860*/  DFMA R2, R20, R20, R2 ;  /* 0x000000141402722b */ /* 0x000fcc0000000002 */
[----:B------:R-:W0:Y:S04]  /*1870*/  MUFU.RSQ64H R5, R3 ;  /* 0x0000000300057308 */ /* 0x000e280000001c00 */
[----:B------:R-:W-:-:S05]  /*1880*/  VIADD R4, R3, 0xfcb00000 ;  /* 0xfcb0000003047836 */ /* 0x000fca0000000000 */
[----:B------:R-:W-:Y:S01]  /*1890*/  ISETP.GE.U32.AND P0, PT, R4, 0x7ca00000, PT ;  /* 0x7ca000000400780c */ /* 0x000fe20003f06070 */
[----:B0-----:R-:W-:-:S08]  /*18a0*/  DMUL R14, R4, R4 ;  /* 0x00000004040e7228 */ /* 0x001fd00000000000 */
[----:B------:R-:W-:-:S08]  /*18b0*/  DFMA R14, R2, -R14, 1 ;  /* 0x3ff00000020e742b */ /* 0x000fd0000000080e */
[----:B------:R-:W-:Y:S02]  /*18c0*/  DFMA R16, R14, R16, 0.5 ;  /* 0x3fe000000e10742b */ /* 0x000fe40000000010 */
[----:B------:R-:W-:-:S08]  /*18d0*/  DMUL R14, R4, R14 ;  /* 0x0000000e040e7228 */ /* 0x000fd00000000000 */
[----:B------:R-:W-:Y:S01]  /*18e0*/  DFMA R14, R16, R14, R4 ;  /* 0x0000000e100e722b */ /* 0x000fe20000000004 */
[-C--:B------:R-:W-:Y:S01]  /*18f0*/  FMUL R16, R27, R0.reuse ;  /* 0x000000001b107220 */ /* 0x080fe20000400000 */
[-C--:B------:R-:W-:Y:S01]  /*1900*/  FMUL R17, R33, R0.reuse ;  /* 0x0000000021117220 */ /* 0x080fe20000400000 */
[----:B------:R-:W-:Y:S02]  /*1910*/  FMUL R0, R35, R0 ;  /* 0x0000000023007220 */ /* 0x000fe40000400000 */
[----:B------:R-:W-:Y:S01]  /*1920*/  FMUL R16, R16, 299792448 ;  /* 0x4d8ef3c210107820 */ /* 0x000fe20000400000 */
[----:B------:R-:W-:Y:S02]  /*1930*/  FMUL R17, R17, 299792448 ;  /* 0x4d8ef3c211117820 */ /* 0x000fe40000400000 */
[----:B------:R-:W-:Y:S01]  /*1940*/  DMUL R22, R2, R14 ;  /* 0x0000000e02167228 */ /* 0x000fe20000000000 */
[----:B------:R-:W-:Y:S01]  /*1950*/  FMUL R0, R0, 299792448 ;  /* 0x4d8ef3c200007820 */ /* 0x000fe20000400000 */
[----:B------:R-:W-:Y:S01]  /*1960*/  IADD3 R31, PT, PT, R15, -0x100000, RZ ;  /* 0xfff000000f1f7810 */ /* 0x000fe20007ffe0ff */
[----:B------:R-:W-:-:S05]  /*1970*/  IMAD.MOV.U32 R30, RZ, RZ, R14 ;  /* 0x000000ffff1e7224 */ /* 0x000fca00078e000e */
[----:B------:R-:W-:-:S08]  /*1980*/  DFMA R24, R22, -R22, R2 ;  /* 0x800000161618722b */ /* 0x000fd00000000002 */
[----:B------:R-:W-:Y:S01]  /*1990*/  DFMA R28, R24, R30, R22 ;  /* 0x0000001e181c722b */ /* 0x000fe20000000016 */
[----:B------:R-:W-:Y:S10]  /*19a0*/  @!P0 BRA `(.L_x_29) ;  /* 0x0000000000208947 */ /* 0x000ff40003800000 */
[----:B------:R-:W-:Y:S01]  /*19b0*/  IMAD.MOV.U32 R18, RZ, RZ, R14 ;  /* 0x000000ffff127224 */ /* 0x000fe200078e000e */
[----:B------:R-:W-:Y:S01]  /*19c0*/  MOV R27, 0x1a10 ;  /* 0x00001a10001b7802 */ /* 0x000fe20000000f00 */
[----:B------:R-:W-:Y:S01]  /*19d0*/  IMAD.MOV.U32 R14, RZ, RZ, R2 ;  /* 0x000000ffff0e7224 */ /* 0x000fe200078e0002 */
[----:B------:R-:W-:Y:S01]  /*19e0*/  MOV R2, R4 ;  /* 0x0000000400027202 */ /* 0x000fe20000000f00 */
[----:B------:R-:W-:-:S07]  /*19f0*/  IMAD.MOV.U32 R15, RZ, RZ, R31 ;  /* 0x000000ffff0f7224 */ /* 0x000fce00078e001f */
[----:B------:R-:W-:Y:S05]  /*1a00*/  CALL.REL.NOINC `($__internal_2_$__cuda_sm20_dsqrt_rn_f64_mediumpath_v1) ;  /* 0x00000134005c7944 */ /* 0x000fea0003c00000 */
[----:B------:R-:W-:Y:S02]  /*1a10*/  IMAD.MOV.U32 R28, RZ, RZ, R14 ;  /* 0x000000ffff1c7224 */ /* 0x000fe400078e000e */
[----:B------:R-:W-:-:S07]  /*1a20*/  IMAD.MOV.U32 R29, RZ, RZ, R15 ;  /* 0x000000ffff1d7224 */ /* 0x000fce00078e000f */
.L_x_29:
[----:B------:R-:W-:Y:S01]  /*1a30*/  DADD R2, R20, -R8 ;  /* 0x0000000014027229 */ /* 0x000fe20000000808 */
[----:B------:R-:W-:Y:S02]  /*1a40*/  IMAD.MOV.U32 R14, RZ, RZ, 0x0 ;  /* 0x00000000ff0e7424 */ /* 0x000fe400078e00ff */
[----:B------:R-:W-:-:S05]  /*1a50*/  IMAD.MOV.U32 R15, RZ, RZ, 0x3fd80000 ;  /* 0x3fd80000ff0f7424 */ /* 0x000fca00078e00ff */
[----:B------:R-:W-:-:S08]  /*1a60*/  DADD R2, R2, R28 ;  /* 0x0000000002027229 */ /* 0x000fd0000000001c */
[----:B------:R-:W-:-:S06]  /*1a70*/  DMUL R22, R2, 0.5 ;  /* 0x3fe0000002167828 */ /* 0x000fcc0000000000 */
[----:B------:R-:W0:Y:S04]  /*1a80*/  MUFU.RSQ64H R3, R23 ;  /* 0x0000001700037308 */ /* 0x000e280000001c00 */
[----:B------:R-:W-:-:S04]  /*1a90*/  IADD3 R2, PT, PT, R23, -0x3500000, RZ ;  /* 0xfcb0000017027810 */ /* 0x000fc80007ffe0ff */
[----:B------:R-:W-:Y:S02]  /*1aa0*/  ISETP.GE.U32.AND P0, PT, R2, 0x7ca00000, PT ;  /* 0x7ca000000200780c */ /* 0x000fe40003f06070 */
[----:B0-----:R-:W-:-:S08]  /*1ab0*/  DMUL R4, R2, R2 ;  /* 0x0000000202047228 */ /* 0x001fd00000000000 */
[----:B------:R-:W-:-:S08]  /*1ac0*/  DFMA R4, R22, -R4, 1 ;  /* 0x3ff000001604742b */ /* 0x000fd00000000804 */
[----:B------:R-:W-:Y:S02]  /*1ad0*/  DFMA R14, R4, R14, 0.5 ;  /* 0x3fe00000040e742b */ /* 0x000fe4000000000e */
[----:B------:R-:W-:-:S08]  /*1ae0*/  DMUL R4, R2, R4 ;  /* 0x0000000402047228 */ /* 0x000fd00000000000 */
[----:B------:R-:W-:-:S08]  /*1af0*/  DFMA R24, R14, R4, R2 ;  /* 0x000000040e18722b */ /* 0x000fd00000000002 */
[----:B------:R-:W-:Y:S02]  /*1b00*/  DMUL R28, R22, R24 ;  /* 0x00000018161c7228 */ /* 0x000fe40000000000 */
[----:B------:R-:W-:Y:S01]  /*1b10*/  VIADD R5, R25, 0xfff00000 ;  /* 0xfff0000019057836 */ /* 0x000fe20000000000 */
[----:B------:R-:W-:-:S05]  /*1b20*/  MOV R4, R24 ;  /* 0x0000001800047202 */ /* 0x000fca0000000f00 */
[----:B------:R-:W-:-:S08]  /*1b30*/  DFMA R30, R28, -R28, R22 ;  /* 0x8000001c1c1e722b */ /* 0x000fd00000000016 */
[----:B------:R-:W-:Y:S01]  /*1b40*/  DFMA R14, R30, R4, R28 ;  /* 0x000000041e0e722b */ /* 0x000fe2000000001c */
[----:B------:R-:W-:Y:S10]  /*1b50*/  @!P0 BRA `(.L_x_30) ;  /* 0x0000000000288947 */ /* 0x000ff40003800000 */
[----:B------:R-:W-:Y:S01]  /*1b60*/  IMAD.MOV.U32 R18, RZ, RZ, R24 ;  /* 0x000000ffff127224 */ /* 0x000fe200078e0018 */
[----:B------:R-:W-:Y:S01]  /*1b70*/  MOV R24, R30 ;  /* 0x0000001e00187202 */ /* 0x000fe20000000f00 */
[----:B------:R-:W-:Y:S01]  /*1b80*/  IMAD.MOV.U32 R14, RZ, RZ, R22 ;  /* 0x000000ffff0e7224 */ /* 0x000fe200078e0016 */
[----:B------:R-:W-:Y:S01]  /*1b90*/  MOV R15, R5 ;  /* 0x00000005000f7202 */ /* 0x000fe20000000f00 */
[----:B------:R-:W-:Y:S01]  /*1ba0*/  IMAD.MOV.U32 R3, RZ, RZ, R23 ;  /* 0x000000ffff037224 */ /* 0x000fe200078e0017 */
[----:B------:R-:W-:Y:S01]  /*1bb0*/  MOV R27, 0x1c00 ;  /* 0x00001c00001b7802 */ /* 0x000fe20000000f00 */
[----:B------:R-:W-:Y:S02]  /*1bc0*/  IMAD.MOV.U32 R25, RZ, RZ, R31 ;  /* 0x000000ffff197224 */ /* 0x000fe400078e001f */
[----:B------:R-:W-:Y:S02]  /*1bd0*/  IMAD.MOV.U32 R22, RZ, RZ, R28 ;  /* 0x000000ffff167224 */ /* 0x000fe400078e001c */
[----:B------:R-:W-:-:S07]  /*1be0*/  IMAD.MOV.U32 R23, RZ, RZ, R29 ;  /* 0x000000ffff177224 */ /* 0x000fce00078e001d */
[----:B------:R-:W-:Y:S05]  /*1bf0*/  CALL.REL.NOINC `($__internal_2_$__cuda_sm20_dsqrt_rn_f64_mediumpath_v1) ;  /* 0x0000013000e07944 */ /* 0x000fea0003c00000 */
.L_x_30:
[----:B------:R-:W0:Y:S02]  /*1c00*/  LDC.64 R22, c[0x0][0x380] ;  /* 0x0000e000ff167b82 */ /* 0x000e240000000a00 */
[----:B0-----:R-:W-:-:S04]  /*1c10*/  FSETP.GT.AND P3, PT, |R23|, |R22|, PT ;  /* 0x400000161700720b */ /* 0x001fc80003f64200 */
[----:B------:R-:W-:Y:S02]  /*1c20*/  FSEL R18, |R23|, |R22|, P3 ;  /* 0x4000001617127208 */ /* 0x000fe40001800200 */
[----:B------:R-:W-:Y:S02]  /*1c30*/  FSEL R3, |R22|, |R23|, P3 ;  /* 0x4000001716037208 */ /* 0x000fe40001800200 */
[----:B------:R-:W0:Y:S08]  /*1c40*/  MUFU.RCP R5, R18 ;  /* 0x0000001200057308 */ /* 0x000e300000001000 */
[----:B------:R-:W1:Y:S01]  /*1c50*/  FCHK P0, R3, R18 ;  /* 0x0000001203007302 */ /* 0x000e620000000000 */
[----:B0-----:R-:W-:-:S04]  /*1c60*/  FFMA R2, -R18, R5, 1 ;  /* 0x3f80000012027423 */ /* 0x001fc80000000105 */
[----:B------:R-:W-:-:S04]  /*1c70*/  FFMA R2, R5, R2, R5 ;  /* 0x0000000205027223 */ /* 0x000fc80000000005 */
[----:B------:R-:W-:-:S04]  /*1c80*/  FFMA R5, R3, R2, RZ ;  /* 0x0000000203057223 */ /* 0x000fc800000000ff */
[----:B------:R-:W-:-:S04]  /*1c90*/  FFMA R4, -R18, R5, R3 ;  /* 0x0000000512047223 */ /* 0x000fc80000000103 */
[----:B------:R-:W-:Y:S01]  /*1ca0*/  FFMA R24, R2, R4, R5 ;  /* 0x0000000402187223 */ /* 0x000fe20000000005 */
[----:B-1----:R-:W-:Y:S06]  /*1cb0*/  @!P0 BRA `(.L_x_31) ;  /* 0x0000000000108947 */ /* 0x002fec0003800000 */
[----:B------:R-:W-:Y:S01]  /*1cc0*/  IMAD.MOV.U32 R4, RZ, RZ, R18 ;  /* 0x000000ffff047224 */ /* 0x000fe200078e0012 */
[----:B------:R-:W-:-:S07]  /*1cd0*/  MOV R48, 0x1cf0 ;  /* 0x00001cf000307802 */ /* 0x000fce0000000f00 */
[----:B------:R-:W-:Y:S05]  /*1ce0*/  CALL.REL.NOINC `($__internal_5_$__cuda_sm3x_div_rn_noftz_f32_slowpath) ;  /* 0x0000013800887944 */ /* 0x000fea0003c00000 */
[----:B------:R-:W-:-:S07]  /*1cf0*/  IMAD.MOV.U32 R24, RZ, RZ, R3 ;  /* 0x000000ffff187224 */ /* 0x000fce00078e0003 */
.L_x_31:
[----:B------:R-:W0:Y:S01]  /*1d00*/  MUFU.RCP64H R3, R15 ;  /* 0x0000000f00037308 */ /* 0x000e220000001800 */
[----:B------:R-:W-:Y:S01]  /*1d10*/  IMAD.MOV.U32 R2, RZ, RZ, 0x1 ;  /* 0x00000001ff027424 */ /* 0x000fe200078e00ff */
[----:B------:R-:W-:Y:S01]  /*1d20*/  MOV R23, 0x3b33710b ;  /* 0x3b33710b00177802 */ /* 0x000fe20000000f00 */
[----:B------:R-:W-:Y:S01]  /*1d30*/  FMUL R22, R24, R24 ;  /* 0x0000001818167220 */ /* 0x000fe20000400000 */
[----:B------:R-:W1:Y:S01]  /*1d40*/  LDC.64 R30, c[0x0][0x380] ;  /* 0x0000e000ff1e7b82 */ /* 0x000e620000000a00 */
[----:B------:R-:W-:Y:S01]  /*1d50*/  IMAD.MOV.U32 R28, RZ, RZ, 0x3f6ee581 ;  /* 0x3f6ee581ff1c7424 */ /* 0x000fe200078e00ff */
[----:B------:R-:W-:Y:S01]  /*1d60*/  FSETP.NEU.AND P1, PT, R18, RZ, PT ;  /* 0x000000ff1200720b */ /* 0x000fe20003f2d000 */
[----:B0-----:R-:W-:-:S08]  /*1d70*/  DFMA R4, R2, -R14, 1 ;  /* 0x3ff000000204742b */ /* 0x001fd0000000080e */
[----:B------:R-:W-:Y:S01]  /*1d80*/  DFMA R4, R4, R4, R4 ;  /* 0x000000040404722b */ /* 0x000fe20000000004 */
[C---:B-1----:R-:W-:Y:S02]  /*1d90*/  ISETP.GE.AND P0, PT, R30.reuse, RZ, PT ;  /* 0x000000ff1e00720c */ /* 0x042fe40003f06270 */
[----:B------:R-:W-:-:S05]  /*1da0*/  FSETP.NEU.AND P2, PT, |R30|, |R31|, PT ;  /* 0x4000001f1e00720b */ /* 0x000fca0003f4d200 */
[----:B------:R-:W-:Y:S01]  /*1db0*/  DFMA R4, R2, R4, R2 ;  /* 0x000000040204722b */ /* 0x000fe20000000002 */
[----:B------:R-:W-:-:S04]  /*1dc0*/  FFMA R3, R22, R23, -0.015681877732276916504 ;  /* 0xbc80774816037423 */ /* 0x000fc80000000017 */
[----:B------:R-:W-:-:S03]  /*1dd0*/  FFMA R23, R22, R3, 0.042200751602649688721 ;  /* 0x3d2cdab216177423 */ /* 0x000fc60000000003 */
[----:B------:R-:W-:Y:S01]  /*1de0*/  DFMA R2, R4, -R14, 1 ;  /* 0x3ff000000402742b */ /* 0x000fe2000000080e */
[----:B------:R-:W-:-:S04]  /*1df0*/  FFMA R23, R22, R23, -0.074792981147766113281 ;  /* 0xbd992d1016177423 */ /* 0x000fc80000000017 */
[----:B------:R-:W-:-:S03]  /*1e00*/  FFMA R23, R22, R23, 0.10640415549278259277 ;  /* 0x3dd9ea6c16177423 */ /* 0x000fc60000000017 */
[----:B------:R-:W-:Y:S01]  /*1e10*/  DFMA R2, R4, R2, R4 ;  /* 0x000000020402722b */ /* 0x000fe20000000004 */
[----:B------:R-:W-:-:S04]  /*1e20*/  FFMA R23, R22, R23, -0.14207722246646881104 ;  /* 0xbe117cb116177423 */ /* 0x000fc80000000017 */
[----:B------:R-:W-:-:S03]  /*1e30*/  FFMA R23, R22, R23, 0.19993925094604492188 ;  /* 0x3e4cbce016177423 */ /* 0x000fc60000000017 */
[----:B------:R-:W-:Y:S01]  /*1e40*/  DMUL R4, R10, R2 ;  /* 0x000000020a047228 */ /* 0x000fe20000000000 */
[----:B------:R-:W-:-:S04]  /*1e50*/  FFMA R23, R22, R23, -0.33333197236061096191 ;  /* 0xbeaaaa7d16177423 */ /* 0x000fc80000000017 */
[----:B------:R-:W-:-:S03]  /*1e60*/  FMUL R25, R22, R23 ;  /* 0x0000001716197220 */ /* 0x000fc60000400000 */
[----:B------:R-:W-:Y:S01]  /*1e70*/  DFMA R22, R4, -R14, R10 ;  /* 0x8000000e0416722b */ /* 0x000fe2000000000a */
[----:B------:R-:W-:-:S04]  /*1e80*/  FFMA R25, R25, R24, R24 ;  /* 0x0000001819197223 */ /* 0x000fc80000000018 */
[----:B------:R-:W-:-:S03]  /*1e90*/  FFMA R24, R28, 1.6832555532455444336, -R25 ;  /* 0x3fd774eb1c187823 */ /* 0x000fc60000000819 */
[----:B------:R-:W-:Y:S01]  /*1ea0*/  DFMA R4, R2, R22, R4 ;  /* 0x000000160204722b */ /* 0x000fe20000000004 */
[----:B------:R-:W-:Y:S02]  /*1eb0*/  FSEL R2, R28, 1.8663789033889770508, P3 ;  /* 0x3feee5811c027808 */ /* 0x000fe40001800000 */
[-C--:B------:R-:W-:Y:S02]  /*1ec0*/  FSEL R24, R24, R25.reuse, P3 ;  /* 0x0000001918187208 */ /* 0x080fe40001800000 */
[----:B------:R-:W-:-:S05]  /*1ed0*/  FSEL R25, R25, -R25, P3 ;  /* 0x8000001919197208 */ /* 0x000fca0001800000 */
[----:B------:R-:W-:Y:S01]  /*1ee0*/  FFMA R3, RZ, R15, R5 ;  /* 0x0000000fff037223 */ /* 0x000fe20000000005 */
[----:B------:R-:W-:Y:S01]  /*1ef0*/  @!P0 FFMA R24, R2, 1.6832555532455444336, R25 ;  /* 0x3fd774eb02188823 */ /* 0x000fe20000000019 */
[----:B------:R-:W-:-:S05]  /*1f00*/  IMAD.MOV.U32 R2, RZ, RZ, 0x4016cbe4 ;  /* 0x4016cbe4ff027424 */ /* 0x000fca00078e00ff */
[----:B------:R-:W-:Y:S01]  /*1f10*/  @!P2 FSEL R24, R2, 0.78539818525314331055, !P0 ;  /* 0x3f490fdb0218a808 */ /* 0x000fe20004000000 */
[----:B------:R-:W-:Y:S01]  /*1f20*/  FADD R2, |R31|, |R30| ;  /* 0x4000001e1f027221 */ /* 0x000fe20000000200 */
[----:B------:R-:W-:Y:S02]  /*1f30*/  @!P1 FSEL R24, RZ, 3.1415927410125732422, P0 ;  /* 0x40490fdbff189808 */ /* 0x000fe40000000000 */
[----:B------:R-:W-:Y:S02]  /*1f40*/  FSETP.GT.AND P2, PT, |R3|, 1.469367938527859385e-39, PT ;  /* 0x001000000300780b */ /* 0x000fe40003f44200 */
[----:B------:R-:W-:Y:S02]  /*1f50*/  FSETP.GEU.AND P1, PT, |R11|, 6.5827683646048100446e-37, PT ;  /* 0x036000000b00780b */ /* 0x000fe40003f2e200 */
[----:B------:R-:W-:Y:S02]  /*1f60*/  FSETP.NAN.AND P0, PT, R2, R2, PT ;  /* 0x000000020200720b */ /* 0x000fe40003f08000 */
[----:B------:R-:W-:-:S04]  /*1f70*/  LOP3.LUT R3, R24, 0x80000000, R31, 0xb8, !PT ;  /* 0x8000000018037812 */ /* 0x000fc800078eb81f */
[----:B------:R-:W-:-:S05]  /*1f80*/  FSEL R2, R2, R3, P0 ;  /* 0x0000000302027208 */ /* 0x000fca0000000000 */
[----:B------:R-:W-:Y:S05]  /*1f90*/  @P2 BRA P1, `(.L_x_32) ;  /* 0x0000000000202947 */ /* 0x000fea0000800000 */
[----:B------:R-:W-:Y:S01]  /*1fa0*/  IMAD.MOV.U32 R34, RZ, RZ, R10 ;  /* 0x000000ffff227224 */ /* 0x000fe200078e000a */
[----:B------:R-:W-:Y:S01]  /*1fb0*/  MOV R35, R11 ;  /* 0x0000000b00237202 */ /* 0x000fe20000000f00 */
[----:B------:R-:W-:Y:S01]  /*1fc0*/  IMAD.MOV.U32 R28, RZ, RZ, R14 ;  /* 0x000000ffff1c7224 */ /* 0x000fe200078e000e */
[----:B------:R-:W-:Y:S01]  /*1fd0*/  MOV R38, 0x2000 ;  /* 0x0000200000267802 */ /* 0x000fe20000000f00 */
[----:B------:R-:W-:-:S07]  /*1fe0*/  IMAD.MOV.U32 R31, RZ, RZ, R15 ;  /* 0x000000ffff1f7224 */ /* 0x000fce00078e000f */
[----:B------:R-:W-:Y:S05]  /*1ff0*/  CALL.REL.NOINC `($__internal_0_$__cuda_sm20_div_rn_f64_full) ;  /* 0x0000012400647944 */ /* 0x000fea0003c00000 */
[----:B------:R-:W-:Y:S01]  /*2000*/  IMAD.MOV.U32 R4, RZ, RZ, R28 ;  /* 0x000000ffff047224 */ /* 0x000fe200078e001c */
[----:B------:R-:W-:-:S07]  /*2010*/  MOV R5, R29 ;  /* 0x0000001d00057202 */ /* 0x000fce0000000f00 */
.L_x_32:
[----:B------:R-:W-:Y:S01]  /*2020*/  DADD R22, R14, R14 ;  /* 0x000000000e167229 */ /* 0x000fe2000000000e */
[----:B------:R0:W1:Y:S01]  /*2030*/  F2F.F32.F64 R3, R4 ;  /* 0x0000000400037310 */ /* 0x0000620000301000 */
[----:B------:R-:W-:Y:S01]  /*2040*/  IMAD.MOV.U32 R18, RZ, RZ, 0x3f000000 ;  /* 0x3f000000ff127424 */ /* 0x000fe200078e00ff */
[----:B------:R-:W2:Y:S01]  /*2050*/  LDCU.64 UR4, c[0x0][0x380] ;  /* 0x00007000ff0477ac */ /* 0x000ea20008000a00 */
[----:B------:R-:W-:Y:S01]  /*2060*/  BSSY.RECONVERGENT B0, `(.L_x_33) ;  /* 0x000003c000007945 */ /* 0x000fe20003800200 */
[----:B------:R-:W3:Y:S03]  /*2070*/  LDCU UR6, c[0x0][0x388] ;  /* 0x00007100ff0677ac */ /* 0x000ee60008000800 */
[----:B------:R-:W-:Y:S01]  /*2080*/  DFMA R22, R22, R14, R8 ;  /* 0x0000000e1616722b */ /* 0x000fe20000000008 */
[----:B0-----:R-:W-:-:S07]  /*2090*/  SHF.R.U32.HI R5, RZ, 0x1f, R5 ;  /* 0x0000001fff057819 */ /* 0x001fce0000011605 */
[----:B------:R-:W-:Y:S01]  /*20a0*/  DADD R20, -R20, R22 ;  /* 0x0000000014147229 */ /* 0x000fe20000000116 */
[C---:B-1----:R-:W-:Y:S01]  /*20b0*/  FFMA R18, |R3|.reuse, -R18, 0.5 ;  /* 0x3f00000003127423 */ /* 0x042fe20000000a12 */
[----:B------:R-:W-:Y:S01]  /*20c0*/  IMAD.MOV.U32 R22, RZ, RZ, 0x1 ;  /* 0x00000001ff167424 */ /* 0x000fe200078e00ff */
[----:B------:R-:W-:Y:S02]  /*20d0*/  FSETP.NEU.AND P2, PT, |R3|, 1, PT ;  /* 0x3f8000000300780b */ /* 0x000fe40003f4d200 */
[----:B------:R-:W0:Y:S01]  /*20e0*/  MUFU.RSQ R27, R18 ;  /* 0x00000012001b7308 */ /* 0x000e220000001400 */
[----:B--2---:R-:W-:Y:S01]  /*20f0*/  FMUL R29, R17, UR5 ;  /* 0x00000005111d7c20 */ /* 0x004fe20008400000 */
[----:B------:R-:W-:-:S03]  /*2100*/  FSETP.GT.AND P1, PT, |R3|, 0.56000000238418579102, PT ;  /* 0x3f0f5c290300780b */ /* 0x000fc60003f24200 */
[----:B------:R-:W-:-:S03]  /*2110*/  FFMA R29, R16, UR4, R29 ;  /* 0x00000004101d7c23 */ /* 0x000fc6000800001d */
[----:B------:R-:W1:Y:S01]  /*2120*/  MUFU.RCP64H R23, R21 ;  /* 0x0000001500177308 */ /* 0x000e620000001800 */
[----:B0-----:R-:W-:Y:S01]  /*2130*/  FMUL R4, R18, R27 ;  /* 0x0000001b12047220 */ /* 0x001fe20000400000 */
[----:B------:R-:W-:-:S04]  /*2140*/  FMUL R27, R27, -0.5 ;  /* 0xbf0000001b1b7820 */ /* 0x000fc80000400000 */
[----:B------:R-:W-:Y:S01]  /*2150*/  FFMA R27, R4, R27, 0.5 ;  /* 0x3f000000041b7423 */ /* 0x000fe2000000001b */
[----:B-1----:R-:W-:-:S03]  /*2160*/  DFMA R24, -R20, R22, 1 ;  /* 0x3ff000001418742b */ /* 0x002fc60000000116 */
[----:B------:R-:W-:Y:S01]  /*2170*/  FFMA R27, R4, R27, R4 ;  /* 0x0000001b041b7223 */ /* 0x000fe20000000004 */
[----:B------:R-:W-:Y:S01]  /*2180*/  LOP3.LUT R4, R5, 0x1, RZ, 0xc0, !PT ;  /* 0x0000000105047812 */ /* 0x000fe200078ec0ff */
[----:B---3--:R-:W-:-:S03]  /*2190*/  FFMA R5, R0, UR6, R29 ;  /* 0x0000000600057c23 */ /* 0x008fc6000800001d */
[----:B------:R-:W-:Y:S01]  /*21a0*/  ISETP.NE.U32.AND P0, PT, R4, 0x1, PT ;  /* 0x000000010400780c */ /* 0x000fe20003f05070 */
[----:B------:R-:W-:Y:S02]  /*21b0*/  DFMA R24, R24, R24, R24 ;  /* 0x000000181818722b */ /* 0x000fe40000000018 */
[----:B------:R-:W0:Y:S01]  /*21c0*/  F2F.F64.F32 R4, R5 ;  /* 0x0000000500047310 */ /* 0x000e220000201800 */
[----:B------:R-:W-:Y:S02]  /*21d0*/  FSEL R18, R27, RZ, P2 ;  /* 0x000000ff1b127208 */ /* 0x000fe40001000000 */
[----:B------:R-:W-:Y:S02]  /*21e0*/  ISETP.NE.U32.AND.EX P0, PT, RZ, RZ, PT, P0 ;  /* 0x000000ffff00720c */ /* 0x000fe40003f05100 */
[----:B------:R-:W-:Y:S01]  /*21f0*/  FSEL R18, R18, |R3|, P1 ;  /* 0x4000000312127208 */ /* 0x000fe20000800000 */
[----:B------:R-:W-:-:S03]  /*2200*/  DFMA R24, R22, R24, R22 ;  /* 0x000000181618722b */ /* 0x000fc60000000016 */
[----:B------:R-:W-:Y:S02]  /*2210*/  FSEL R18, -|R18|, |R18|, !P0 ;  /* 0x4000001212127208 */ /* 0x000fe40004000300 */
[----:B------:R-:W-:-:S03]  /*2220*/  FSETP.GT.AND P0, PT, R3, 0.56000000238418579102, PT ;  /* 0x3f0f5c290300780b */ /* 0x000fc60003f04000 */
[----:B------:R-:W-:Y:S01]  /*2230*/  FMUL R27, R18, R18 ;  /* 0x00000012121b7220 */ /* 0x000fe20000400000 */
[----:B------:R-:W-:Y:S02]  /*2240*/  DFMA R22, -R20, R24, 1 ;  /* 0x3ff000001416742b */ /* 0x000fe40000000118 */
[----:B0-----:R-:W-:-:S06]  /*2250*/  DMUL R28, R4, R14 ;  /* 0x0000000e041c7228 */ /* 0x001fcc0000000000 */
[----:B------:R-:W-:Y:S01]  /*2260*/  DFMA R22, R24, R22, R24 ;  /* 0x000000161816722b */ /* 0x000fe20000000018 */
[----:B------:R-:W-:-:S03]  /*2270*/  IMAD.MOV.U32 R24, RZ, RZ, 0x3d10ecef ;  /* 0x3d10ecefff187424 */ /* 0x000fc600078e00ff */
[----:B------:R-:W-:Y:S01]  /*2280*/  FSETP.GEU.AND P2, PT, |R29|, 6.5827683646048100446e-37, PT ;  /* 0x036000001d00780b */ /* 0x000fe20003f4e200 */
[----:B------:R-:W-:-:S04]  /*2290*/  FFMA R4, R27, R24, 0.016980519518256187439 ;  /* 0x3c8b1abb1b047423 */ /* 0x000fc80000000018 */
[----:B------:R-:W-:Y:S01]  /*22a0*/  FFMA R24, R27, R4, 0.030762933194637298584 ;  /* 0x3cfc028c1b187423 */ /* 0x000fe20000000004 */
[----:B------:R-:W-:-:S03]  /*22b0*/  DMUL R4, R28, R22 ;  /* 0x000000161c047228 */ /* 0x000fc60000000000 */
[----:B------:R-:W-:-:S04]  /*22c0*/  FFMA R24, R27, R24, 0.044709417968988418579 ;  /* 0x3d3721391b187423 */ /* 0x000fc80000000018 */
[----:B------:R-:W-:Y:S01]  /*22d0*/  FFMA R30, R27, R24, 0.074989043176174163818 ;  /* 0x3d9993db1b1e7423 */ /* 0x000fe20000000018 */
[----:B------:R-:W-:-:S03]  /*22e0*/  DFMA R24, -R20, R4, R28 ;  /* 0x000000041418722b */ /* 0x000fc6000000011c */
[----:B------:R-:W-:-:S04]  /*22f0*/  FFMA R30, R27, R30, 0.16666707396507263184 ;  /* 0x3e2aaac61b1e7423 */ /* 0x000fc8000000001e */
[----:B------:R-:W-:Y:S01]  /*2300*/  FMUL R27, R27, R30 ;  /* 0x0000001e1b1b7220 */ /* 0x000fe20000400000 */
[----:B------:R-:W-:-:S03]  /*2310*/  DFMA R4, R22, R24, R4 ;  /* 0x000000181604722b */ /* 0x000fc60000000004 */
[----:B------:R-:W-:Y:S01]  /*2320*/  FFMA R27, R18, R27, R18 ;  /* 0x0000001b121b7223 */ /* 0x000fe20000000012 */
[----:B------:R-:W-:-:S04]  /*2330*/  MOV R18, 0x3f6ee581 ;  /* 0x3f6ee58100127802 */ /* 0x000fc80000000f00 */
[----:B------:R-:W-:Y:S02]  /*2340*/  FSEL R3, R27, -R27, P1 ;  /* 0x8000001b1b037208 */ /* 0x000fe40000800000 */
[----:B------:R-:W-:-:S03]  /*2350*/  FFMA R22, RZ, R21, R5 ;  /* 0x00000015ff167223 */ /* 0x000fc60000000005 */
[----:B------:R-:W-:Y:S02]  /*2360*/  @!P0 FFMA R27, R18, 1.6832555532455444336, R3 ;  /* 0x3fd774eb121b8823 */ /* 0x000fe40000000003 */
[----:B------:R-:W-:Y:S02]  /*2370*/  FSETP.GT.AND P0, PT, |R22|, 1.469367938527859385e-39, PT ;  /* 0x001000001600780b */ /* 0x000fe40003f04200 */
[----:B------:R-:W-:-:S11]  /*2380*/  @P1 FADD R27, R27, R27 ;  /* 0x0000001b1b1b1221 */ /* 0x000fd60000000000 */
[----:B------:R-:W-:Y:S05]  /*2390*/  @P0 BRA P2, `(.L_x_34) ;  /* 0x0000000000200947 */ /* 0x000fea0001000000 */
[----:B------:R-:W-:Y:S01]  /*23a0*/  IMAD.MOV.U32 R34, RZ, RZ, R28 ;  /* 0x000000ffff227224 */ /* 0x000fe200078e001c */
[----:B------:R-:W-:Y:S01]  /*23b0*/  MOV R31, R21 ;  /* 0x00000015001f7202 */ /* 0x000fe20000000f00 */
[----:B------:R-:W-:Y:S01]  /*23c0*/  IMAD.MOV.U32 R35, RZ, RZ, R29 ;  /* 0x000000ffff237224 */ /* 0x000fe200078e001d */
[----:B------:R-:W-:Y:S01]  /*23d0*/  MOV R38, 0x2400 ;  /* 0x0000240000267802 */ /* 0x000fe20000000f00 */
[----:B------:R-:W-:-:S07]  /*23e0*/  IMAD.MOV.U32 R28, RZ, RZ, R20 ;  /* 0x000000ffff1c7224 */ /* 0x000fce00078e0014 */
[----:B------:R-:W-:Y:S05]  /*23f0*/  CALL.REL.NOINC `($__internal_0_$__cuda_sm20_div_rn_f64_full) ;  /* 0x0000012000647944 */ /* 0x000fea0003c00000 */
[----:B------:R-:W-:Y:S02]  /*2400*/  IMAD.MOV.U32 R4, RZ, RZ, R28 ;  /* 0x000000ffff047224 */ /* 0x000fe400078e001c */
[----:B------:R-:W-:-:S07]  /*2410*/  IMAD.MOV.U32 R5, RZ, RZ, R29 ;  /* 0x000000ffff057224 */ /* 0x000fce00078e001d */
.L_x_34:
[----:B------:R-:W-:Y:S05]  /*2420*/  BSYNC.RECONVERGENT B0 ;  /* 0x0000000000007941 */ /* 0x000fea0003800200 */
.L_x_33:
[----:B------:R-:W-:Y:S01]  /*2430*/  DMUL R30, R20, R14 ;  /* 0x0000000e141e7228 */ /* 0x000fe20000000000 */
[----:B------:R-:W-:Y:S01]  /*2440*/  IMAD.MOV.U32 R22, RZ, RZ, 0x1 ;  /* 0x00000001ff167424 */ /* 0x000fe200078e00ff */
[----:B------:R-:W-:Y:S01]  /*2450*/  DMUL R8, R8, R10 ;  /* 0x0000000a08087228 */ /* 0x000fe20000000000 */
[----:B------:R-:W-:Y:S03]  /*2460*/  BSSY.RECONVERGENT B0, `(.L_x_35) ;  /* 0x0000017000007945 */ /* 0x000fe60003800200 */
[----:B------:R-:W0:Y:S02]  /*2470*/  MUFU.RCP64H R23, R31 ;  /* 0x0000001f00177308 */ /* 0x000e240000001800 */
[----:B0-----:R-:W-:-:S08]  /*2480*/  DFMA R20, -R30, R22, 1 ;  /* 0x3ff000001e14742b */ /* 0x001fd00000000116 */
[----:B------:R-:W-:Y:S02]  /*2490*/  DFMA R24, R20, R20, R20 ;  /* 0x000000141418722b */ /* 0x000fe40000000014 */
[----:B------:R-:W0:Y:S06]  /*24a0*/  F2F.F64.F32 R20, R0 ;  /* 0x0000000000147310 */ /* 0x000e2c0000201800 */
[----:B------:R-:W-:-:S08]  /*24b0*/  DFMA R24, R22, R24, R22 ;  /* 0x000000181618722b */ /* 0x000fd00000000016 */
[----:B------:R-:W-:Y:S02]  /*24c0*/  DFMA R22, -R30, R24, 1 ;  /* 0x3ff000001e16742b */ /* 0x000fe40000000118 */
[----:B0-----:R-:W-:-:S06]  /*24d0*/  DMUL R28, R8, R20 ;  /* 0x00000014081c7228 */ /* 0x001fcc0000000000 */
        /* <DEDUP_REMOVED lines=8> */
[----:B------:R-:W-:Y:S01]  /*2560*/  MOV R34, R28 ;  /* 0x0000001c00227202 */ /* 0x000fe20000000f00 */
[----:B------:R-:W-:Y:S01]  /*2570*/  IMAD.MOV.U32 R35, RZ, RZ, R29 ;  /* 0x000000ffff237224 */ /* 0x000fe200078e001d */
[----:B------:R-:W-:Y:S01]  /*2580*/  MOV R38, 0x25b0 ;  /* 0x000025b000267802 */ /* 0x000fe20000000f00 */
[----:B------:R-:W-:-:S07]  /*2590*/  IMAD.MOV.U32 R28, RZ, RZ, R30 ;  /* 0x000000ffff1c7224 */ /* 0x000fce00078e001e */
[----:B------:R-:W-:Y:S05]  /*25a0*/  CALL.REL.NOINC `($__internal_0_$__cuda_sm20_div_rn_f64_full) ;  /* 0x0000011c00f87944 */ /* 0x000fea0003c00000 */
[----:B------:R-:W-:Y:S01]  /*25b0*/  IMAD.MOV.U32 R8, RZ, RZ, R28 ;  /* 0x000000ffff087224 */ /* 0x000fe200078e001c */
[----:B------:R-:W-:-:S07]  /*25c0*/  MOV R9, R29 ;  /* 0x0000001d00097202 */ /* 0x000fce0000000f00 */
.L_x_36:
[----:B------:R-:W-:Y:S05]  /*25d0*/  BSYNC.RECONVERGENT B0 ;  /* 0x0000000000007941 */ /* 0x000fea0003800200 */
.L_x_35:
[----:B------:R-:W0:Y:S01]  /*25e0*/  F2F.F64.F32 R22, R13 ;  /* 0x0000000d00167310 */ /* 0x000e220000201800 */
[----:B------:R-:W-:Y:S02]  /*25f0*/  DADD R8, R8, R4 ;  /* 0x0000000008087229 */ /* 0x000fe40000000004 */
[----:B0-----:R-:W-:-:S10]  /*2600*/  DFMA R22, R14, R14, -R22 ;  /* 0x0000000e0e16722b */ /* 0x001fd40000000816 */
[----:B------:R-:W0:Y:S02]  /*2610*/  F2F.F32.F64 R23, R22 ;  /* 0x0000001600177310 */ /* 0x000e240000301000 */
[----:B0-----:R-:W-:-:S06]  /*2620*/  VIADD R0, R23, 0xf3000000 ;  /* 0xf300000017007836 */ /* 0x001fcc0000000000 */
[----:B------:R0:W1:Y:S01]  /*2630*/  MUFU.RSQ R18, R23 ;  /* 0x0000001700127308 */ /* 0x0000620000001400 */
[----:B------:R-:W-:-:S13]  /*2640*/  ISETP.GT.U32.AND P0, PT, R0, 0x727fffff, PT ;  /* 0x727fffff0000780c */ /* 0x000fda0003f04070 */
[----:B0-----:R-:W-:Y:S05]  /*2650*/  @!P0 BRA `(.L_x_37) ;  /* 0x00000000001c8947 */ /* 0x001fea0003800000 */
[----:B------:R-:W-:Y:S01]  /*2660*/  BSSY.RECONVERGENT B0, `(.L_x_38) ;  /* 0x0000004000007945 */ /* 0x000fe20003800200 */
[----:B------:R-:W-:Y:S01]  /*2670*/  IMAD.MOV.U32 R0, RZ, RZ, R23 ;  /* 0x000000ffff007224 */ /* 0x000fe200078e0017 */
[----:B------:R-:W-:-:S07]  /*2680*/  MOV R29, 0x26a0 ;  /* 0x000026a0001d7802 */ /* 0x000fce0000000f00 */
[----:B-1----:R-:W-:Y:S05]  /*2690*/  CALL.REL.NOINC `($__internal_4_$__cuda_sm20_sqrt_rn_f32_slowpath) ;  /* 0x0000012c00c47944 */ /* 0x002fea0003c00000 */
[----:B------:R-:W-:Y:S05]  /*26a0*/  BSYNC.RECONVERGENT B0 ;  /* 0x0000000000007941 */ /* 0x000fea0003800200 */
.L_x_38:
[----:B------:R-:W-:Y:S01]  /*26b0*/  IMAD.MOV.U32 R0, RZ, RZ, R3 ;  /* 0x000000ffff007224 */ /* 0x000fe200078e0003 */
[----:B------:R-:W-:Y:S06]  /*26c0*/  BRA `(.L_x_39) ;  /* 0x0000000000107947 */ /* 0x000fec0003800000 */
.L_x_37:
[----:B-1----:R-:W-:Y:S01]  /*26d0*/  FMUL.FTZ R0, R23, R18 ;  /* 0x0000001217007220 */ /* 0x002fe20000410000 */
[----:B------:R-:W-:-:S03]  /*26e0*/  FMUL.FTZ R4, R18, 0.5 ;  /* 0x3f00000012047820 */ /* 0x000fc60000410000 */
[----:B------:R-:W-:-:S04]  /*26f0*/  FFMA R3, -R0, R0, R23 ;  /* 0x0000000000037223 */ /* 0x000fc80000000117 */
[----:B------:R-:W-:-:S07]  /*2700*/  FFMA R0, R3, R4, R0 ;  /* 0x0000000403007223 */ /* 0x000fce0000000000 */
.L_x_39:
[----:B------:R-:W0:Y:S01]  /*2710*/  F2F.F64.F32 R4, R0 ;  /* 0x0000000000047310 */ /* 0x000e220000201800 */
[----:B------:R-:W-:Y:S01]  /*2720*/  MOV R22, 0x1 ;  /* 0x0000000100167802 */ /* 0x000fe20000000f00 */
[----:B------:R-:W-:Y:S01]  /*2730*/  DMUL R20, R20, R14 ;  /* 0x0000000e14147228 */ /* 0x000fe20000000000 */
[----:B------:R-:W-:Y:S07]  /*2740*/  BSSY.RECONVERGENT B0, `(.L_x_40) ;  /* 0x0000019000007945 */ /* 0x000fee0003800200 */
[----:B------:R-:W-:-:S02]  /*2750*/  DFMA R20, R10, R8, -R20 ;  /* 0x000000080a14722b */ /* 0x000fc40000000814 */
[----:B0-----:R-:W-:-:S08]  /*2760*/  DMUL R4, R4, R14 ;  /* 0x0000000e04047228 */ /* 0x001fd00000000000 */
[----:B------:R-:W-:Y:S01]  /*2770*/  FSETP.GEU.AND P1, PT, |R21|, 6.5827683646048100446e-37, PT ;  /* 0x036000001500780b */ /* 0x000fe20003f2e200 */
[----:B------:R-:W0:Y:S08]  /*2780*/  F2F.F32.F64 R28, R4 ;  /* 0x00000004001c7310 */ /* 0x000e300000301000 */
[----:B0-----:R-:W0:Y:S08]  /*2790*/  F2F.F64.F32 R28, R28 ;  /* 0x0000001c001c7310 */ /* 0x001e300000201800 */
[----:B0-----:R-:W0:Y:S02]  /*27a0*/  MUFU.RCP64H R23, R29 ;  /* 0x0000001d00177308 */ /* 0x001e240000001800 */
[----:B0-----:R-:W-:-:S08]  /*27b0*/  DFMA R24, -R28, R22, 1 ;  /* 0x3ff000001c18742b */ /* 0x001fd00000000116 */
[----:B------:R-:W-:-:S08]  /*27c0*/  DFMA R24, R24, R24, R24 ;  /* 0x000000181818722b */ /* 0x000fd00000000018 */
[----:B------:R-:W-:-:S08]  /*27d0*/  DFMA R24, R22, R24, R22 ;  /* 0x000000181618722b */ /* 0x000fd00000000016 */
[----:B------:R-:W-:-:S08]  /*27e0*/  DFMA R22, -R28, R24, 1 ;  /* 0x3ff000001c16742b */ /* 0x000fd00000000118 */
[----:B------:R-:W-:-:S08]  /*27f0*/  DFMA R22, R24, R22, R24 ;  /* 0x000000161816722b */ /* 0x000fd00000000018 */
[----:B------:R-:W-:-:S08]  /*2800*/  DMUL R4, R20, R22 ;  /* 0x0000001614047228 */ /* 0x000fd00000000000 */
[----:B------:R-:W-:-:S08]  /*2810*/  DFMA R10, -R28, R4, R20 ;  /* 0x000000041c0a722b */ /* 0x000fd00000000114 */
[----:B------:R-:W-:-:S10]  /*2820*/  DFMA R4, R22, R10, R4 ;  /* 0x0000000a1604722b */ /* 0x000fd40000000004 */
[----:B------:R-:W-:-:S05]  /*2830*/  FFMA R0, RZ, R29, R5 ;  /* 0x0000001dff007223 */ /* 0x000fca0000000005 */
[----:B------:R-:W-:-:S13]  /*2840*/  FSETP.GT.AND P0, PT, |R0|, 1.469367938527859385e-39, PT ;  /* 0x001000000000780b */ /* 0x000fda0003f04200 */
[----:B------:R-:W-:Y:S05]  /*2850*/  @P0 BRA P1, `(.L_x_41) ;  /* 0x00000000001c0947 */ /* 0x000fea0000800000 */
[----:B------:R-:W-:Y:S01]  /*2860*/  IMAD.MOV.U32 R34, RZ, RZ, R20 ;  /* 0x000000ffff227224 */ /* 0x000fe200078e0014 */
[----:B------:R-:W-:Y:S01]  /*2870*/  MOV R38, 0x28b0 ;  /* 0x000028b000267802 */ /* 0x000fe20000000f00 */
[----:B------:R-:W-:Y:S02]  /*2880*/  IMAD.MOV.U32 R35, RZ, RZ, R21 ;  /* 0x000000ffff237224 */ /* 0x000fe400078e0015 */
[----:B------:R-:W-:-:S07]  /*2890*/  IMAD.MOV.U32 R31, RZ, RZ, R29 ;  /* 0x000000ffff1f7224 */ /* 0x000fce00078e001d */
[----:B------:R-:W-:Y:S05]  /*28a0*/  CALL.REL.NOINC `($__internal_0_$__cuda_sm20_div_rn_f64_full) ;  /* 0x0000011c00387944 */ /* 0x000fea0003c00000 */
[----:B------:R-:W-:Y:S01]  /*28b0*/  MOV R4, R28 ;  /* 0x0000001c00047202 */ /* 0x000fe20000000f00 */
[----:B------:R-:W-:-:S07]  /*28c0*/  IMAD.MOV.U32 R5, RZ, RZ, R29 ;  /* 0x000000ffff057224 */ /* 0x000fce00078e001d */
.L_x_41:
[----:B------:R-:W-:Y:S05]  /*28d0*/  BSYNC.RECONVERGENT B0 ;  /* 0x0000000000007941 */ /* 0x000fea0003800200 */
.L_x_40:
[----:B------:R-:W0:Y:S01]  /*28e0*/  LDCU.64 UR4, c[0x0][0x380] ;  /* 0x00007000ff0477ac */ /* 0x000e220008000a00 */
[----:B------:R-:W1:Y:S01]  /*28f0*/  MUFU.RCP R11, R12 ;  /* 0x0000000c000b7308 */ /* 0x000e620000001000 */
[----:B------:R-:W-:Y:S07]  /*2900*/  BSSY.RECONVERGENT B2, `(.L_x_42) ;  /* 0x000000f000027945 */ /* 0x000fee0003800200 */
[----:B------:R2:W3:Y:S01]  /*2910*/  F2F.F32.F64 R13, R4 ;  /* 0x00000004000d7310 */ /* 0x0004e20000301000 */
[----:B0-----:R-:W-:Y:S01]  /*2920*/  FMUL R16, R16, UR5 ;  /* 0x0000000510107c20 */ /* 0x001fe20008400000 */
[----:B-1----:R-:W-:-:S03]  /*2930*/  FFMA R0, -R12, R11, 1 ;  /* 0x3f8000000c007423 */ /* 0x002fc6000000010b */
[----:B------:R-:W-:Y:S01]  /*2940*/  FFMA R3, R17, UR4, -R16 ;  /* 0x0000000411037c23 */ /* 0x000fe20008000810 */
[----:B------:R-:W-:-:S03]  /*2950*/  FFMA R0, R11, R0, R11 ;  /* 0x000000000b007223 */ /* 0x000fc6000000000b */
[----:B------:R-:W0:Y:S01]  /*2960*/  FCHK P0, R3, R12 ;  /* 0x0000000c03007302 */ /* 0x000e220000000000 */
[----:B------:R-:W-:-:S04]  /*2970*/  FFMA R11, R3, R0, RZ ;  /* 0x00000000030b7223 */ /* 0x000fc800000000ff */
[----:B------:R-:W-:-:S04]  /*2980*/  FFMA R10, -R12, R11, R3 ;  /* 0x0000000b0c0a7223 */ /* 0x000fc80000000103 */
[----:B------:R-:W-:Y:S01]  /*2990*/  FFMA R10, R0, R10, R11 ;  /* 0x0000000a000a7223 */ /* 0x000fe2000000000b */
[----:B0-23--:R-:W-:Y:S06]  /*29a0*/  @!P0 BRA `(.L_x_43) ;  /* 0x0000000000108947 */ /* 0x00dfec0003800000 */
[----:B------:R-:W-:Y:S01]  /*29b0*/  IMAD.MOV.U32 R4, RZ, RZ, R12 ;  /* 0x000000ffff047224 */ /* 0x000fe200078e000c */
[----:B------:R-:W-:-:S07]  /*29c0*/  MOV R48, 0x29e0 ;  /* 0x000029e000307802 */ /* 0x000fce0000000f00 */
[----:B------:R-:W-:Y:S05]  /*29d0*/  CALL.REL.NOINC `($__internal_5_$__cuda_sm3x_div_rn_noftz_f32_slowpath) ;  /* 0x0000012c004c7944 */ /* 0x000fea0003c00000 */
[----:B------:R-:W-:-:S07]  /*29e0*/  IMAD.MOV.U32 R10, RZ, RZ, R3 ;  /* 0x000000ffff0a7224 */ /* 0x000fce00078e0003 */
.L_x_43:
[----:B------:R-:W-:Y:S05]  /*29f0*/  BSYNC.RECONVERGENT B2 ;  /* 0x0000000000027941 */ /* 0x000fea0003800200 */
.L_x_42:
[----:B------:R-:W0:Y:S01]  /*2a00*/  LDC R11, c[0x3][0x4] ;  /* 0x00c00100ff0b7b82 */ /* 0x000e220000000800 */
[----:B------:R-:W-:Y:S01]  /*2a10*/  UMOV UR4, 0x40000000 ;  /* 0x4000000000047882 */ /* 0x000fe20000000000 */
[----:B------:R1:W2:Y:S01]  /*2a20*/  F2F.F32.F64 R15, R14 ;  /* 0x0000000e000f7310 */ /* 0x0002a20000301000 */
[----:B------:R-:W-:-:S07]  /*2a30*/  MOV R12, UR4 ;  /* 0x00000004000c7c02 */ /* 0x000fce0008000f00 */
[----:B------:R1:W3:Y:S08]  /*2a40*/  F2F.F32.F64 R5, R8 ;  /* 0x0000000800057310 */ /* 0x0002f00000301000 */
[----:B0-----:R-:W0:Y:S08]  /*2a50*/  MUFU.RCP R0, R11 ;  /* 0x0000000b00007308 */ /* 0x001e300000001000 */
[----:B------:R-:W4:Y:S01]  /*2a60*/  FCHK P0, R12, R11 ;  /* 0x0000000b0c007302 */ /* 0x000f220000000000 */
[----:B0-----:R-:W-:-:S04]  /*2a70*/  FFMA R3, R0, -R11, 1 ;  /* 0x3f80000000037423 */ /* 0x001fc8000000080b */
[----:B------:R-:W-:-:S04]  /*2a80*/  FFMA R0, R0, R3, R0 ;  /* 0x0000000300007223 */ /* 0x000fc80000000000 */
[----:B------:R-:W-:-:S04]  /*2a90*/  FFMA R3, R0, 2, RZ ;  /* 0x4000000000037823 */ /* 0x000fc800000000ff */
[----:B------:R-:W-:-:S04]  /*2aa0*/  FFMA R4, R3, -R11, 2 ;  /* 0x4000000003047423 */ /* 0x000fc8000000080b */
[----:B------:R-:W-:Y:S01]  /*2ab0*/  FFMA R0, R0, R4, R3 ;  /* 0x0000000400007223 */ /* 0x000fe20000000003 */
[----:B-1234-:R-:W-:Y:S06]  /*2ac0*/  @!P0 BRA `(.L_x_44) ;  /* 0x0000000000188947 */ /* 0x01efec0003800000 */
[----:B------:R-:W0:Y:S01]  /*2ad0*/  LDCU UR4, c[0x3][0x4] ;  /* 0x00c00080ff0477ac */ /* 0x000e220008000800 */
[----:B------:R-:W-:Y:S01]  /*2ae0*/  IMAD.MOV.U32 R3, RZ, RZ, 0x40000000 ;  /* 0x40000000ff037424 */ /* 0x000fe200078e00ff */
[----:B------:R-:W-:Y:S01]  /*2af0*/  MOV R48, 0x2b20 ;  /* 0x00002b2000307802 */ /* 0x000fe20000000f00 */
[----:B0-----:R-:W-:-:S07]  /*2b00*/  IMAD.U32 R4, RZ, RZ, UR4 ;  /* 0x00000004ff047e24 */ /* 0x001fce000f8e00ff */
[----:B------:R-:W-:Y:S05]  /*2b10*/  CALL.REL.NOINC `($__internal_5_$__cuda_sm3x_div_rn_noftz_f32_slowpath) ;  /* 0x0000012800fc7944 */ /* 0x000fea0003c00000 */
[----:B------:R-:W-:-:S07]  /*2b20*/  IMAD.MOV.U32 R0, RZ, RZ, R3 ;  /* 0x000000ffff007224 */ /* 0x000fce00078e0003 */
.L_x_44:
[----:B------:R-:W-:Y:S02]  /*2b30*/  HFMA2 R16, -RZ, RZ, 0.1685791015625, 0.65234375 ;  /* 0x31653938ff107431 */ /* 0x000fe400000001ff */
[----:B------:R-:W-:Y:S01]  /*2b40*/  IMAD.MOV.U32 R3, RZ, RZ, 0x4d8ef3c2 ;  /* 0x4d8ef3c2ff037424 */ /* 0x000fe200078e00ff */
[----:B------:R-:W0:Y:S01]  /*2b50*/  FCHK P0, R5, 299792448 ;  /* 0x4d8ef3c205007902 */ /* 0x000e220000000000 */
[----:B------:R-:W-:Y:S01]  /*2b60*/  BSSY.RECONVERGENT B2, `(.L_x_45) ;  /* 0x000000d000027945 */ /* 0x000fe20003800200 */
[----:B------:R-:W-:Y:S01]  /*2b70*/  FMUL R28, R15, R0 ;  /* 0x000000000f1c7220 */ /* 0x000fe20000400000 */
[----:B------:R-:W-:-:S04]  /*2b80*/  FFMA R3, R16, -R3, 1 ;  /* 0x3f80000010037423 */ /* 0x000fc80000000803 */
[----:B------:R-:W-:-:S04]  /*2b90*/  FFMA R16, R3, R16, 3.3356410966689509223e-09 ;  /* 0x3165393803107423 */ /* 0x000fc80000000010 */
[----:B------:R-:W-:-:S04]  /*2ba0*/  FFMA R3, R5, R16, RZ ;  /* 0x0000001005037223 */ /* 0x000fc800000000ff */
[----:B------:R-:W-:-:S04]  /*2bb0*/  FFMA R4, R3, -299792448, R5 ;  /* 0xcd8ef3c203047823 */ /* 0x000fc80000000005 */
[----:B------:R-:W-:Y:S01]  /*2bc0*/  FFMA R16, R16, R4, R3 ;  /* 0x0000000410107223 */ /* 0x000fe20000000003 */
[----:B0-----:R-:W-:Y:S06]  /*2bd0*/  @!P0 BRA `(.L_x_46) ;  /* 0x0000000000148947 */ /* 0x001fec0003800000 */
[----:B------:R-:W-:Y:S01]  /*2be0*/  IMAD.MOV.U32 R3, RZ, RZ, R5 ;  /* 0x000000ffff037224 */ /* 0x000fe200078e0005 */
[----:B------:R-:W-:Y:S01]  /*2bf0*/  MOV R48, 0x2c20 ;  /* 0x00002c2000307802 */ /* 0x000fe20000000f00 */
[----:B------:R-:W-:-:S07]  /*2c00*/  IMAD.MOV.U32 R4, RZ, RZ, 0x4d8ef3c2 ;  /* 0x4d8ef3c2ff047424 */ /* 0x000fce00078e00ff */
[----:B------:R-:W-:Y:S05]  /*2c10*/  CALL.REL.NOINC `($__internal_5_$__cuda_sm3x_div_rn_noftz_f32_slowpath) ;  /* 0x0000012800bc7944 */ /* 0x000fea0003c00000 */
[----:B------:R-:W-:-:S07]  /*2c20*/  MOV R16, R3 ;  /* 0x0000000300107202 */ /* 0x000fce0000000f00 */
.L_x_46:
[----:B------:R-:W-:Y:S05]  /*2c30*/  BSYNC.RECONVERGENT B2 ;  /* 0x0000000000027941 */ /* 0x000fea0003800200 */
.L_x_45:
[----:B------:R-:W0:Y:S01]  /*2c40*/  LDCU UR4, c[0x3][0x4] ;  /* 0x00c00080ff0477ac */ /* 0x000e220008000800 */
[----:B------:R-:W-:Y:S01]  /*2c50*/  IMAD.MOV.U32 R5, RZ, RZ, 0x30e53938 ;  /* 0x30e53938ff057424 */ /* 0x000fe200078e00ff */
[----:B------:R-:W-:Y:S01]  /*2c60*/  BSSY.RECONVERGENT B2, `(.L_x_47) ;  /* 0x000000e000027945 */ /* 0x000fe20003800200 */
[----:B------:R-:W-:-:S04]  /*2c70*/  IMAD.MOV.U32 R0, RZ, RZ, 0x4e0ef3c2 ;  /* 0x4e0ef3c2ff007424 */ /* 0x000fc800078e00ff */
[----:B------:R-:W-:-:S04]  /*2c80*/  FFMA R0, R5, -R0, 1 ;  /* 0x3f80000005007423 */ /* 0x000fc80000000800 */
[----:B------:R-:W-:Y:S01]  /*2c90*/  FFMA R0, R0, R5, 1.6678205483344754612e-09 ;  /* 0x30e5393800007423 */ /* 0x000fe20000000005 */
[----:B0-----:R-:W-:-:S04]  /*2ca0*/  FMUL R3, R13, UR4 ;  /* 0x000000040d037c20 */ /* 0x001fc80008400000 */
[----:B------:R-:W0:Y:S01]  /*2cb0*/  FCHK P0, R3, 599584896 ;  /* 0x4e0ef3c203007902 */ /* 0x000e220000000000 */
[----:B------:R-:W-:-:S04]  /*2cc0*/  FFMA R17, R3, R0, RZ ;  /* 0x0000000003117223 */ /* 0x000fc800000000ff */
[----:B------:R-:W-:-:S04]  /*2cd0*/  FFMA R4, R17, -599584896, R3 ;  /* 0xce0ef3c211047823 */ /* 0x000fc80000000003 */
[----:B------:R-:W-:Y:S01]  /*2ce0*/  FFMA R17, R0, R4, R17 ;  /* 0x0000000400117223 */ /* 0x000fe20000000011 */
[----:B0-----:R-:W-:Y:S06]  /*2cf0*/  @!P0 BRA `(.L_x_48) ;  /* 0x0000000000108947 */ /* 0x001fec0003800000 */
[----:B------:R-:W-:Y:S01]  /*2d00*/  IMAD.MOV.U32 R4, RZ, RZ, 0x4e0ef3c2 ;  /* 0x4e0ef3c2ff047424 */ /* 0x000fe200078e00ff */
[----:B------:R-:W-:-:S07]  /*2d10*/  MOV R48, 0x2d30 ;  /* 0x00002d3000307802 */ /* 0x000fce0000000f00 */
[----:B------:R-:W-:Y:S05]  /*2d20*/  CALL.REL.NOINC `($__internal_5_$__cuda_sm3x_div_rn_noftz_f32_slowpath) ;  /* 0x0000012800787944 */ /* 0x000fea0003c00000 */
[----:B------:R-:W-:-:S07]  /*2d30*/  MOV R17, R3 ;  /* 0x0000000300117202 */ /* 0x000fce0000000f00 */
.L_x_48:
[----:B------:R-:W-:Y:S05]  /*2d40*/  BSYNC.RECONVERGENT B2 ;  /* 0x0000000000027941 */ /* 0x000fea0003800200 */
.L_x_47:
        /* <DEDUP_REMOVED lines=12> */
[----:B------:R-:W-:Y:S02]  /*2e10*/  HFMA2 R4, -RZ, RZ, 24.21875, -15888 ;  /* 0x4e0ef3c2ff047431 */ /* 0x000fe400000001ff */
[----:B------:R-:W-:Y:S01]  /*2e20*/  IMAD.MOV.U32 R3, RZ, RZ, R10 ;  /* 0x000000ffff037224 */ /* 0x000fe200078e000a */
[----:B------:R-:W-:-:S07]  /*2e30*/  MOV R48, 0x2e50 ;  /* 0x00002e5000307802 */ /* 0x000fce0000000f00 */
[----:B------:R-:W-:Y:S05]  /*2e40*/  CALL.REL.NOINC `($__internal_5_$__cuda_sm3x_div_rn_noftz_f32_slowpath) ;  /* 0x0000012800307944 */ /* 0x000fea0003c00000 */
[----:B------:R-:W-:-:S07]  /*2e50*/  IMAD.MOV.U32 R18, RZ, RZ, R3 ;  /* 0x000000ffff127224 */ /* 0x000fce00078e0003 */
.L_x_50:
[----:B------:R-:W-:Y:S05]  /*2e60*/  BSYNC.RECONVERGENT B2 ;  /* 0x0000000000027941 */ /* 0x000fea0003800200 */
.L_x_49:
[----:B------:R-:W-:Y:S01]  /*2e70*/  F2F.F64.F32 R8, R28 ;  /* 0x0000001c00087310 */ /* 0x000fe20000201800 */
[----:B------:R-:W-:Y:S01]  /*2e80*/  MOV R0, 0x0 ;  /* 0x0000000000007802 */ /* 0x000fe20000000f00 */
[----:B------:R-:W0:Y:S03]  /*2e90*/  LDCU.64 UR4, c[0x4][0x8] ;  /* 0x01000100ff0477ac */ /* 0x000e260008000a00 */
[----:B------:R1:W2:Y:S03]  /*2ea0*/  LDC.64 R24, c[0x4][R0] ;  /* 0x0100000000187b82 */ /* 0x0002a60000000a00 */
[----:B------:R-:W3:Y:S08]  /*2eb0*/  F2F.F64.F32 R10, R27 ;  /* 0x0000001b000a7310 */ /* 0x000ef00000201800 */
[----:B------:R-:W-:Y:S01]  /*2ec0*/  F2F.F64.F32 R12, R2 ;  /* 0x00000002000c7310 */ /* 0x000fe20000201800 */
[----:B0-----:R-:W-:-:S02]  /*2ed0*/  IMAD.U32 R4, RZ, RZ, UR4 ;  /* 0x00000004ff047e24 */ /* 0x001fc4000f8e00ff */
[----:B------:R-:W-:Y:S01]  /*2ee0*/  IMAD.U32 R5, RZ, RZ, UR5 ;  /* 0x00000005ff057e24 */ /* 0x000fe2000f8e00ff */
[----:B---3--:R1:W-:Y:S04]  /*2ef0*/  STL.128 [R1+0x20], R8 ;  /* 0x0000200801007387 */ /* 0x0083e80000100c00 */
[----:B------:R-:W0:Y:S08]  /*2f00*/  F2F.F64.F32 R14, R16 ;  /* 0x00000010000e7310 */ /* 0x000e300000201800 */
[----:B------:R-:W-:Y:S01]  /*2f10*/  F2F.F64.F32 R20, R17 ;  /* 0x0000001100147310 */ /* 0x000fe20000201800 */
[----:B0-----:R1:W-:Y:S07]  /*2f20*/  STL.128 [R1+0x30], R12 ;  /* 0x0000300c01007387 */ /* 0x0013ee0000100c00 */
[----:B------:R-:W0:Y:S02]  /*2f30*/  F2F.F64.F32 R22, R18 ;  /* 0x0000001200167310 */ /* 0x000e240000201800 */
[----:B0-2---:R1:W-:Y:S02]  /*2f40*/  STL.128 [R1+0x40], R20 ;  /* 0x0000401401007387 */ /* 0x0053e40000100c00 */
[----:B-1----:R-:W-:-:S07]  /*2f50*/  LEPC R20, `(.L_x_51) ;  /* 0x000000001014794e */ /* 0x002fce0000000000 */
[----:B------:R-:W-:Y:S05]  /*2f60*/  CALL.ABS.NOINC R24 ;  /* 0x0000000018007343 */ /* 0x000fea0003c00000 */
.L_x_51:
[C---:B------:R-:W-:Y:S01]  /*2f70*/  FMUL R0, R27.reuse, 0.63661974668502807617 ;  /* 0x3f22f9831b007820 */ /* 0x040fe20000400000 */
[----:B------:R-:W-:Y:S01]  /*2f80*/  FSETP.GE.AND P0, PT, |R27|, 105615, PT ;  /* 0x47ce47801b00780b */ /* 0x000fe20003f06200 */
[----:B------:R-:W-:Y:S04]  /*2f90*/  BSSY.RECONVERGENT B0, `(.L_x_52) ;  /* 0x0000041000007945 */ /* 0x000fe80003800200 */
[----:B------:R-:W0:Y:S02]  /*2fa0*/  F2I.NTZ R0, R0 ;  /* 0x0000000000007305 */ /* 0x000e240000203100 */
[-C--:B0-----:R-:W-:Y:S02]  /*2fb0*/  I2FP.F32.S32 R14, R0.reuse ;  /* 0x00000000000e7245 */ /* 0x081fe40000201400 */
[----:B------:R-:W-:-:S03]  /*2fc0*/  MOV R20, R0 ;  /* 0x0000000000147202 */ /* 0x000fc60000000f00 */
[----:B------:R-:W-:-:S04]  /*2fd0*/  FFMA R3, R14, -1.5707962512969970703, R27 ;  /* 0xbfc90fda0e037823 */ /* 0x000fc8000000001b */
[----:B------:R-:W-:-:S04]  /*2fe0*/  FFMA R3, R14, -7.5497894158615963534e-08, R3 ;  /* 0xb3a221680e037823 */ /* 0x000fc80000000003 */
[----:B------:R-:W-:-:S04]  /*2ff0*/  FFMA R14, R14, -5.3903029534742383927e-15, R3 ;  /* 0xa7c234c50e0e7823 */ /* 0x000fc80000000003 */
[----:B------:R-:W-:Y:S01]  /*3000*/  IMAD.MOV.U32 R3, RZ, RZ, R14 ;  /* 0x000000ffff037224 */ /* 0x000fe200078e000e */
[----:B------:R-:W-:Y:S06]  /*3010*/  @!P0 BRA `(.L_x_53) ;  /* 0x0000000000e08947 */ /* 0x000fec0003800000 */
[----:B------:R-:W-:-:S13]  /*3020*/  FSETP.NEU.AND P0, PT, |R27|, +INF , PT ;  /* 0x7f8000001b00780b */ /* 0x000fda0003f0d200 */
[----:B------:R-:W-:Y:S01]  /*3030*/  @!P0 FMUL R3, RZ, R27 ;  /* 0x0000001bff038220 */ /* 0x000fe20000400000 */
[----:B------:R-:W-:Y:S01]  /*3040*/  @!P0 IMAD.MOV.U32 R0, RZ, RZ, RZ ;  /* 0x000000ffff008224 */ /* 0x000fe200078e00ff */
[----:B------:R-:W-:Y:S06]  /*3050*/  @!P0 BRA `(.L_x_53) ;  /* 0x0000000000d08947 */ /* 0x000fec0003800000 */
[----:B------:R-:W0:Y:S01]  /*3060*/  LDCU.64 UR4, c[0x4][0x10] ;  /* 0x01000200ff0477ac */ /* 0x000e220008000a00 */
[----:B------:R-:W-:Y:S01]  /*3070*/  IMAD.SHL.U32 R3, R27, 0x100, RZ ;  /* 0x000001001b037824 */ /* 0x000fe200078e00ff */
[----:B------:R-:W-:Y:S01]  /*3080*/  BSSY.RECONVERGENT B1, `(.L_x_54) ;  /* 0x0000012000017945 */ /* 0x000fe20003800200 */
[----:B------:R-:W-:Y:S01]  /*3090*/  CS2R R6, SRZ ;  /* 0x0000000000067805 */ /* 0x000fe2000001ff00 */
[----:B------:R-:W-:Y:S02]  /*30a0*/  IMAD.MOV.U32 R11, RZ, RZ, RZ ;  /* 0x000000ffff0b7224 */ /* 0x000fe400078e00ff */
[----:B------:R-:W-:Y:S01]  /*30b0*/  IMAD.MOV.U32 R0, RZ, RZ, R1 ;  /* 0x000000ffff007224 */ /* 0x000fe200078e0001 */
[----:B------:R-:W-:Y:S02]  /*30c0*/  LOP3.LUT R13, R3, 0x80000000, RZ, 0xfc, !PT ;  /* 0x80000000030d7812 */ /* 0x000fe400078efcff */
[----:B0-----:R-:W-:Y:S01]  /*30d0*/  MOV R8, UR4 ;  /* 0x0000000400087c02 */ /* 0x001fe20008000f00 */
[----:B------:R-:W-:-:S07]  /*30e0*/  IMAD.U32 R9, RZ, RZ, UR5 ;  /* 0x00000005ff097e24 */ /* 0x000fce000f8e00ff */
.L_x_55:
[----:B------:R0:W2:Y:S01]  /*30f0*/  LDG.E.CONSTANT R4, desc[UR36][R8.64] ;  /* 0x0000002408047981 */ /* 0x0000a2000c1e9900 */
[----:B------:R-:W-:-:S04]  /*3100*/  IADD3 R7, PT, PT, R7, 0x1, RZ ;  /* 0x0000000107077810 */ /* 0x000fc80007ffe0ff */
[----:B------:R-:W-:Y:S02]  /*3110*/  ISETP.NE.AND P0, PT, R7, 0x6, PT ;  /* 0x000000060700780c */ /* 0x000fe40003f05270 */
[----:B0-----:R-:W-:-:S05]  /*3120*/  IADD3 R8, P2, PT, R8, 0x4, RZ ;  /* 0x0000000408087810 */ /* 0x001fca0007f5e0ff */
[----:B------:R-:W-:Y:S02]  /*3130*/  IMAD.X R9, RZ, RZ, R9, P2 ;  /* 0x000000ffff097224 */ /* 0x000fe400010e0609 */
[----:B--2---:R-:W-:-:S03]  /*3140*/  IMAD.WIDE.U32 R4, R4, R13, RZ ;  /* 0x0000000d04047225 */ /* 0x004fc600078e00ff */
[----:B------:R-:W-:-:S05]  /*3150*/  IADD3 R3, P1, PT, R4, R6, RZ ;  /* 0x0000000604037210 */ /* 0x000fca0007f3e0ff */
[----:B------:R0:W-:Y:S01]  /*3160*/  STL [R0], R3 ;  /* 0x0000000300007387 */ /* 0x0001e20000100800 */
[----:B------:R-:W-:Y:S02]  /*3170*/  IMAD.X R6, R5, 0x1, R11, P1 ;  /* 0x0000000105067824 */ /* 0x000fe400008e060b */
[----:B0-----:R-:W-:Y:S01]  /*3180*/  VIADD R0, R0, 0x4 ;  /* 0x0000000400007836 */ /* 0x001fe20000000000 */
[----:B------:R-:W-:Y:S06]  /*3190*/  @P0 BRA `(.L_x_55) ;  /* 0xfffffffc00d40947 */ /* 0x000fec000383ffff */
[----:B------:R-:W-:Y:S05]  /*31a0*/  BSYNC.RECONVERGENT B1 ;  /* 0x0000000000017941 */ /* 0x000fea0003800200 */
.L_x_54:
[----:B------:R-:W-:Y:S01]  /*31b0*/  SHF.R.U32.HI R5, RZ, 0x17, R27 ;  /* 0x00000017ff057819 */ /* 0x000fe2000001161b */
[----:B------:R0:W-:Y:S03]  /*31c0*/  STL [R1+0x18], R6 ;  /* 0x0000180601007387 */ /* 0x0001e60000100800 */
[C---:B------:R-:W-:Y:S02]  /*31d0*/  LOP3.LUT R0, R5.reuse, 0xe0, RZ, 0xc0, !PT ;  /* 0x000000e005007812 */ /* 0x040fe400078ec0ff */
[----:B------:R-:W-:Y:S02]  /*31e0*/  LOP3.LUT P0, RZ, R5, 0x1f, RZ, 0xc0, !PT ;  /* 0x0000001f05ff7812 */ /* 0x000fe4000780c0ff */
[----:B------:R-:W-:-:S04]  /*31f0*/  IADD3 R0, PT, PT, R0, -0x80, RZ ;  /* 0xffffff8000007810 */ /* 0x000fc80007ffe0ff */
        /* <DEDUP_REMOVED lines=11> */
[C---:B------:R-:W-:Y:S01]  /*32b0*/  SHF.L.W.U32.HI R4, R3.reuse, 0x2, R0 ;  /* 0x0000000203047819 */ /* 0x040fe20000010e00 */
[----:B------:R-:W-:-:S03]  /*32c0*/  IMAD.SHL.U32 R3, R3, 0x4, RZ ;  /* 0x0000000403037824 */ /* 0x000fc600078e00ff */
[----:B------:R-:W-:-:S04]  /*32d0*/  SHF.R.S32.HI R5, RZ, 0x1f, R4 ;  /* 0x0000001fff057819 */ /* 0x000fc80000011404 */
[C---:B------:R-:W-:Y:S02]  /*32e0*/  LOP3.LUT R8, R5.reuse, R3, RZ, 0x3c, !PT ;  /* 0x0000000305087212 */ /* 0x040fe400078e3cff */
[----:B------:R-:W-:Y:S02]  /*32f0*/  LOP3.LUT R9, R5, R4, RZ, 0x3c, !PT ;  /* 0x0000000405097212 */ /* 0x000fe400078e3cff */
[----:B------:R-:W-:Y:S02]  /*3300*/  SHF.R.U32.HI R3, RZ, 0x1e, R0 ;  /* 0x0000001eff037819 */ /* 0x000fe40000011600 */
[C---:B------:R-:W-:Y:S02]  /*3310*/  LOP3.LUT R5, R4.reuse, R27, RZ, 0x3c, !PT ;  /* 0x0000001b04057212 */ /* 0x040fe400078e3cff */
[----:B------:R-:W0:Y:S01]  /*3320*/  I2F.F64.S64 R8, R8 ;  /* 0x0000000800087312 */ /* 0x000e220000301c00 */
[----:B------:R-:W-:Y:S02]  /*3330*/  LEA.HI R0, R4, R3, RZ, 0x1 ;  /* 0x0000000304007211 */ /* 0x000fe400078f08ff */
[----:B------:R-:W-:-:S03]  /*3340*/  ISETP.GE.AND P1, PT, R5, RZ, PT ;  /* 0x000000ff0500720c */ /* 0x000fc60003f26270 */
[----:B------:R-:W-:-:S04]  /*3350*/  IMAD.MOV R3, RZ, RZ, -R0 ;  /* 0x000000ffff037224 */ /* 0x000fc800078e0a00 */
[----:B------:R-:W-:Y:S01]  /*3360*/  @!P0 IMAD.MOV.U32 R0, RZ, RZ, R3 ;  /* 0x000000ffff008224 */ /* 0x000fe200078e0003 */
[----:B0-----:R-:W-:-:S10]  /*3370*/  DMUL R6, R8, UR4 ;  /* 0x0000000408067c28 */ /* 0x001fd40008000000 */
[----:B------:R-:W0:Y:S02]  /*3380*/  F2F.F32.F64 R6, R6 ;  /* 0x0000000600067310 */ /* 0x000e240000301000 */
[----:B0-----:R-:W-:-:S07]  /*3390*/  FSEL R3, -R6, R6, !P1 ;  /* 0x0000000606037208 */ /* 0x001fce0004800100 */
.L_x_53:
[----:B------:R-:W-:Y:S05]  /*33a0*/  BSYNC.RECONVERGENT B0 ;  /* 0x0000000000007941 */ /* 0x000fea0003800200 */
.L_x_52:
[----:B------:R-:W0:Y:S01]  /*33b0*/  LDC R8, c[0x3][RZ] ;  /* 0x00c00000ff087b82 */ /* 0x000e220000000800 */
[----:B------:R-:W-:Y:S01]  /*33c0*/  FMUL R21, R28, R28 ;  /* 0x0000001c1c157220 */ /* 0x000fe20000400000 */
[----:B------:R-:W-:Y:S01]  /*33d0*/  MOV R4, 0x37cbac00 ;  /* 0x37cbac0000047802 */ /* 0x000fe20000000f00 */
[----:B------:R-:W-:Y:S01]  /*33e0*/  FMUL R5, R3, R3 ;  /* 0x0000000303057220 */ /* 0x000fe20000400000 */
[C---:B------:R-:W-:Y:S01]  /*33f0*/  LOP3.LUT R6, R0.reuse, 0x1, RZ, 0xc0, !PT ;  /* 0x0000000100067812 */ /* 0x040fe200078ec0ff */
[----:B------:R-:W-:Y:S01]  /*3400*/  IMAD.MOV.U32 R9, RZ, RZ, 0x3effffff ;  /* 0x3effffffff097424 */ /* 0x000fe200078e00ff */
[----:B------:R-:W-:Y:S01]  /*3410*/  LOP3.LUT P1, RZ, R0, 0x2, RZ, 0xc0, !PT ;  /* 0x0000000200ff7812 */ /* 0x000fe2000782c0ff */
[----:B------:R-:W-:Y:S01]  /*3420*/  FFMA R4, R5, R4, -0.0013887860113754868507 ;  /* 0xbab607ed05047423 */ /* 0x000fe20000000004 */
[----:B------:R-:W1:Y:S01]  /*3430*/  LDC.64 R12, c[0x3][0x10] ;  /* 0x00c00400ff0c7b82 */ /* 0x000e620000000a00 */
[----:B------:R-:W-:Y:S01]  /*3440*/  ISETP.NE.U32.AND P0, PT, R6, 0x1, PT ;  /* 0x000000010600780c */ /* 0x000fe20003f05070 */
[----:B------:R-:W-:Y:S01]  /*3450*/  IMAD.MOV.U32 R6, RZ, RZ, 0x3d2aaabb ;  /* 0x3d2aaabbff067424 */ /* 0x000fe200078e00ff */
[----:B------:R-:W-:Y:S01]  /*3460*/  BSSY.RECONVERGENT B2, `(.L_x_56) ;  /* 0x000001f000027945 */ /* 0x000fe20003800200 */
[----:B------:R-:W-:-:S02]  /*3470*/  FSETP.GE.AND P3, PT, |R27|, 105615, PT ;  /* 0x47ce47801b00780b */ /* 0x000fc40003f66200 */
[----:B------:R-:W-:Y:S02]  /*3480*/  FSEL R4, R4, -0.00019574658654164522886, !P0 ;  /* 0xb94d415304047808 */ /* 0x000fe40004000000 */
[----:B------:R-:W-:Y:S02]  /*3490*/  FSEL R6, R6, 0.0083327032625675201416, !P0 ;  /* 0x3c0885e406067808 */ /* 0x000fe40004000000 */
[----:B------:R-:W-:Y:S02]  /*34a0*/  FSEL R9, -R9, -0.16666662693023681641, !P0 ;  /* 0xbe2aaaa809097808 */ /* 0x000fe40004000100 */
[----:B------:R-:W-:Y:S01]  /*34b0*/  FSEL R0, R3, 1, P0 ;  /* 0x3f80000003007808 */ /* 0x000fe20000000000 */
[C---:B------:R-:W-:Y:S01]  /*34c0*/  FFMA R4, R5.reuse, R4, R6 ;  /* 0x0000000405047223 */ /* 0x040fe20000000006 */
[----:B------:R-:W-:Y:S01]  /*34d0*/  FMUL R3, R16, -R16 ;  /* 0x8000001010037220 */ /* 0x000fe20000400000 */
[----:B0-----:R-:W-:Y:S02]  /*34e0*/  FMUL R8, R8, R8 ;  /* 0x0000000808087220 */ /* 0x001fe40000400000 */
[C---:B------:R-:W-:Y:S01]  /*34f0*/  FFMA R4, R5.reuse, R4, R9 ;  /* 0x0000000405047223 */ /* 0x040fe20000000009 */
[----:B------:R-:W-:Y:S01]  /*3500*/  FFMA R5, R5, R0, RZ ;  /* 0x0000000005057223 */ /* 0x000fe200000000ff */
[----:B------:R-:W-:-:S03]  /*3510*/  FADD R15, R21, R8 ;  /* 0x00000008150f7221 */ /* 0x000fc60000000000 */
[----:B------:R-:W-:Y:S01]  /*3520*/  FFMA R0, R5, R4, R0 ;  /* 0x0000000405007223 */ /* 0x000fe20000000000 */
[----:B-1----:R-:W-:-:S03]  /*3530*/  FADD R7, R12, R12 ;  /* 0x0000000c0c077221 */ /* 0x002fc60000000000 */
[----:B------:R-:W-:Y:S01]  /*3540*/  @P1 FADD R0, RZ, -R0 ;  /* 0x80000000ff001221 */ /* 0x000fe20000000000 */
[----:B------:R-:W-:-:S04]  /*3550*/  FFMA R22, -R28, R7, R15 ;  /* 0x000000071c167223 */ /* 0x000fc8000000010f */
[----:B------:R-:W-:Y:S01]  /*3560*/  FMNMX R13, R0, R13, !PT ;  /* 0x0000000d000d7209 */ /* 0x000fe20007800000 */
[----:B------:R-:W0:Y:S04]  /*3570*/  MUFU.RCP R11, R22 ;  /* 0x00000016000b7308 */ /* 0x000e280000001000 */
[----:B------:R-:W-:-:S04]  /*3580*/  FMUL R5, R13, R8 ;  /* 0x000000080d057220 */ /* 0x000fc80000400000 */
[----:B------:R-:W1:Y:S01]  /*3590*/  FCHK P0, R3, R22 ;  /* 0x0000001603007302 */ /* 0x000e620000000000 */
[----:B------:R-:W-:Y:S01]  /*35a0*/  FFMA R5, R13, R5, -R22 ;  /* 0x000000050d057223 */ /* 0x000fe20000000816 */
        /* <DEDUP_REMOVED lines=9> */
[----:B------:R-:W-:-:S07]  /*3640*/  MOV R0, R3 ;  /* 0x0000000300007202 */ /* 0x000fce0000000f00 */
.L_x_57:
[----:B------:R-:W-:Y:S05]  /*3650*/  BSYNC.RECONVERGENT B2 ;  /* 0x0000000000027941 */ /* 0x000fea0003800200 */
.L_x_56:
[----:B------:R-:W-:Y:S01]  /*3660*/  FFMA R0, -R17, R17, R0 ;  /* 0x0000001111007223 */ /* 0x000fe20000000100 */
[----:B------:R-:W-:Y:S01]  /*3670*/  FMUL R4, R13, R18 ;  /* 0x000000120d047220 */ /* 0x000fe20000400000 */
[----:B------:R-:W-:Y:S02]  /*3680*/  BSSY.RECONVERGENT B0, `(.L_x_58) ;  /* 0x0000010000007945 */ /* 0x000fe40003800200 */
[----:B------:R-:W-:Y:S01]  /*3690*/  FMUL R3, R5, R0 ;  /* 0x0000000005037220 */ /* 0x000fe20000400000 */
[----:B------:R-:W-:-:S04]  /*36a0*/  FMUL R4, R4, R4 ;  /* 0x0000000404047220 */ /* 0x000fc80000400000 */
[----:B------:R-:W-:-:S04]  /*36b0*/  FFMA R0, R22, R4, R3 ;  /* 0x0000000416007223 */ /* 0x000fc80000000003 */
[----:B------:R-:W-:Y:S01]  /*36c0*/  VIADD R4, R0, 0xf3000000 ;  /* 0xf300000000047836 */ /* 0x000fe20000000000 */
[----:B------:R0:W1:Y:S04]  /*36d0*/  MUFU.RSQ R3, R0 ;  /* 0x0000000000037308 */ /* 0x0000680000001400 */
[----:B------:R-:W-:-:S13]  /*36e0*/  ISETP.GT.U32.AND P0, PT, R4, 0x727fffff, PT ;  /* 0x727fffff0400780c */ /* 0x000fda0003f04070 */
[----:B01----:R-:W-:Y:S05]  /*36f0*/  @!P0 BRA `(.L_x_59) ;  /* 0x0000000000108947 */ /* 0x003fea0003800000 */
[----:B------:R-:W-:-:S07]  /*3700*/  MOV R29, 0x3720 ;  /* 0x00003720001d7802 */ /* 0x000fce0000000f00 */
[----:B------:R-:W-:Y:S05]  /*3710*/  CALL.REL.NOINC `($__internal_4_$__cuda_sm20_sqrt_rn_f32_slowpath) ;  /* 0x0000011c00a47944 */ /* 0x000fea0003c00000 */
[----:B------:R-:W-:Y:S01]  /*3720*/  IMAD.MOV.U32 R9, RZ, RZ, R3 ;  /* 0x000000ffff097224 */ /* 0x000fe200078e0003 */
[----:B------:R-:W-:Y:S06]  /*3730*/  BRA `(.L_x_60) ;  /* 0x0000000000107947 */ /* 0x000fec0003800000 */
.L_x_59:
[----:B------:R-:W-:Y:S01]  /*3740*/  FMUL.FTZ R9, R0, R3 ;  /* 0x0000000300097220 */ /* 0x000fe20000410000 */
[----:B------:R-:W-:-:S03]  /*3750*/  FMUL.FTZ R3, R3, 0.5 ;  /* 0x3f00000003037820 */ /* 0x000fc60000410000 */
[----:B------:R-:W-:-:S04]  /*3760*/  FFMA R0, -R9, R9, R0 ;  /* 0x0000000909007223 */ /* 0x000fc80000000100 */
[----:B------:R-:W-:-:S07]  /*3770*/  FFMA R9, R0, R3, R9 ;  /* 0x0000000300097223 */ /* 0x000fce0000000009 */
.L_x_60:
[----:B------:R-:W-:Y:S05]  /*3780*/  BSYNC.RECONVERGENT B0 ;  /* 0x0000000000007941 */ /* 0x000fea0003800200 */
.L_x_58:
[----:B------:R-:W-:Y:S01]  /*3790*/  BSSY.RECONVERGENT B0, `(.L_x_61) ;  /* 0x000003d000007945 */ /* 0x000fe20003800200 */
[----:B------:R-:W-:Y:S01]  /*37a0*/  IMAD.MOV.U32 R4, RZ, RZ, R20 ;  /* 0x000000ffff047224 */ /* 0x000fe200078e0014 */
[----:B------:R-:W-:Y:S02]  /*37b0*/  MOV R0, R14 ;  /* 0x0000000e00007202 */ /* 0x000fe40000000f00 */
[----:B------:R-:W-:Y:S05]  /*37c0*/  @!P3 BRA `(.L_x_62) ;  /* 0x0000000000e4b947 */ /* 0x000fea0003800000 */
[----:B------:R-:W-:-:S13]  /*37d0*/  FSETP.NEU.AND P0, PT, |R27|, +INF , PT ;  /* 0x7f8000001b00780b */ /* 0x000fda0003f0d200 */
[----:B------:R-:W-:Y:S01]  /*37e0*/  @!P0 FMUL R0, RZ, R27 ;  /* 0x0000001bff008220 */ /* 0x000fe20000400000 */
[----:B------:R-:W-:Y:S01]  /*37f0*/  @!P0 IMAD.MOV.U32 R4, RZ, RZ, RZ ;  /* 0x000000ffff048224 */ /* 0x000fe200078e00ff */
[----:B------:R-:W-:Y:S06]  /*3800*/  @!P0 BRA `(.L_x_62) ;  /* 0x0000000000d48947 */ /* 0x000fec0003800000 */
[----:B------:R-:W0:Y:S01]  /*3810*/  LDCU.64 UR4, c[0x4][0x10] ;  /* 0x01000200ff0477ac */ /* 0x000e220008000a00 */
[----:B------:R-:W-:Y:S01]  /*3820*/  IMAD.SHL.U32 R4, R27, 0x100, RZ ;  /* 0x000001001b047824 */ /* 0x000fe200078e00ff */
[----:B------:R-:W-:Y:S01]  /*3830*/  BSSY.RECONVERGENT B1, `(.L_x_63) ;  /* 0x0000013000017945 */ /* 0x000fe20003800200 */
[----:B------:R-:W-:Y:S01]  /*3840*/  IMAD.MOV.U32 R6, RZ, RZ, RZ ;  /* 0x000000ffff067224 */ /* 0x000fe200078e00ff */
[----:B------:R-:W-:Y:S01]  /*3850*/  MOV R0, R1 ;  /* 0x0000000100007202 */ /* 0x000fe20000000f00 */
[----:B------:R-:W-:Y:S01]  /*3860*/  IMAD.MOV.U32 R23, RZ, RZ, RZ ;  /* 0x000000ffff177224 */ /* 0x000fe200078e00ff */
[----:B------:R-:W-:Y:S01]  /*3870*/  LOP3.LUT R25, R4, 0x80000000, RZ, 0xfc, !PT ;  /* 0x8000000004197812 */ /* 0x000fe200078efcff */
[----:B------:R-:W-:Y:S02]  /*3880*/  IMAD.MOV.U32 R3, RZ, RZ, RZ ;  /* 0x000000ffff037224 */ /* 0x000fe400078e00ff */
[----:B0-----:R-:W-:Y:S01]  /*3890*/  IMAD.U32 R10, RZ, RZ, UR4 ;  /* 0x00000004ff0a7e24 */ /* 0x001fe2000f8e00ff */
[----:B------:R-:W-:-:S07]  /*38a0*/  MOV R11, UR5 ;  /* 0x00000005000b7c02 */ /* 0x000fce0008000f00 */
.L_x_64:
[----:B------:R0:W2:Y:S01]  /*38b0*/  LDG.E.CONSTANT R4, desc[UR36][R10.64] ;  /* 0x000000240a047981 */ /* 0x0000a2000c1e9900 */
[----:B------:R-:W-:-:S05]  /*38c0*/  VIADD R3, R3, 0x1 ;  /* 0x0000000103037836 */ /* 0x000fca0000000000 */
[----:B------:R-:W-:Y:S02]  /*38d0*/  ISETP.NE.AND P0, PT, R3, 0x6, PT ;  /* 0x000000060300780c */ /* 0x000fe40003f05270 */
[----:B0-----:R-:W-:-:S05]  /*38e0*/  IADD3 R10, P2, PT, R10, 0x4, RZ ;  /* 0x000000040a0a7810 */ /* 0x001fca0007f5e0ff */
[----:B------:R-:W-:Y:S02]  /*38f0*/  IMAD.X R11, RZ, RZ, R11, P2 ;  /* 0x000000ffff0b7224 */ /* 0x000fe400010e060b */
[----:B--2---:R-:W-:-:S03]  /*3900*/  IMAD.WIDE.U32 R4, R4, R25, RZ ;  /* 0x0000001904047225 */ /* 0x004fc600078e00ff */
[----:B------:R-:W-:-:S05]  /*3910*/  IADD3 R13, P1, PT, R4, R6, RZ ;  /* 0x00000006040d7210 */ /* 0x000fca0007f3e0ff */
[----:B------:R0:W-:Y:S01]  /*3920*/  STL [R0], R13 ;  /* 0x0000000d00007387 */ /* 0x0001e20000100800 */
[----:B------:R-:W-:Y:S01]  /*3930*/  IMAD.X R6, R5, 0x1, R23, P1 ;  /* 0x0000000105067824 */ /* 0x000fe200008e0617 */
[----:B0-----:R-:W-:Y:S01]  /*3940*/  IADD3 R0, PT, PT, R0, 0x4, RZ ;  /* 0x0000000400007810 */ /* 0x001fe20007ffe0ff */
[----:B------:R-:W-:Y:S06]  /*3950*/  @P0 BRA `(.L_x_64) ;  /* 0xfffffffc00d40947 */ /* 0x000fec000383ffff */
[----:B------:R-:W-:Y:S05]  /*3960*/  BSYNC.RECONVERGENT B1 ;  /* 0x0000000000017941 */ /* 0x000fea0003800200 */
.L_x_63:
        /* <DEDUP_REMOVED lines=18> */
[----:B------:R-:W-:-:S04]  /*3a90*/  SHF.R.S32.HI R5, RZ, 0x1f, R4 ;  /* 0x0000001fff057819 */ /* 0x000fc80000011404 */
[C---:B------:R-:W-:Y:S02]  /*3aa0*/  LOP3.LUT R10, R5.reuse, R3, RZ, 0x3c, !PT ;  /* 0x00000003050a7212 */ /* 0x040fe400078e3cff */
[----:B------:R-:W-:Y:S02]  /*3ab0*/  LOP3.LUT R11, R5, R4, RZ, 0x3c, !PT ;  /* 0x00000004050b7212 */ /* 0x000fe400078e3cff */
[----:B------:R-:W-:Y:S02]  /*3ac0*/  SHF.R.U32.HI R3, RZ, 0x1e, R0 ;  /* 0x0000001eff037819 */ /* 0x000fe40000011600 */
[C---:B------:R-:W-:Y:S02]  /*3ad0*/  LOP3.LUT R0, R4.reuse, R27, RZ, 0x3c, !PT ;  /* 0x0000001b04007212 */ /* 0x040fe400078e3cff */
[----:B------:R-:W1:Y:S01]  /*3ae0*/  I2F.F64.S64 R10, R10 ;  /* 0x0000000a000a7312 */ /* 0x000e620000301c00 */
[----:B------:R-:W-:Y:S02]  /*3af0*/  LEA.HI R4, R4, R3, RZ, 0x1 ;  /* 0x0000000304047211 */ /* 0x000fe400078f08ff */
[----:B------:R-:W-:-:S03]  /*3b00*/  ISETP.GE.AND P0, PT, R0, RZ, PT ;  /* 0x000000ff0000720c */ /* 0x000fc60003f06270 */
[----:B------:R-:W-:-:S05]  /*3b10*/  IMAD.MOV R0, RZ, RZ, -R4 ;  /* 0x000000ffff007224 */ /* 0x000fca00078e0a04 */
[----:B------:R-:W-:Y:S01]  /*3b20*/  @!P1 MOV R4, R0 ;  /* 0x0000000000049202 */ /* 0x000fe20000000f00 */
[----:B-1----:R-:W-:-:S10]  /*3b30*/  DMUL R12, R10, UR4 ;  /* 0x000000040a0c7c28 */ /* 0x002fd40008000000 */
[----:B------:R-:W1:Y:S02]  /*3b40*/  F2F.F32.F64 R12, R12 ;  /* 0x0000000c000c7310 */ /* 0x000e640000301000 */
[----:B01----:R-:W-:-:S07]  /*3b50*/  FSEL R0, -R12, R12, !P0 ;  /* 0x0000000c0c007208 */ /* 0x003fce0004000100 */
.L_x_62:
[----:B------:R-:W-:Y:S05]  /*3b60*/  BSYNC.RECONVERGENT B0 ;  /* 0x0000000000007941 */ /* 0x000fea0003800200 */
.L_x_61:
[----:B------:R-:W-:Y:S02]  /*3b70*/  IMAD.MOV.U32 R24, RZ, RZ, 0x37cbac00 ;  /* 0x37cbac00ff187424 */ /* 0x000fe400078e00ff */
[----:B------:R-:W-:Y:S01]  /*3b80*/  FMUL R3, R0, R0 ;  /* 0x0000000000037220 */ /* 0x000fe20000400000 */
[C---:B------:R-:W-:Y:S01]  /*3b90*/  LOP3.LUT R6, R4.reuse, 0x1, RZ, 0xc0, !PT ;  /* 0x0000000104067812 */ /* 0x040fe200078ec0ff */
[----:B------:R-:W-:Y:S01]  /*3ba0*/  IMAD.MOV.U32 R10, RZ, RZ, 0x3d2aaabb ;  /* 0x3d2aaabbff0a7424 */ /* 0x000fe200078e00ff */
[----:B------:R-:W-:Y:S01]  /*3bb0*/  LOP3.LUT P1, RZ, R4, 0x2, RZ, 0xc0, !PT ;  /* 0x0000000204ff7812 */ /* 0x000fe2000782c0ff */
[----:B------:R-:W-:Y:S01]  /*3bc0*/  FFMA R5, R3, R24, -0.0013887860113754868507 ;  /* 0xbab607ed03057423 */ /* 0x000fe20000000018 */
[----:B------:R-:W-:Y:S01]  /*3bd0*/  ISETP.NE.U32.AND P0, PT, R6, 0x1, PT ;  /* 0x000000010600780c */ /* 0x000fe20003f05070 */
[----:B------:R-:W-:Y:S01]  /*3be0*/  IMAD.MOV.U32 R11, RZ, RZ, 0x3effffff ;  /* 0x3effffffff0b7424 */ /* 0x000fe200078e00ff */
[----:B------:R-:W-:Y:S01]  /*3bf0*/  BSSY.RECONVERGENT B0, `(.L_x_65) ;  /* 0x0000047000007945 */ /* 0x000fe20003800200 */
[----:B------:R-:W-:-:S02]  /*3c00*/  MOV R4, R20 ;  /* 0x0000001400047202 */ /* 0x000fc40000000f00 */
[----:B------:R-:W-:Y:S02]  /*3c10*/  FSEL R6, R5, -0.00019574658654164522886, !P0 ;  /* 0xb94d415305067808 */ /* 0x000fe40004000000 */
[----:B------:R-:W-:Y:S02]  /*3c20*/  FSEL R10, R10, 0.0083327032625675201416, !P0 ;  /* 0x3c0885e40a0a7808 */ /* 0x000fe40004000000 */
[----:B------:R-:W-:Y:S02]  /*3c30*/  FSEL R0, R0, 1, P0 ;  /* 0x3f80000000007808 */ /* 0x000fe40000000000 */
[----:B------:R-:W-:Y:S01]  /*3c40*/  FSEL R11, -R11, -0.16666662693023681641, !P0 ;  /* 0xbe2aaaa80b0b7808 */ /* 0x000fe20004000100 */
[----:B------:R-:W-:Y:S01]  /*3c50*/  FFMA R6, R3, R6, R10 ;  /* 0x0000000603067223 */ /* 0x000fe2000000000a */
[----:B------:R-:W-:Y:S01]  /*3c60*/  FSETP.GE.AND P0, PT, |R27|, 105615, PT ;  /* 0x47ce47801b00780b */ /* 0x000fe20003f06200 */
[C---:B------:R-:W-:Y:S02]  /*3c70*/  FFMA R5, R3.reuse, R0, RZ ;  /* 0x0000000003057223 */ /* 0x040fe400000000ff */
[----:B------:R-:W-:-:S04]  /*3c80*/  FFMA R6, R3, R6, R11 ;  /* 0x0000000603067223 */ /* 0x000fc8000000000b */
[----:B------:R-:W-:Y:S01]  /*3c90*/  FFMA R23, R5, R6, R0 ;  /* 0x0000000605177223 */ /* 0x000fe20000000000 */
[----:B------:R-:W-:-:S03]  /*3ca0*/  IMAD.MOV.U32 R0, RZ, RZ, R14 ;  /* 0x000000ffff007224 */ /* 0x000fc600078e000e */
[----:B------:R-:W-:Y:S02]  /*3cb0*/  @P1 FADD R23, RZ, -R23 ;  /* 0x80000017ff171221 */ /* 0x000fe40000000000 */
[----:B------:R-:W-:Y:S05]  /*3cc0*/  @!P0 BRA `(.L_x_66) ;  /* 0x0000000000e48947 */ /* 0x000fea0003800000 */
[----:B------:R-:W-:-:S13]  /*3cd0*/  FSETP.NEU.AND P0, PT, |R27|, +INF , PT ;  /* 0x7f8000001b00780b */ /* 0x000fda0003f0d200 */
[----:B------:R-:W-:Y:S01]  /*3ce0*/  @!P0 FMUL R0, RZ, R27 ;  /* 0x0000001bff008220 */ /* 0x000fe20000400000 */
[----:B------:R-:W-:Y:S01]  /*3cf0*/  @!P0 IMAD.MOV.U32 R4, RZ, RZ, RZ ;  /* 0x000000ffff048224 */ /* 0x000fe200078e00ff */
[----:B------:R-:W-:Y:S06]  /*3d00*/  @!P0 BRA `(.L_x_66) ;  /* 0x0000000000d48947 */ /* 0x000fec0003800000 */
[----:B------:R-:W0:Y:S01]  /*3d10*/  LDCU.64 UR4, c[0x4][0x10] ;  /* 0x01000200ff0477ac */ /* 0x000e220008000a00 */
[----:B------:R-:W-:Y:S02]  /*3d20*/  IMAD.SHL.U32 R4, R27, 0x100, RZ ;  /* 0x000001001b047824 */ /* 0x000fe400078e00ff */
[----:B------:R-:W-:Y:S01]  /*3d30*/  HFMA2 R3, -RZ, RZ, 0, 0 ;  /* 0x00000000ff037431 */ /* 0x000fe200000001ff */
[----:B------:R-:W-:Y:S01]  /*3d40*/  BSSY.RECONVERGENT B1, `(.L_x_67) ;  /* 0x0000012000017945 */ /* 0x000fe20003800200 */
[----:B------:R-:W-:Y:S02]  /*3d50*/  IMAD.MOV.U32 R6, RZ, RZ, RZ ;  /* 0x000000ffff067224 */ /* 0x000fe400078e00ff */
[----:B------:R-:W-:Y:S01]  /*3d60*/  IMAD.MOV.U32 R25, RZ, RZ, RZ ;  /* 0x000000ffff197224 */ /* 0x000fe200078e00ff */
[----:B------:R-:W-:Y:S01]  /*3d70*/  LOP3.LUT R29, R4, 0x80000000, RZ, 0xfc, !PT ;  /* 0x80000000041d7812 */ /* 0x000fe200078efcff */
[----:B------:R-:W-:Y:S01]  /*3d80*/  IMAD.MOV.U32 R0, RZ, RZ, R1 ;  /* 0x000000ffff007224 */ /* 0x000fe200078e0001 */
[----:B0-----:R-:W-:Y:S01]  /*3d90*/  MOV R10, UR4 ;  /* 0x00000004000a7c02 */ /* 0x001fe20008000f00 */
[----:B------:R-:W-:-:S07]  /*3da0*/  IMAD.U32 R11, RZ, RZ, UR5 ;  /* 0x00000005ff0b7e24 */ /* 0x000fce000f8e00ff */
.L_x_68:
[----:B------:R0:W2:Y:S01]  /*3db0*/  LDG.E.CONSTANT R4, desc[UR36][R10.64] ;  /* 0x000000240a047981 */ /* 0x0000a2000c1e9900 */
[----:B------:R-:W-:-:S05]  /*3dc0*/  VIADD R3, R3, 0x1 ;  /* 0x0000000103037836 */ /* 0x000fca0000000000 */
[----:B------:R-:W-:Y:S02]  /*3dd0*/  ISETP.NE.AND P0, PT, R3, 0x6, PT ;  /* 0x000000060300780c */ /* 0x000fe40003f05270 */
[----:B0-----:R-:W-:-:S04]  /*3de0*/  IADD3 R10, P2, PT, R10, 0x4, RZ ;  /* 0x000000040a0a7810 */ /* 0x001fc80007f5e0ff */
[----:B------:R-:W-:Y:S01]  /*3df0*/  IADD3.X R11, PT, PT, RZ, R11, RZ, P2, !PT ;  /* 0x0000000bff0b7210 */ /* 0x000fe200017fe4ff */
[----:B--2---:R-:W-:-:S03]  /*3e00*/  IMAD.WIDE.U32 R4, R4, R29, RZ ;  /* 0x0000001d04047225 */ /* 0x004fc600078e00ff */
[----:B------:R-:W-:-:S05]  /*3e10*/  IADD3 R13, P1, PT, R4, R6, RZ ;  /* 0x00000006040d7210 */ /* 0x000fca0007f3e0ff */
[----:B------:R0:W-:Y:S01]  /*3e20*/  STL [R0], R13 ;  /* 0x0000000d00007387 */ /* 0x0001e20000100800 */
[----:B------:R-:W-:Y:S02]  /*3e30*/  IMAD.X R6, R5, 0x1, R25, P1 ;  /* 0x0000000105067824 */ /* 0x000fe400008e0619 */
[----:B0-----:R-:W-:Y:S01]  /*3e40*/  VIADD R0, R0, 0x4 ;  /* 0x0000000400007836 */ /* 0x001fe20000000000 */
[----:B------:R-:W-:Y:S06]  /*3e50*/  @P0 BRA `(.L_x_68) ;  /* 0xfffffffc00d40947 */ /* 0x000fec000383ffff */
[----:B------:R-:W-:Y:S05]  /*3e60*/  BSYNC.RECONVERGENT B1 ;  /* 0x0000000000017941 */ /* 0x000fea0003800200 */
.L_x_67:
        /* <DEDUP_REMOVED lines=25> */
[----:B------:R-:W-:-:S02]  /*4000*/  ISETP.GE.AND P0, PT, R0, RZ, PT ;  /* 0x000000ff0000720c */ /* 0x000fc40003f06270 */
[----:B------:R-:W-:-:S05]  /*4010*/  IADD3 R0, PT, PT, -R4, RZ, RZ ;  /* 0x000000ff04007210 */ /* 0x000fca0007ffe1ff */
[----:B------:R-:W-:Y:S01]  /*4020*/  @!P1 IMAD.MOV.U32 R4, RZ, RZ, R0 ;  /* 0x000000ffff049224 */ /* 0x000fe200078e0000 */
[----:B-1----:R-:W-:-:S10]  /*4030*/  DMUL R12, R10, UR4 ;  /* 0x000000040a0c7c28 */ /* 0x002fd40008000000 */
[----:B------:R-:W1:Y:S02]  /*4040*/  F2F.F32.F64 R12, R12 ;  /* 0x0000000c000c7310 */ /* 0x000e640000301000 */
[----:B01----:R-:W-:-:S07]  /*4050*/  FSEL R0, -R12, R12, !P0 ;  /* 0x0000000c0c007208 */ /* 0x003fce0004000100 */
.L_x_66:
[----:B------:R-:W-:Y:S05]  /*4060*/  BSYNC.RECONVERGENT B0 ;  /* 0x0000000000007941 */ /* 0x000fea0003800200 */
.L_x_65:
[----:B------:R-:W-:Y:S01]  /*4070*/  LOP3.LUT R6, R4, 0x1, RZ, 0xc0, !PT ;  /* 0x0000000104067812 */ /* 0x000fe200078ec0ff */
[----:B------:R-:W-:Y:S01]  /*4080*/  FMUL R3, R0, R0 ;  /* 0x0000000000037220 */ /* 0x000fe20000400000 */
[----:B------:R-:W-:Y:S01]  /*4090*/  VIADD R10, R4, 0x1 ;  /* 0x00000001040a7836 */ /* 0x000fe20000000000 */
[----:B------:R-:W0:Y:S01]  /*40a0*/  LDCU UR4, c[0x3][0x14] ;  /* 0x00c00280ff0477ac */ /* 0x000e220008000800 */
[----:B------:R-:W-:Y:S01]  /*40b0*/  ISETP.NE.U32.AND P0, PT, R6, 0x1, PT ;  /* 0x000000010600780c */ /* 0x000fe20003f05070 */
[----:B------:R-:W-:Y:S01]  /*40c0*/  FFMA R5, R3, R24, -0.0013887860113754868507 ;  /* 0xbab607ed03057423 */ /* 0x000fe20000000018 */
[----:B------:R-:W-:Y:S01]  /*40d0*/  IMAD.MOV.U32 R6, RZ, RZ, 0x3c0885e4 ;  /* 0x3c0885e4ff067424 */ /* 0x000fe200078e00ff */
[----:B------:R-:W-:Y:S01]  /*40e0*/  LOP3.LUT P1, RZ, R10, 0x2, RZ, 0xc0, !PT ;  /* 0x000000020aff7812 */ /* 0x000fe2000782c0ff */
[----:B------:R-:W1:Y:S01]  /*40f0*/  LDCU UR5, c[0x3][URZ] ;  /* 0x00c00000ff0577ac */ /* 0x000e620008000800 */
[----:B------:R-:W-:Y:S01]  /*4100*/  FSEL R0, R0, 1, !P0 ;  /* 0x3f80000000007808 */ /* 0x000fe20004000000 */
[----:B------:R-:W-:Y:S01]  /*4110*/  BSSY.RECONVERGENT B2, `(.L_x_69) ;  /* 0x0000023000027945 */ /* 0x000fe20003800200 */
[----:B------:R-:W-:-:S02]  /*4120*/  FSEL R4, R5, -0.00019574658654164522886, P0 ;  /* 0xb94d415305047808 */ /* 0x000fc40000000000 */
[----:B------:R-:W-:Y:S02]  /*4130*/  FSEL R6, R6, 0.041666727513074874878, !P0 ;  /* 0x3d2aaabb06067808 */ /* 0x000fe40004000000 */
[----:B------:R-:W-:Y:S02]  /*4140*/  MOV R5, 0x3e2aaaa8 ;  /* 0x3e2aaaa800057802 */ /* 0x000fe40000000f00 */
[----:B------:R-:W-:Y:S01]  /*4150*/  FSETP.GE.AND P3, PT, |R27|, 105615, PT ;  /* 0x47ce47801b00780b */ /* 0x000fe20003f66200 */
[----:B------:R-:W-:Y:S01]  /*4160*/  FFMA R4, R3, R4, R6 ;  /* 0x0000000403047223 */ /* 0x000fe20000000006 */
[----:B------:R-:W-:Y:S02]  /*4170*/  FSEL R6, -R5, -0.4999999701976776123, !P0 ;  /* 0xbeffffff05067808 */ /* 0x000fe40004000100 */
[----:B0-----:R-:W-:-:S03]  /*4180*/  FMNMX R23, R23, UR4, !PT ;  /* 0x0000000417177c09 */ /* 0x001fc6000f800000 */
[C---:B------:R-:W-:Y:S01]  /*4190*/  FFMA R4, R3.reuse, R4, R6 ;  /* 0x0000000403047223 */ /* 0x040fe20000000006 */
[----:B------:R-:W-:Y:S01]  /*41a0*/  FFMA R3, R3, R0, RZ ;  /* 0x0000000003037223 */ /* 0x000fe200000000ff */
[----:B------:R-:W-:Y:S01]  /*41b0*/  FMUL R5, R8, R23 ;  /* 0x0000001708057220 */ /* 0x000fe20000400000 */
[----:B-1----:R-:W-:Y:S02]  /*41c0*/  FMUL R10, R9, UR5 ;  /* 0x00000005090a7c20 */ /* 0x002fe40008400000 */
[----:B------:R-:W-:Y:S01]  /*41d0*/  FFMA R0, R3, R4, R0 ;  /* 0x0000000403007223 */ /* 0x000fe20000000000 */
[----:B------:R-:W-:-:S03]  /*41e0*/  FFMA R6, -R23, R5, R22 ;  /* 0x0000000517067223 */ /* 0x000fc60000000116 */
[----:B------:R-:W-:Y:S01]  /*41f0*/  @P1 FADD R0, RZ, -R0 ;  /* 0x80000000ff001221 */ /* 0x000fe20000000000 */
[----:B------:R-:W0:Y:S03]  /*4200*/  MUFU.RCP R4, R6 ;  /* 0x0000000600047308 */ /* 0x000e260000001000 */
[----:B------:R-:W-:-:S04]  /*4210*/  FMUL R3, R8, R0 ;  /* 0x0000000008037220 */ /* 0x000fc80000400000 */
[----:B------:R-:W-:Y:S01]  /*4220*/  FFMA R3, R0, R3, R21 ;  /* 0x0000000300037223 */ /* 0x000fe20000000015 */
[----:B------:R-:W-:-:S03]  /*4230*/  FMUL R0, R15, R10 ;  /* 0x0000000a0f007220 */ /* 0x000fc60000400000 */
[----:B------:R-:W-:-:S04]  /*4240*/  FMUL R3, R22, R3 ;  /* 0x0000000316037220 */ /* 0x000fc80000400000 */
[----:B------:R-:W-:Y:S01]  /*4250*/  FFMA R3, R3, R18, -R0 ;  /* 0x0000001203037223 */ /* 0x000fe20000000800 */
[----:B------:R-:W-:Y:S01]  /*4260*/  FMUL R0, R23, R23 ;  /* 0x0000001717007220 */ /* 0x000fe20000400000 */
[----:B0-----:R-:W-:Y:S02]  /*4270*/  FFMA R5, -R6, R4, 1 ;  /* 0x3f80000006057423 */ /* 0x001fe40000000104 */
[----:B------:R-:W-:Y:S02]  /*4280*/  FFMA R3, R22, R10, R3 ;  /* 0x0000000a16037223 */ /* 0x000fe40000000003 */
[----:B------:R-:W-:Y:S02]  /*4290*/  FFMA R4, R4, R5, R4 ;  /* 0x0000000504047223 */ /* 0x000fe40000000004 */
[----:B------:R-:W-:-:S04]  /*42a0*/  FMUL R3, R3, R0 ;  /* 0x0000000003037220 */ /* 0x000fc80000400000 */
[----:B------:R-:W0:Y:S01]  /*42b0*/  FCHK P0, R3, R6 ;  /* 0x0000000603007302 */ /* 0x000e220000000000 */
[----:B------:R-:W-:-:S04]  /*42c0*/  FFMA R11, R3, R4, RZ ;  /* 0x00000004030b7223 */ /* 0x000fc800000000ff */
[----:B------:R-:W-:-:S04]  /*42d0*/  FFMA R0, -R6, R11, R3 ;  /* 0x0000000b06007223 */ /* 0x000fc80000000103 */
[----:B------:R-:W-:Y:S01]  /*42e0*/  FFMA R11, R4, R0, R11 ;  /* 0x00000000040b7223 */ /* 0x000fe2000000000b */
[----:B0-----:R-:W-:Y:S06]  /*42f0*/  @!P0 BRA `(.L_x_70) ;  /* 0x0000000000108947 */ /* 0x001fec0003800000 */
[----:B------:R-:W-:Y:S01]  /*4300*/  IMAD.MOV.U32 R4, RZ, RZ, R6 ;  /* 0x000000ffff047224 */ /* 0x000fe200078e0006 */
[----:B------:R-:W-:-:S07]  /*4310*/  MOV R48, 0x4330 ;  /* 0x0000433000307802 */ /* 0x000fce0000000f00 */
[----:B------:R-:W-:Y:S05]  /*4320*/  CALL.REL.NOINC `($__internal_5_$__cuda_sm3x_div_rn_noftz_f32_slowpath) ;  /* 0x0000011000f87944 */ /* 0x000fea0003c00000 */
[----:B------:R-:W-:-:S07]  /*4330*/  IMAD.MOV.U32 R11, RZ, RZ, R3 ;  /* 0x000000ffff0b7224 */ /* 0x000fce00078e0003 */
.L_x_70:
[----:B------:R-:W-:Y:S05]  /*4340*/  BSYNC.RECONVERGENT B2 ;  /* 0x0000000000027941 */ /* 0x000fea0003800200 */
.L_x_69:
        /* <DEDUP_REMOVED lines=18> */
.L_x_74:
        /* <DEDUP_REMOVED lines=12> */
.L_x_73:
        /* <DEDUP_REMOVED lines=31> */
.L_x_72:
[----:B------:R-:W-:Y:S05]  /*4720*/  BSYNC.RECONVERGENT B0 ;  /* 0x0000000000007941 */ /* 0x000fea0003800200 */
.L_x_71:
[----:B------:R-:W-:Y:S02]  /*4730*/  IMAD.MOV.U32 R6, RZ, RZ, 0x37cbac00 ;  /* 0x37cbac00ff067424 */ /* 0x000fe400078e00ff */
[----:B------:R-:W-:Y:S01]  /*4740*/  FMUL R3, R0, R0 ;  /* 0x0000000000037220 */ /* 0x000fe20000400000 */
[----:B------:R-:W-:Y:S01]  /*4750*/  LOP3.LUT R12, R4, 0x1, RZ, 0xc0, !PT ;  /* 0x00000001040c7812 */ /* 0x000fe200078ec0ff */
[----:B------:R-:W-:Y:S01]  /*4760*/  HFMA2 R13, -RZ, RZ, 1.541015625, -0.052001953125 ;  /* 0x3e2aaaa8ff0d7431 */ /* 0x000fe200000001ff */
[----:B------:R-:W0:Y:S01]  /*4770*/  LDCU UR4, c[0x3][URZ] ;  /* 0x00c00000ff0477ac */ /* 0x000e220008000800 */
[----:B------:R-:W-:Y:S01]  /*4780*/  FFMA R5, R3, R6, -0.0013887860113754868507 ;  /* 0xbab607ed03057423 */ /* 0x000fe20000000006 */
[----:B------:R-:W-:Y:S01]  /*4790*/  IMAD.MOV.U32 R6, RZ, RZ, 0x3c0885e4 ;  /* 0x3c0885e4ff067424 */ /* 0x000fe200078e00ff */
[----:B------:R-:W-:Y:S01]  /*47a0*/  ISETP.NE.U32.AND P0, PT, R12, 0x1, PT ;  /* 0x000000010c00780c */ /* 0x000fe20003f05070 */
[----:B------:R-:W-:Y:S01]  /*47b0*/  VIADD R12, R4, 0x1 ;  /* 0x00000001040c7836 */ /* 0x000fe20000000000 */
[----:B------:R-:W-:Y:S01]  /*47c0*/  BSSY.RECONVERGENT B2, `(.L_x_75) ;  /* 0x0000021000027945 */ /* 0x000fe20003800200 */
[----:B------:R-:W-:-:S02]  /*47d0*/  FSETP.GE.AND P3, PT, |R27|, 105615, PT ;  /* 0x47ce47801b00780b */ /* 0x000fc40003f66200 */
[----:B------:R-:W-:Y:S02]  /*47e0*/  FSEL R4, R5, -0.00019574658654164522886, P0 ;  /* 0xb94d415305047808 */ /* 0x000fe40000000000 */
[----:B------:R-:W-:Y:S02]  /*47f0*/  FSEL R6, R6, 0.041666727513074874878, !P0 ;  /* 0x3d2aaabb06067808 */ /* 0x000fe40004000000 */
[----:B------:R-:W-:Y:S02]  /*4800*/  LOP3.LUT P1, RZ, R12, 0x2, RZ, 0xc0, !PT ;  /* 0x000000020cff7812 */ /* 0x000fe4000782c0ff */
[----:B------:R-:W-:Y:S01]  /*4810*/  FSEL R0, R0, 1, !P0 ;  /* 0x3f80000000007808 */ /* 0x000fe20004000000 */
[----:B------:R-:W-:Y:S01]  /*4820*/  FFMA R4, R3, R4, R6 ;  /* 0x0000000403047223 */ /* 0x000fe20000000006 */
[----:B------:R-:W-:Y:S01]  /*4830*/  FSEL R13, -R13, -0.4999999701976776123, !P0 ;  /* 0xbeffffff0d0d7808 */ /* 0x000fe20004000100 */
[----:B0-----:R-:W-:Y:S02]  /*4840*/  FMUL R12, R11, UR4 ;  /* 0x000000040b0c7c20 */ /* 0x001fe40008400000 */
[----:B------:R-:W-:-:S02]  /*4850*/  FFMA R5, R3, R0, RZ ;  /* 0x0000000003057223 */ /* 0x000fc400000000ff */
[----:B------:R-:W-:Y:S01]  /*4860*/  FFMA R4, R3, R4, R13 ;  /* 0x0000000403047223 */ /* 0x000fe2000000000d */
[----:B------:R-:W-:Y:S01]  /*4870*/  FFMA R15, R15, R9, -R12 ;  /* 0x000000090f0f7223 */ /* 0x000fe2000000080c */
[----:B------:R-:W0:Y:S02]  /*4880*/  MUFU.RCP R13, R22 ;  /* 0x00000016000d7308 */ /* 0x000e240000001000 */
[----:B------:R-:W-:-:S04]  /*4890*/  FFMA R0, R5, R4, R0 ;  /* 0x0000000405007223 */ /* 0x000fc80000000000 */
[----:B------:R-:W-:-:S04]  /*48a0*/  @P1 FADD R0, RZ, -R0 ;  /* 0x80000000ff001221 */ /* 0x000fc80000000000 */
[----:B------:R-:W-:-:S04]  /*48b0*/  FMUL R3, R8, R0 ;  /* 0x0000000008037220 */ /* 0x000fc80000400000 */
[----:B------:R-:W-:Y:S01]  /*48c0*/  FFMA R3, R0, R3, R21 ;  /* 0x0000000300037223 */ /* 0x000fe20000000015 */
[----:B0-----:R-:W-:-:S03]  /*48d0*/  FFMA R4, -R22, R13, 1 ;  /* 0x3f80000016047423 */ /* 0x001fc6000000010d */
[----:B------:R-:W-:Y:S01]  /*48e0*/  FMUL R3, R3, R3 ;  /* 0x0000000303037220 */ /* 0x000fe20000400000 */
[----:B------:R-:W-:-:S03]  /*48f0*/  FFMA R13, R13, R4, R13 ;  /* 0x000000040d0d7223 */ /* 0x000fc6000000000d */
[----:B------:R-:W-:-:S04]  /*4900*/  FMUL R3, R3, R16 ;  /* 0x0000001003037220 */ /* 0x000fc80000400000 */
[----:B------:R-:W-:-:S04]  /*4910*/  FMUL R0, R3, R16 ;  /* 0x0000001003007220 */ /* 0x000fc80000400000 */
[----:B------:R-:W-:-:S04]  /*4920*/  FFMA R15, R15, R15, -R0 ;  /* 0x0000000f0f0f7223 */ /* 0x000fc80000000800 */
[----:B------:R-:W0:Y:S01]  /*4930*/  FCHK P0, R15, R22 ;  /* 0x000000160f007302 */ /* 0x000e220000000000 */
[----:B------:R-:W-:-:S04]  /*4940*/  FFMA R0, R13, R15, RZ ;  /* 0x0000000f0d007223 */ /* 0x000fc800000000ff */
[----:B------:R-:W-:-:S04]  /*4950*/  FFMA R3, -R22, R0, R15 ;  /* 0x0000000016037223 */ /* 0x000fc8000000010f */
[----:B------:R-:W-:Y:S01]  /*4960*/  FFMA R13, R13, R3, R0 ;  /* 0x000000030d0d7223 */ /* 0x000fe20000000000 */
[----:B0-----:R-:W-:Y:S06]  /*4970*/  @!P0 BRA `(.L_x_76) ;  /* 0x0000000000148947 */ /* 0x001fec0003800000 */
[----:B------:R-:W-:Y:S01]  /*4980*/  IMAD.MOV.U32 R3, RZ, RZ, R15 ;  /* 0x000000ffff037224 */ /* 0x000fe200078e000f */
[----:B------:R-:W-:Y:S01]  /*4990*/  MOV R48, 0x49c0 ;  /* 0x000049c000307802 */ /* 0x000fe20000000f00 */
[----:B------:R-:W-:-:S07]  /*49a0*/  IMAD.MOV.U32 R4, RZ, RZ, R22 ;  /* 0x000000ffff047224 */ /* 0x000fce00078e0016 */
[----:B------:R-:W-:Y:S05]  /*49b0*/  CALL.REL.NOINC `($__internal_5_$__cuda_sm3x_div_rn_noftz_f32_slowpath) ;  /* 0x0000010c00547944 */ /* 0x000fea0003c00000 */
[----:B------:R-:W-:-:S07]  /*49c0*/  IMAD.MOV.U32 R13, RZ, RZ, R3 ;  /* 0x000000ffff0d7224 */ /* 0x000fce00078e0003 */
.L_x_76:
[----:B------:R-:W-:Y:S05]  /*49d0*/  BSYNC.RECONVERGENT B2 ;  /* 0x0000000000027941 */ /* 0x000fea0003800200 */
.L_x_75:
[----:B------:R-:W-:Y:S04]  /*49e0*/  BSSY.RECONVERGENT B0, `(.L_x_77) ;  /* 0x0000037000007945 */ /* 0x000fe80003800200 */
[----:B------:R-:W-:Y:S05]  /*49f0*/  @!P3 BRA `(.L_x_78) ;  /* 0x0000000000d4b947 */ /* 0x000fea0003800000 */
[----:B------:R-:W-:-:S13]  /*4a00*/  FSETP.NEU.AND P0, PT, |R27|, +INF , PT ;  /* 0x7f8000001b00780b */ /* 0x000fda0003f0d200 */
[----:B------:R-:W-:Y:S01]  /*4a10*/  @!P0 FMUL R14, RZ, R27 ;  /* 0x0000001bff0e8220 */ /* 0x000fe20000400000 */
[----:B------:R-:W-:Y:S01]  /*4a20*/  @!P0 MOV R20, RZ ;  /* 0x000000ff00148202 */ /* 0x000fe20000000f00 */
[----:B------:R-:W-:Y:S06]  /*4a30*/  @!P0 BRA `(.L_x_78) ;  /* 0x0000000000c48947 */ /* 0x000fec0003800000 */
[----:B------:R-:W-:Y:S02]  /*4a40*/  IMAD.SHL.U32 R3, R27, 0x100, RZ ;  /* 0x000001001b037824 */ /* 0x000fe400078e00ff */
[----:B------:R-:W-:Y:S01]  /*4a50*/  HFMA2 R0, -RZ, RZ, 0, 0 ;  /* 0x00000000ff007431 */ /* 0x000fe200000001ff */
[----:B------:R-:W-:Y:S01]  /*4a60*/  BSSY.RECONVERGENT B1, `(.L_x_79) ;  /* 0x000000f000017945 */ /* 0x000fe20003800200 */
[----:B------:R-:W-:Y:S02]  /*4a70*/  IMAD.MOV.U32 R6, RZ, RZ, RZ ;  /* 0x000000ffff067224 */ /* 0x000fe400078e00ff */
[----:B------:R-:W-:Y:S01]  /*4a80*/  IMAD.MOV.U32 R23, RZ, RZ, RZ ;  /* 0x000000ffff177224 */ /* 0x000fe200078e00ff */
[----:B------:R-:W-:-:S07]  /*4a90*/  LOP3.LUT R25, R3, 0x80000000, RZ, 0xfc, !PT ;  /* 0x8000000003197812 */ /* 0x000fce00078efcff */
.L_x_80:
[----:B0-----:R-:W0:Y:S02]  /*4aa0*/  LDC.64 R4, c[0x4][0x10] ;  /* 0x01000400ff047b82 */ /* 0x001e240000000a00 */
[----:B0-----:R-:W-:-:S06]  /*4ab0*/  IMAD.WIDE.U32 R4, R0, 0x4, R4 ;  /* 0x0000000400047825 */ /* 0x001fcc00078e0004 */
[----:B------:R-:W2:Y:S01]  /*4ac0*/  LDG.E.CONSTANT R4, desc[UR36][R4.64] ;  /* 0x0000002404047981 */ /* 0x000ea2000c1e9900 */
[C---:B------:R-:W-:Y:S02]  /*4ad0*/  IMAD R3, R0.reuse, 0x4, R1 ;  /* 0x0000000400037824 */ /* 0x040fe400078e0201 */
[----:B------:R-:W-:-:S05]  /*4ae0*/  VIADD R0, R0, 0x1 ;  /* 0x0000000100007836 */ /* 0x000fca0000000000 */
[----:B------:R-:W-:Y:S01]  /*4af0*/  ISETP.NE.AND P0, PT, R0, 0x6, PT ;  /* 0x000000060000780c */ /* 0x000fe20003f05270 */
[----:B--2---:R-:W-:-:S03]  /*4b00*/  IMAD.WIDE.U32 R14, R4, R25, RZ ;  /* 0x00000019040e7225 */ /* 0x004fc600078e00ff */
[----:B------:R-:W-:-:S05]  /*4b10*/  IADD3 R14, P1, PT, R14, R6, RZ ;  /* 0x000000060e0e7210 */ /* 0x000fca0007f3e0ff */
[----:B------:R0:W-:Y:S01]  /*4b20*/  STL [R3], R14 ;  /* 0x0000000e03007387 */ /* 0x0001e20000100800 */
[----:B------:R-:W-:-:S03]  /*4b30*/  IMAD.X R6, R15, 0x1, R23, P1 ;  /* 0x000000010f067824 */ /* 0x000fc600008e0617 */
[----:B------:R-:W-:Y:S05]  /*4b40*/  @P0 BRA `(.L_x_80) ;  /* 0xfffffffc00d40947 */ /* 0x000fea000383ffff */
[----:B------:R-:W-:Y:S05]  /*4b50*/  BSYNC.RECONVERGENT B1 ;  /* 0x0000000000017941 */ /* 0x000fea0003800200 */
.L_x_79:
        /* <DEDUP_REMOVED lines=8> */
[----:B0-----:R-:W2:Y:S04]  /*4be0*/  LDL R3, [R18+0x14] ;  /* 0x0000140012037983 */ /* 0x001ea80000100800 */
        /* <DEDUP_REMOVED lines=21> */
[----:B01----:R-:W-:-:S07]  /*4d40*/  FSEL R14, -R24, R24, !P0 ;  /* 0x00000018180e7208 */ /* 0x003fce0004000100 */
.L_x_78:
[----:B------:R-:W-:Y:S05]  /*4d50*/  BSYNC.RECONVERGENT B0 ;  /* 0x0000000000007941 */ /* 0x000fea0003800200 */
.L_x_77:
[----:B------:R-:W-:Y:S01]  /*4d60*/  MOV R0, 0x37cbac00 ;  /* 0x37cbac0000007802 */ /* 0x000fe20000000f00 */
[----:B------:R-:W-:Y:S01]  /*4d70*/  FMUL R3, R14, R14 ;  /* 0x0000000e0e037220 */ /* 0x000fe20000400000 */
[----:B------:R-:W-:Y:S01]  /*4d80*/  LOP3.LUT R4, R20, 0x1, RZ, 0xc0, !PT ;  /* 0x0000000114047812 */ /* 0x000fe200078ec0ff */
[----:B------:R-:W-:Y:S01]  /*4d90*/  IMAD.MOV.U32 R5, RZ, RZ, 0x3e2aaaa8 ;  /* 0x3e2aaaa8ff057424 */ /* 0x000fe200078e00ff */
[----:B------:R-:W0:Y:S01]  /*4da0*/  MUFU.RCP R15, R22 ;  /* 0x00000016000f7308 */ /* 0x000e220000001000 */
[----:B------:R-:W-:Y:S01]  /*4db0*/  FFMA R0, R3, R0, -0.0013887860113754868507 ;  /* 0xbab607ed03007423 */ /* 0x000fe20000000000 */
[----:B------:R-:W-:Y:S01]  /*4dc0*/  ISETP.NE.U32.AND P0, PT, R4, 0x1, PT ;  /* 0x000000010400780c */ /* 0x000fe20003f05070 */
[----:B------:R-:W-:Y:S01]  /*4dd0*/  IMAD.MOV.U32 R4, RZ, RZ, 0x3c0885e4 ;  /* 0x3c0885e4ff047424 */ /* 0x000fe200078e00ff */
[----:B------:R-:W-:Y:S01]  /*4de0*/  BSSY.RECONVERGENT B2, `(.L_x_81) ;  /* 0x000001b000027945 */ /* 0x000fe20003800200 */
[----:B------:R-:W-:Y:S01]  /*4df0*/  VIADD R20, R20, 0x1 ;  /* 0x0000000114147836 */ /* 0x000fe20000000000 */
[----:B------:R-:W-:-:S02]  /*4e00*/  FSEL R0, R0, -0.00019574658654164522886, P0 ;  /* 0xb94d415300007808 */ /* 0x000fc40000000000 */
[----:B------:R-:W-:Y:S02]  /*4e10*/  FSEL R4, R4, 0.041666727513074874878, !P0 ;  /* 0x3d2aaabb04047808 */ /* 0x000fe40004000000 */
[----:B------:R-:W-:Y:S02]  /*4e20*/  FSEL R5, -R5, -0.4999999701976776123, !P0 ;  /* 0xbeffffff05057808 */ /* 0x000fe40004000100 */
[----:B------:R-:W-:Y:S01]  /*4e30*/  LOP3.LUT P1, RZ, R20, 0x2, RZ, 0xc0, !PT ;  /* 0x0000000214ff7812 */ /* 0x000fe2000782c0ff */
[----:B------:R-:W-:Y:S01]  /*4e40*/  FFMA R4, R3, R0, R4 ;  /* 0x0000000003047223 */ /* 0x000fe20000000004 */
[----:B------:R-:W-:-:S03]  /*4e50*/  FSEL R0, R14, 1, !P0 ;  /* 0x3f8000000e007808 */ /* 0x000fc60004000000 */
[C---:B------:R-:W-:Y:S02]  /*4e60*/  FFMA R4, R3.reuse, R4, R5 ;  /* 0x0000000403047223 */ /* 0x040fe40000000005 */
[----:B------:R-:W-:-:S04]  /*4e70*/  FFMA R3, R3, R0, RZ ;  /* 0x0000000003037223 */ /* 0x000fc800000000ff */
[----:B------:R-:W-:-:S04]  /*4e80*/  FFMA R0, R3, R4, R0 ;  /* 0x0000000403007223 */ /* 0x000fc80000000000 */
[----:B------:R-:W-:-:S04]  /*4e90*/  @P1 FADD R0, RZ, -R0 ;  /* 0x80000000ff001221 */ /* 0x000fc80000000000 */
[----:B------:R-:W-:-:S04]  /*4ea0*/  FMUL R3, R8, R0 ;  /* 0x0000000008037220 */ /* 0x000fc80000400000 */
[----:B------:R-:W-:Y:S01]  /*4eb0*/  FFMA R21, R0, R3, R21 ;  /* 0x0000000300157223 */ /* 0x000fe20000000015 */
[----:B0-----:R-:W-:-:S03]  /*4ec0*/  FFMA R0, -R22, R15, 1 ;  /* 0x3f80000016007423 */ /* 0x001fc6000000010f */
[----:B------:R-:W-:Y:S01]  /*4ed0*/  FMUL R5, R21, R16 ;  /* 0x0000001015057220 */ /* 0x000fe20000400000 */
[----:B------:R-:W-:-:S03]  /*4ee0*/  FFMA R0, R15, R0, R15 ;  /* 0x000000000f007223 */ /* 0x000fc6000000000f */
[----:B------:R-:W0:Y:S01]  /*4ef0*/  FCHK P0, R5, R22 ;  /* 0x0000001605007302 */ /* 0x000e220000000000 */
[----:B------:R-:W-:-:S04]  /*4f00*/  FFMA R3, R0, R5, RZ ;  /* 0x0000000500037223 */ /* 0x000fc800000000ff */
[----:B------:R-:W-:-:S04]  /*4f10*/  FFMA R4, -R22, R3, R5 ;  /* 0x0000000316047223 */ /* 0x000fc80000000105 */
[----:B------:R-:W-:Y:S01]  /*4f20*/  FFMA R14, R0, R4, R3 ;  /* 0x00000004000e7223 */ /* 0x000fe20000000003 */
[----:B0-----:R-:W-:Y:S06]  /*4f30*/  @!P0 BRA `(.L_x_82) ;  /* 0x0000000000148947 */ /* 0x001fec0003800000 */
[----:B------:R-:W-:Y:S01]  /*4f40*/  MOV R3, R5 ;  /* 0x0000000500037202 */ /* 0x000fe20000000f00 */
[----:B------:R-:W-:Y:S01]  /*4f50*/  IMAD.MOV.U32 R4, RZ, RZ, R22 ;  /* 0x000000ffff047224 */ /* 0x000fe200078e0016 */
[----:B------:R-:W-:-:S07]  /*4f60*/  MOV R48, 0x4f80 ;  /* 0x00004f8000307802 */ /* 0x000fce0000000f00 */
[----:B------:R-:W-:Y:S05]  /*4f70*/  CALL.REL.NOINC `($__internal_5_$__cuda_sm3x_div_rn_noftz_f32_slowpath) ;  /* 0x0000010400e47944 */ /* 0x000fea0003c00000 */
[----:B------:R-:W-:-:S07]  /*4f80*/  IMAD.MOV.U32 R14, RZ, RZ, R3 ;  /* 0x000000ffff0e7224 */ /* 0x000fce00078e0003 */
.L_x_82:
[----:B------:R-:W-:Y:S05]  /*4f90*/  BSYNC.RECONVERGENT B2 ;  /* 0x0000000000027941 */ /* 0x000fea0003800200 */
.L_x_81:
[----:B------:R-:W0:Y:S01]  /*4fa0*/  LDCU UR4, c[0x3][0x8] ;  /* 0x00c00100ff0477ac */ /* 0x000e220008000800 */
[----:B------:R-:W-:Y:S01]  /*4fb0*/  FMUL R16, R21, R17 ;  /* 0x0000001115107220 */ /* 0x000fe20000400000 */
[----:B------:R-:W-:Y:S01]  /*4fc0*/  IMAD.MOV.U32 R20, RZ, RZ, RZ ;  /* 0x000000ffff147224 */ /* 0x000fe200078e00ff */
[----:B0-----:R-:W-:-:S09]  /*4fd0*/  UISETP.NE.AND UP0, UPT, UR4, URZ, UPT ;  /* 0x000000ff0400728c */ /* 0x001fd2000bf05270 */
[----:B------:R-:W-:Y:S05]  /*4fe0*/  BRA.U !UP0, `(.L_x_83) ;  /* 0x000000f508547547 */ /* 0x000fea000b800000 */
[----:B------:R-:W0:Y:S01]  /*4ff0*/  LDC R4, c[0x3][0x24] ;  /* 0x00c00900ff047b82 */ /* 0x000e220000000800 */
[----:B------:R-:W-:Y:S02]  /*5000*/  HFMA2 R3, -RZ, RZ, 1.541015625, -0.052093505859375 ;  /* 0x3e2aaaabff037431 */ /* 0x000fe400000001ff */
[----:B------:R-:W-:Y:S02]  /*5010*/  IMAD.MOV.U32 R0, RZ, RZ, 0x40c00000 ;  /* 0x40c00000ff007424 */ /* 0x000fe400078e00ff */
[----:B------:R-:W-:Y:S01]  /*5020*/  FADD R18, R9, R9 ;  /* 0x0000000909127221 */ /* 0x000fe20000000000 */
[----:B------:R-:W-:Y:S02]  /*5030*/  IMAD R17, R19, UR4, RZ ;  /* 0x0000000413117c24 */ /* 0x000fe4000f8e02ff */
[----:B------:R-:W-:-:S04]  /*5040*/  FFMA R0, R3, -R0, 1 ;  /* 0x3f80000003007423 */ /* 0x000fc80000000800 */
[----:B------:R-:W-:Y:S01]  /*5050*/  FFMA R0, R0, R3, 0.16666667163372039795 ;  /* 0x3e2aaaab00007423 */ /* 0x000fe20000000003 */
[----:B0-----:R-:W0:Y:S03]  /*5060*/  FCHK P0, R4, 6 ;  /* 0x40c0000004007902 */ /* 0x001e260000000000 */
[----:B------:R-:W-:-:S04]  /*5070*/  FFMA R15, R0, R4, RZ ;  /* 0x00000004000f7223 */ /* 0x000fc800000000ff */
[----:B------:R-:W-:-:S04]  /*5080*/  FFMA R3, R15, -6, R4 ;  /* 0xc0c000000f037823 */ /* 0x000fc80000000004 */
[----:B------:R-:W-:Y:S01]  /*5090*/  FFMA R15, R0, R3, R15 ;  /* 0x00000003000f7223 */ /* 0x000fe2000000000f */
[----:B0-----:R-:W-:Y:S06]  /*50a0*/  @!P0 BRA `(.L_x_84) ;  /* 0x0000000000188947 */ /* 0x001fec0003800000 */
[----:B------:R-:W0:Y:S01]  /*50b0*/  LDCU UR4, c[0x3][0x24] ;  /* 0x00c00480ff0477ac */ /* 0x000e220008000800 */
[----:B------:R-:W-:Y:S01]  /*50c0*/  IMAD.MOV.U32 R4, RZ, RZ, 0x40c00000 ;  /* 0x40c00000ff047424 */ /* 0x000fe200078e00ff */
[----:B------:R-:W-:Y:S01]  /*50d0*/  MOV R48, 0x5100 ;  /* 0x0000510000307802 */ /* 0x000fe20000000f00 */
[----:B0-----:R-:W-:-:S07]  /*50e0*/  IMAD.U32 R3, RZ, RZ, UR4 ;  /* 0x00000004ff037e24 */ /* 0x001fce000f8e00ff */
[----:B------:R-:W-:Y:S05]  /*50f0*/  CALL.REL.NOINC `($__internal_5_$__cuda_sm3x_div_rn_noftz_f32_slowpath) ;  /* 0x0000010400847944 */ /* 0x000fea0003c00000 */
[----:B------:R-:W-:-:S07]  /*5100*/  MOV R15, R3 ;  /* 0x00000003000f7202 */ /* 0x000fce0000000f00 */
.L_x_84:
[----:B------:R-:W-:Y:S01]  /*5110*/  BSSY.RECONVERGENT B2, `(.L_x_83) ;  /* 0x0000f42000027945 */ /* 0x000fe20003800200 */
[----:B------:R-:W-:-:S07]  /*5120*/  IMAD.MOV.U32 R20, RZ, RZ, RZ ;  /* 0x000000ffff147224 */ /* 0x000fce00078e00ff */
.L_x_364:
[----:B------:R-:W0:Y:S01]  /*5130*/  LDCU.64 UR4, c[0x3][0x28] ;  /* 0x00c00500ff0477ac */ /* 0x000e220008000a00 */
[----:B------:R-:W0:Y:S02]  /*5140*/  F2F.F64.F32 R4, R28 ;  /* 0x0000001c00047310 */ /* 0x000e240000201800 */
[----:B0-----:R-:W-:Y:S01]  /*5150*/  DSETP.GT.AND P0, PT, R4, UR4, PT ;  /* 0x0000000404007e2a */ /* 0x001fe2000bf04000 */
[----:B------:R-:W-:Y:S01]  /*5160*/  UMOV UR4, 0x3d70a3d7 ;  /* 0x3d70a3d700047882 */ /* 0x000fe20000000000 */
[----:B------:R-:W-:-:S04]  /*5170*/  UMOV UR5, 0x3fffd70a ;  /* 0x3fffd70a00057882 */ /* 0x000fc80000000000 */
[----:B------:R-:W-:-:S14]  /*5180*/  DSETP.LT.OR P0, PT, R4, UR4, P0 ;  /* 0x0000000404007e2a */ /* 0x000fdc0008701400 */
[----:B------:R-:W-:Y:S05]  /*5190*/  @P0 BRA `(.L_x_85) ;  /* 0x000000f000e40947 */ /* 0x000fea0003800000 */
[----:B------:R-:W0:Y:S01]  /*51a0*/  LDCU.64 UR4, c[0x0][0x398] ;  /* 0x00007300ff0477ac */ /* 0x000e220008000a00 */
[----:B------:R-:W-:Y:S01]  /*51b0*/  FADD R29, RZ, R27 ;  /* 0x0000001bff1d7221 */ /* 0x000fe20000000000 */
[----:B------:R-:W-:Y:S02]  /*51c0*/  IMAD R0, R20, 0x5, RZ ;  /* 0x0000000514007824 */ /* 0x000fe400078e02ff */
[----:B------:R-:W-:Y:S01]  /*51d0*/  FADD R31, RZ, R28 ;  /* 0x0000001cff1f7221 */ /* 0x000fe20000000000 */
[----:B------:R-:W-:Y:S02]  /*51e0*/  IMAD R5, R17, 0x5, RZ ;  /* 0x0000000511057824 */ /* 0x000fe400078e02ff */
[----:B------:R-:W-:Y:S01]  /*51f0*/  FMUL R3, R29, 0.63661974668502807617 ;  /* 0x3f22f9831d037820 */ /* 0x000fe20000400000 */
[----:B------:R-:W-:Y:S01]  /*5200*/  BSSY.RECONVERGENT B0, `(.L_x_86) ;  /* 0x0000050000007945 */ /* 0x000fe20003800200 */
[----:B------:R-:W-:Y:S01]  /*5210*/  FMUL R35, R31, R31 ;  /* 0x0000001f1f237220 */ /* 0x000fe20000400000 */
[----:B------:R-:W-:Y:S01]  /*5220*/  FADD R30, RZ, R14 ;  /* 0x0000000eff1e7221 */ /* 0x000fe20000000000 */
[----:B------:R-:W-:Y:S01]  /*5230*/  IADD3 R0, P0, PT, R5, R0, RZ ;  /* 0x0000000005007210 */ /* 0x000fe20007f1e0ff */
[----:B------:R-:W1:Y:S01]  /*5240*/  F2I.NTZ R6, R3 ;  /* 0x0000000300067305 */ /* 0x000e620000203100 */
[----:B------:R-:W-:-:S03]  /*5250*/  FADD R36, R8, R35 ;  /* 0x0000002308247221 */ /* 0x000fc60000000000 */
[----:B------:R-:W-:Y:S02]  /*5260*/  IMAD.X R5, RZ, RZ, RZ, P0 ;  /* 0x000000ffff057224 */ /* 0x000fe400000e06ff */
[----:B------:R-:W-:Y:S01]  /*5270*/  FFMA R34, R7, -R31, R36 ;  /* 0x8000001f07227223 */ /* 0x000fe20000000024 */
[----:B0-----:R-:W-:-:S04]  /*5280*/  LEA R4, P0, R0, UR4, 0x2 ;  /* 0x0000000400047c11 */ /* 0x001fc8000f8010ff */
[----:B------:R-:W-:Y:S02]  /*5290*/  LEA.HI.X R5, R0, UR5, R5, 0x2, P0 ;  /* 0x0000000500057c11 */ /* 0x000fe400080f1405 */
[----:B------:R-:W-:Y:S01]  /*52a0*/  FSETP.GE.AND P0, PT, |R29|, 105615, PT ;  /* 0x47ce47801d00780b */ /* 0x000fe20003f06200 */
[----:B-1----:R-:W-:Y:S01]  /*52b0*/  IMAD.MOV.U32 R32, RZ, RZ, R6 ;  /* 0x000000ffff207224 */ /* 0x002fe200078e0006 */
[----:B------:R-:W-:Y:S01]  /*52c0*/  I2FP.F32.S32 R0, R6 ;  /* 0x0000000600007245 */ /* 0x000fe20000201400 */
[----:B------:R0:W-:Y:S04]  /*52d0*/  STG.E desc[UR36][R4.64], R28 ;  /* 0x0000001c04007986 */ /* 0x0001e8000c101924 */
[----:B------:R0:W-:Y:S01]  /*52e0*/  STG.E desc[UR36][R4.64+0x4], R27 ;  /* 0x0000041b04007986 */ /* 0x0001e2000c101924 */
[----:B------:R-:W-:-:S03]  /*52f0*/  FFMA R3, R0, -1.5707962512969970703, R29 ;  /* 0xbfc90fda00037823 */ /* 0x000fc6000000001d */
[----:B------:R0:W-:Y:S01]  /*5300*/  STG.E desc[UR36][R4.64+0x8], R2 ;  /* 0x0000080204007986 */ /* 0x0001e2000c101924 */
[----:B------:R-:W-:-:S03]  /*5310*/  FFMA R3, R0, -7.5497894158615963534e-08, R3 ;  /* 0xb3a2216800037823 */ /* 0x000fc60000000003 */
[----:B------:R0:W-:Y:S01]  /*5320*/  STG.E desc[UR36][R4.64+0xc], R14 ;  /* 0x00000c0e04007986 */ /* 0x0001e2000c101924 */
[----:B------:R-:W-:-:S03]  /*5330*/  FFMA R33, R0, -5.3903029534742383927e-15, R3 ;  /* 0xa7c234c500217823 */ /* 0x000fc60000000003 */
[----:B------:R0:W-:Y:S02]  /*5340*/  STG.E desc[UR36][R4.64+0x10], R16 ;  /* 0x0000101004007986 */ /* 0x0001e4000c101924 */
[----:B------:R-:W-:Y:S01]  /*5350*/  MOV R0, R33 ;  /* 0x0000002100007202 */ /* 0x000fe20000000f00 */
[----:B------:R-:W-:Y:S06]  /*5360*/  @!P0 BRA `(.L_x_87) ;  /* 0x0000000000e48947 */ /* 0x000fec0003800000 */
[----:B------:R-:W-:-:S13]  /*5370*/  FSETP.NEU.AND P0, PT, |R29|, +INF , PT ;  /* 0x7f8000001d00780b */ /* 0x000fda0003f0d200 */
[----:B------:R-:W-:Y:S01]  /*5380*/  @!P0 FMUL R0, RZ, R29 ;  /* 0x0000001dff008220 */ /* 0x000fe20000400000 */
[----:B------:R-:W-:Y:S01]  /*5390*/  @!P0 IMAD.MOV.U32 R6, RZ, RZ, RZ ;  /* 0x000000ffff068224 */ /* 0x000fe200078e00ff */
[----:B------:R-:W-:Y:S06]  /*53a0*/  @!P0 BRA `(.L_x_87) ;  /* 0x0000000000d48947 */ /* 0x000fec0003800000 */
[----:B------:R-:W1:Y:S01]  /*53b0*/  LDCU.64 UR4, c[0x4][0x10] ;  /* 0x01000200ff0477ac */ /* 0x000e620008000a00 */
[----:B------:R-:W-:Y:S01]  /*53c0*/  IMAD.SHL.U32 R3, R29, 0x100, RZ ;  /* 0x000001001d037824 */ /* 0x000fe200078e00ff */
[----:B------:R-:W-:Y:S01]  /*53d0*/  BSSY.RECONVERGENT B1, `(.L_x_88) ;  /* 0x0000013000017945 */ /* 0x000fe20003800200 */
[----:B------:R-:W-:Y:S01]  /*53e0*/  IMAD.MOV.U32 R6, RZ, RZ, RZ ;  /* 0x000000ffff067224 */ /* 0x000fe200078e00ff */
[----:B------:R-:W-:Y:S01]  /*53f0*/  MOV R0, R1 ;  /* 0x0000000100007202 */ /* 0x000fe20000000f00 */
[----:B------:R-:W-:Y:S01]  /*5400*/  IMAD.MOV.U32 R25, RZ, RZ, RZ ;  /* 0x000000ffff197224 */ /* 0x000fe200078e00ff */
[----:B------:R-:W-:Y:S01]  /*5410*/  LOP3.LUT R37, R3, 0x80000000, RZ, 0xfc, !PT ;  /* 0x8000000003257812 */ /* 0x000fe200078efcff */
[----:B------:R-:W-:Y:S02]  /*5420*/  IMAD.MOV.U32 R21, RZ, RZ, RZ ;  /* 0x000000ffff157224 */ /* 0x000fe400078e00ff */
[----:B-1----:R-:W-:Y:S01]  /*5430*/  IMAD.U32 R22, RZ, RZ, UR4 ;  /* 0x00000004ff167e24 */ /* 0x002fe2000f8e00ff */
[----:B------:R-:W-:-:S07]  /*5440*/  MOV R23, UR5 ;  /* 0x0000000500177c02 */ /* 0x000fce0008000f00 */
.L_x_89:
[----:B0-----:R0:W2:Y:S01]  /*5450*/  LDG.E.CONSTANT R4, desc[UR36][R22.64] ;  /* 0x0000002416047981 */ /* 0x0010a2000c1e9900 */
        /* <DEDUP_REMOVED lines=11> */
.L_x_88:
        /* <DEDUP_REMOVED lines=24> */
[----:B0-----:R-:W-:Y:S02]  /*5690*/  LEA.HI R6, R4, R3, RZ, 0x1 ;  /* 0x0000000304067211 */ /* 0x001fe400078f08ff */
[----:B------:R-:W-:-:S03]  /*56a0*/  ISETP.GE.AND P1, PT, R0, RZ, PT ;  /* 0x000000ff0000720c */ /* 0x000fc60003f26270 */
[----:B------:R-:W-:-:S05]  /*56b0*/  IMAD.MOV R0, RZ, RZ, -R6 ;  /* 0x000000ffff007224 */ /* 0x000fca00078e0a06 */
[----:B------:R-:W-:Y:S01]  /*56c0*/  @!P0 MOV R6, R0 ;  /* 0x0000000000068202 */ /* 0x000fe20000000f00 */
[----:B-1----:R-:W-:-:S10]  /*56d0*/  DMUL R24, R22, UR4 ;  /* 0x0000000416187c28 */ /* 0x002fd40008000000 */
[----:B------:R-:W0:Y:S02]  /*56e0*/  F2F.F32.F64 R24, R24 ;  /* 0x0000001800187310 */ /* 0x000e240000301000 */
[----:B0-----:R-:W-:-:S07]  /*56f0*/  FSEL R0, -R24, R24, !P1 ;  /* 0x0000001818007208 */ /* 0x001fce0004800100 */
.L_x_87:
[----:B------:R-:W-:Y:S05]  /*5700*/  BSYNC.RECONVERGENT B0 ;  /* 0x0000000000007941 */ /* 0x000fea0003800200 */
.L_x_86:
[----:B0-----:R-:W-:Y:S01]  /*5710*/  LOP3.LUT R5, R6, 0x1, RZ, 0xc0, !PT ;  /* 0x0000000106057812 */ /* 0x001fe200078ec0ff */
[----:B------:R-:W-:Y:S02]  /*5720*/  IMAD.MOV.U32 R4, RZ, RZ, 0x37cbac00 ;  /* 0x37cbac00ff047424 */ /* 0x000fe400078e00ff */
[----:B------:R-:W-:Y:S01]  /*5730*/  FMUL R3, R0, R0 ;  /* 0x0000000000037220 */ /* 0x000fe20000400000 */
[----:B------:R-:W-:Y:S01]  /*5740*/  HFMA2 R21, -RZ, RZ, 1.541015625, -0.052001953125 ;  /* 0x3e2aaaa8ff157431 */ /* 0x000fe200000001ff */
[----:B------:R-:W-:Y:S01]  /*5750*/  ISETP.NE.U32.AND P0, PT, R5, 0x1, PT ;  /* 0x000000010500780c */ /* 0x000fe20003f05070 */
[----:B------:R-:W-:Y:S02]  /*5760*/  IMAD.MOV.U32 R5, RZ, RZ, 0x3c0885e4 ;  /* 0x3c0885e4ff057424 */ /* 0x000fe400078e00ff */
[----:B------:R-:W-:Y:S01]  /*5770*/  FFMA R4, R3, R4, -0.0013887860113754868507 ;  /* 0xbab607ed03047423 */ /* 0x000fe20000000004 */
[----:B------:R-:W-:Y:S01]  /*5780*/  VIADD R22, R6, 0x1 ;  /* 0x0000000106167836 */ /* 0x000fe20000000000 */
[----:B------:R-:W-:Y:S01]  /*5790*/  FSEL R0, R0, 1, !P0 ;  /* 0x3f80000000007808 */ /* 0x000fe20004000000 */
[----:B------:R-:W-:Y:S01]  /*57a0*/  BSSY.RECONVERGENT B3, `(.L_x_90) ;  /* 0x000001a000037945 */ /* 0x000fe20003800200 */
[----:B------:R-:W-:-:S02]  /*57b0*/  FSEL R6, R5, 0.041666727513074874878, !P0 ;  /* 0x3d2aaabb05067808 */ /* 0x000fc40004000000 */
[----:B------:R-:W-:Y:S01]  /*57c0*/  FSEL R4, R4, -0.00019574658654164522886, P0 ;  /* 0xb94d415304047808 */ /* 0x000fe20000000000 */
[----:B------:R-:W-:Y:S01]  /*57d0*/  FFMA R5, R3, R0, RZ ;  /* 0x0000000003057223 */ /* 0x000fe200000000ff */
[----:B------:R-:W-:Y:S02]  /*57e0*/  LOP3.LUT P1, RZ, R22, 0x2, RZ, 0xc0, !PT ;  /* 0x0000000216ff7812 */ /* 0x000fe4000782c0ff */
[----:B------:R-:W-:Y:S01]  /*57f0*/  FSEL R21, -R21, -0.4999999701976776123, !P0 ;  /* 0xbeffffff15157808 */ /* 0x000fe20004000100 */
[----:B------:R-:W-:Y:S01]  /*5800*/  FFMA R4, R3, R4, R6 ;  /* 0x0000000403047223 */ /* 0x000fe20000000006 */
[----:B------:R-:W-:-:S03]  /*5810*/  FSETP.GE.AND P3, PT, |R29|, 105615, PT ;  /* 0x47ce47801d00780b */ /* 0x000fc60003f66200 */
[----:B------:R-:W-:-:S04]  /*5820*/  FFMA R4, R3, R4, R21 ;  /* 0x0000000403047223 */ /* 0x000fc80000000015 */
[----:B------:R-:W-:-:S04]  /*5830*/  FFMA R0, R5, R4, R0 ;  /* 0x0000000405007223 */ /* 0x000fc80000000000 */
[----:B------:R-:W-:-:S04]  /*5840*/  @P1 FADD R0, RZ, -R0 ;  /* 0x80000000ff001221 */ /* 0x000fc80000000000 */
[----:B------:R-:W-:-:S04]  /*5850*/  FMUL R3, R8, R0 ;  /* 0x0000000008037220 */ /* 0x000fc80000400000 */
[----:B------:R-:W-:Y:S01]  /*5860*/  FFMA R6, R0, R3, R35 ;  /* 0x0000000300067223 */ /* 0x000fe20000000023 */
[----:B------:R-:W-:-:S03]  /*5870*/  FMUL R3, R30, R34 ;  /* 0x000000221e037220 */ /* 0x000fc60000400000 */
        /* <DEDUP_REMOVED lines=12> */
.L_x_91:
[----:B------:R-:W-:Y:S05]  /*5940*/  BSYNC.RECONVERGENT B3 ;  /* 0x0000000000037941 */ /* 0x000fea0003800200 */
.L_x_90:
        /* <DEDUP_REMOVED lines=8> */
[----:B------:R-:W-:Y:S02]  /*59d0*/  IMAD.SHL.U32 R3, R29, 0x100, RZ ;  /* 0x000001001d037824 */ /* 0x000fe400078e00ff */
[----:B------:R-:W-:Y:S01]  /*59e0*/  HFMA2 R25, -RZ, RZ, 0, 0 ;  /* 0x00000000ff197431 */ /* 0x000fe200000001ff */
[----:B------:R-:W-:Y:S01]  /*59f0*/  BSSY.RECONVERGENT B1, `(.L_x_94) ;  /* 0x000000f000017945 */ /* 0x000fe20003800200 */
[----:B------:R-:W-:Y:S02]  /*5a00*/  IMAD.MOV.U32 R6, RZ, RZ, RZ ;  /* 0x000000ffff067224 */ /* 0x000fe400078e00ff */
[----:B------:R-:W-:Y:S01]  /*5a10*/  IMAD.MOV.U32 R0, RZ, RZ, RZ ;  /* 0x000000ffff007224 */ /* 0x000fe200078e00ff */
[----:B------:R-:W-:-:S07]  /*5a20*/  LOP3.LUT R37, R3, 0x80000000, RZ, 0xfc, !PT ;  /* 0x8000000003257812 */ /* 0x000fce00078efcff */
.L_x_95:
[----:B0-----:R-:W0:Y:S02]  /*5a30*/  LDC.64 R4, c[0x4][0x10] ;  /* 0x01000400ff047b82 */ /* 0x001e240000000a00 */
[----:B0-----:R-:W-:-:S06]  /*5a40*/  IMAD.WIDE.U32 R4, R0, 0x4, R4 ;  /* 0x0000000400047825 */ /* 0x001fcc00078e0004 */
[----:B------:R-:W2:Y:S01]  /*5a50*/  LDG.E.CONSTANT R4, desc[UR36][R4.64] ;  /* 0x0000002404047981 */ /* 0x000ea2000c1e9900 */
[C---:B------:R-:W-:Y:S02]  /*5a60*/  IMAD R3, R0.reuse, 0x4, R1 ;  /* 0x0000000400037824 */ /* 0x040fe400078e0201 */
[----:B------:R-:W-:-:S05]  /*5a70*/  VIADD R0, R0, 0x1 ;  /* 0x0000000100007836 */ /* 0x000fca0000000000 */
[----:B------:R-:W-:Y:S01]  /*5a80*/  ISETP.NE.AND P0, PT, R0, 0x6, PT ;  /* 0x000000060000780c */ /* 0x000fe20003f05270 */
[----:B--2---:R-:W-:-:S03]  /*5a90*/  IMAD.WIDE.U32 R22, R4, R37, RZ ;  /* 0x0000002504167225 */ /* 0x004fc600078e00ff */
[----:B------:R-:W-:-:S04]  /*5aa0*/  IADD3 R22, P1, PT, R22, R6, RZ ;  /* 0x0000000616167210 */ /* 0x000fc80007f3e0ff */
[----:B------:R-:W-:Y:S01]  /*5ab0*/  IADD3.X R6, PT, PT, R23, R25, RZ, P1, !PT ;  /* 0x0000001917067210 */ /* 0x000fe20000ffe4ff */
[----:B------:R0:W-:Y:S04]  /*5ac0*/  STL [R3], R22 ;  /* 0x0000001603007387 */ /* 0x0001e80000100800 */
[----:B------:R-:W-:Y:S05]  /*5ad0*/  @P0 BRA `(.L_x_95) ;  /* 0xfffffffc00d40947 */ /* 0x000fea000383ffff */
[----:B------:R-:W-:Y:S05]  /*5ae0*/  BSYNC.RECONVERGENT B1 ;  /* 0x0000000000017941 */ /* 0x000fea0003800200 */
.L_x_94:
        /* <DEDUP_REMOVED lines=26> */
[----:B------:R-:W-:-:S05]  /*5c90*/  IMAD.MOV R0, RZ, RZ, -R4 ;  /* 0x000000ffff007224 */ /* 0x000fca00078e0a04 */
[----:B------:R-:W-:Y:S01]  /*5ca0*/  @!P1 MOV R4, R0 ;  /* 0x0000000000049202 */ /* 0x000fe20000000f00 */
[----:B0-----:R-:W-:-:S10]  /*5cb0*/  DMUL R24, R22, UR4 ;  /* 0x0000000416187c28 */ /* 0x001fd40008000000 */
[----:B------:R-:W0:Y:S02]  /*5cc0*/  F2F.F32.F64 R24, R24 ;  /* 0x0000001800187310 */ /* 0x000e240000301000 */
[----:B01----:R-:W-:-:S07]  /*5cd0*/  FSEL R0, -R24, R24, !P0 ;  /* 0x0000001818007208 */ /* 0x003fce0004000100 */
.L_x_93:
[----:B------:R-:W-:Y:S05]  /*5ce0*/  BSYNC.RECONVERGENT B0 ;  /* 0x0000000000007941 */ /* 0x000fea0003800200 */
.L_x_92:
[----:B------:R-:W-:Y:S02]  /*5cf0*/  IMAD.MOV.U32 R6, RZ, RZ, 0x37cbac00 ;  /* 0x37cbac00ff067424 */ /* 0x000fe400078e00ff */
[----:B------:R-:W-:Y:S01]  /*5d00*/  FMUL R3, R0, R0 ;  /* 0x0000000000037220 */ /* 0x000fe20000400000 */
[----:B------:R-:W-:Y:S01]  /*5d10*/  LOP3.LUT R22, R4, 0x1, RZ, 0xc0, !PT ;  /* 0x0000000104167812 */ /* 0x000fe200078ec0ff */
[----:B------:R-:W-:Y:S01]  /*5d20*/  HFMA2 R23, -RZ, RZ, 1.541015625, -0.052001953125 ;  /* 0x3e2aaaa8ff177431 */ /* 0x000fe200000001ff */
[----:B------:R-:W-:Y:S01]  /*5d30*/  BSSY.RECONVERGENT B3, `(.L_x_96) ;  /* 0x000001e000037945 */ /* 0x000fe20003800200 */
[----:B------:R-:W-:Y:S01]  /*5d40*/  FFMA R5, R3, R6, -0.0013887860113754868507 ;  /* 0xbab607ed03057423 */ /* 0x000fe20000000006 */
[----:B------:R-:W-:Y:S01]  /*5d50*/  IMAD.MOV.U32 R6, RZ, RZ, 0x3c0885e4 ;  /* 0x3c0885e4ff067424 */ /* 0x000fe200078e00ff */
[----:B------:R-:W-:Y:S01]  /*5d60*/  ISETP.NE.U32.AND P0, PT, R22, 0x1, PT ;  /* 0x000000011600780c */ /* 0x000fe20003f05070 */
[----:B------:R-:W-:Y:S01]  /*5d70*/  VIADD R22, R4, 0x1 ;  /* 0x0000000104167836 */ /* 0x000fe20000000000 */
[----:B------:R-:W-:-:S02]  /*5d80*/  FSETP.GE.AND P3, PT, |R29|, 105615, PT ;  /* 0x47ce47801d00780b */ /* 0x000fc40003f66200 */
[----:B------:R-:W-:Y:S02]  /*5d90*/  FSEL R4, R5, -0.00019574658654164522886, P0 ;  /* 0xb94d415305047808 */ /* 0x000fe40000000000 */
[----:B------:R-:W-:Y:S02]  /*5da0*/  FSEL R6, R6, 0.041666727513074874878, !P0 ;  /* 0x3d2aaabb06067808 */ /* 0x000fe40004000000 */
[----:B------:R-:W-:Y:S02]  /*5db0*/  LOP3.LUT P1, RZ, R22, 0x2, RZ, 0xc0, !PT ;  /* 0x0000000216ff7812 */ /* 0x000fe4000782c0ff */
[----:B------:R-:W-:Y:S01]  /*5dc0*/  FSEL R0, R0, 1, !P0 ;  /* 0x3f80000000007808 */ /* 0x000fe20004000000 */
[----:B------:R-:W-:Y:S01]  /*5dd0*/  FFMA R4, R3, R4, R6 ;  /* 0x0000000403047223 */ /* 0x000fe20000000006 */
[----:B------:R-:W-:-:S03]  /*5de0*/  FSEL R23, -R23, -0.4999999701976776123, !P0 ;  /* 0xbeffffff17177808 */ /* 0x000fc60004000100 */
[C---:B------:R-:W-:Y:S02]  /*5df0*/  FFMA R5, R3.reuse, R0, RZ ;  /* 0x0000000003057223 */ /* 0x040fe400000000ff */
[----:B------:R-:W-:-:S04]  /*5e00*/  FFMA R4, R3, R4, R23 ;  /* 0x0000000403047223 */ /* 0x000fc80000000017 */
[----:B------:R-:W-:-:S04]  /*5e10*/  FFMA R0, R5, R4, R0 ;  /* 0x0000000405007223 */ /* 0x000fc80000000000 */
[----:B------:R-:W-:-:S04]  /*5e20*/  @P1 FADD R0, RZ, -R0 ;  /* 0x80000000ff001221 */ /* 0x000fc80000000000 */
[----:B------:R-:W-:-:S04]  /*5e30*/  FMUL R3, R8, R0 ;  /* 0x0000000008037220 */ /* 0x000fc80000400000 */
[----:B------:R-:W-:Y:S01]  /*5e40*/  FFMA R4, R0, R3, R35 ;  /* 0x0000000300047223 */ /* 0x000fe20000000023 */
[----:B------:R-:W-:-:S03]  /*5e50*/  FADD R3, RZ, R16 ;  /* 0x00000010ff037221 */ /* 0x000fc60000000000 */
        /* <DEDUP_REMOVED lines=8> */
[----:B------:R-:W-:-:S07]  /*5ee0*/  MOV R48, 0x5f00 ;  /* 0x00005f0000307802 */ /* 0x000fce0000000f00 */
[----:B------:R-:W-:Y:S05]  /*5ef0*/  CALL.REL.NOINC `($__internal_5_$__cuda_sm3x_div_rn_noftz_f32_slowpath) ;  /* 0x000000f800047944 */ /* 0x000fea0003c00000 */
[----:B------:R-:W-:-:S07]  /*5f00*/  IMAD.MOV.U32 R22, RZ, RZ, R3 ;  /* 0x000000ffff167224 */ /* 0x000fce00078e0003 */
.L_x_97:
[----:B------:R-:W-:Y:S05]  /*5f10*/  BSYNC.RECONVERGENT B3 ;  /* 0x0000000000037941 */ /* 0x000fea0003800200 */
.L_x_96:
[----:B------:R-:W-:Y:S01]  /*5f20*/  BSSY.RECONVERGENT B0, `(.L_x_98) ;  /* 0x0000039000007945 */ /* 0x000fe20003800200 */
[----:B------:R-:W-:Y:S02]  /*5f30*/  IMAD.MOV.U32 R4, RZ, RZ, R32 ;  /* 0x000000ffff047224 */ /* 0x000fe400078e0020 */
[----:B------:R-:W-:Y:S01]  /*5f40*/  IMAD.MOV.U32 R0, RZ, RZ, R33 ;  /* 0x000000ffff007224 */ /* 0x000fe200078e0021 */
[----:B------:R-:W-:Y:S06]  /*5f50*/  @!P3 BRA `(.L_x_99) ;  /* 0x0000000000d4b947 */ /* 0x000fec0003800000 */
        /* <DEDUP_REMOVED lines=10> */
.L_x_101:
        /* <DEDUP_REMOVED lines=12> */
.L_x_100:
        /* <DEDUP_REMOVED lines=31> */
.L_x_99:
[----:B------:R-:W-:Y:S05]  /*62b0*/  BSYNC.RECONVERGENT B0 ;  /* 0x0000000000007941 */ /* 0x000fea0003800200 */
.L_x_98:
[----:B------:R-:W-:Y:S01]  /*62c0*/  MOV R42, 0x37cbac00 ;  /* 0x37cbac00002a7802 */ /* 0x000fe20000000f00 */
[----:B------:R-:W-:Y:S01]  /*62d0*/  FMUL R3, R0, R0 ;  /* 0x0000000000037220 */ /* 0x000fe20000400000 */
[----:B------:R-:W-:Y:S01]  /*62e0*/  LOP3.LUT R6, R4, 0x1, RZ, 0xc0, !PT ;  /* 0x0000000104067812 */ /* 0x000fe200078ec0ff */
[----:B------:R-:W-:Y:S01]  /*62f0*/  IMAD.MOV.U32 R39, RZ, RZ, 0x3c0885e4 ;  /* 0x3c0885e4ff277424 */ /* 0x000fe200078e00ff */
[----:B------:R-:W-:Y:S01]  /*6300*/  BSSY.RECONVERGENT B0, `(.L_x_102) ;  /* 0x000004a000007945 */ /* 0x000fe20003800200 */
[----:B------:R-:W-:Y:S01]  /*6310*/  FFMA R5, R3, R42, -0.0013887860113754868507 ;  /* 0xbab607ed03057423 */ /* 0x000fe2000000002a */
[----:B------:R-:W-:Y:S01]  /*6320*/  ISETP.NE.U32.AND P0, PT, R6, 0x1, PT ;  /* 0x000000010600780c */ /* 0x000fe20003f05070 */
[----:B------:R-:W-:Y:S02]  /*6330*/  VIADD R23, R4, 0x1 ;  /* 0x0000000104177836 */ /* 0x000fe40000000000 */
[----:B------:R-:W-:Y:S01]  /*6340*/  IMAD.MOV.U32 R43, RZ, RZ, 0x3e2aaaa8 ;  /* 0x3e2aaaa8ff2b7424 */ /* 0x000fe200078e00ff */
[----:B------:R-:W-:-:S02]  /*6350*/  FSEL R4, R5, -0.00019574658654164522886, P0 ;  /* 0xb94d415305047808 */ /* 0x000fc40000000000 */
[----:B------:R-:W-:Y:S02]  /*6360*/  FSEL R6, R39, 0.041666727513074874878, !P0 ;  /* 0x3d2aaabb27067808 */ /* 0x000fe40004000000 */
[----:B------:R-:W-:Y:S02]  /*6370*/  LOP3.LUT P1, RZ, R23, 0x2, RZ, 0xc0, !PT ;  /* 0x0000000217ff7812 */ /* 0x000fe4000782c0ff */
[----:B------:R-:W-:Y:S01]  /*6380*/  FSEL R0, R0, 1, !P0 ;  /* 0x3f80000000007808 */ /* 0x000fe20004000000 */
[----:B------:R-:W-:Y:S01]  /*6390*/  FFMA R4, R3, R4, R6 ;  /* 0x0000000403047223 */ /* 0x000fe20000000006 */
[----:B------:R-:W-:Y:S02]  /*63a0*/  FSEL R23, -R43, -0.4999999701976776123, !P0 ;  /* 0xbeffffff2b177808 */ /* 0x000fe40004000100 */
[----:B------:R-:W-:Y:S01]  /*63b0*/  FSETP.GE.AND P0, PT, |R29|, 105615, PT ;  /* 0x47ce47801d00780b */ /* 0x000fe20003f06200 */
[C---:B------:R-:W-:Y:S02]  /*63c0*/  FFMA R5, R3.reuse, R0, RZ ;  /* 0x0000000003057223 */ /* 0x040fe400000000ff */
[----:B------:R-:W-:-:S04]  /*63d0*/  FFMA R4, R3, R4, R23 ;  /* 0x0000000403047223 */ /* 0x000fc80000000017 */
[----:B------:R-:W-:Y:S01]  /*63e0*/  FFMA R0, R5, R4, R0 ;  /* 0x0000000405007223 */ /* 0x000fe20000000000 */
[----:B------:R-:W-:-:S03]  /*63f0*/  MOV R4, R32 ;  /* 0x0000002000047202 */ /* 0x000fc60000000f00 */
[----:B------:R-:W-:-:S04]  /*6400*/  @P1 FADD R0, RZ, -R0 ;  /* 0x80000000ff001221 */ /* 0x000fc80000000000 */
[----:B------:R-:W-:-:S04]  /*6410*/  FMUL R38, R8, R0 ;  /* 0x0000000008267220 */ /* 0x000fc80000400000 */
[----:B------:R-:W-:Y:S01]  /*6420*/  FFMA R38, R0, R38, R35 ;  /* 0x0000002600267223 */ /* 0x000fe20000000023 */
[----:B------:R-:W-:Y:S01]  /*6430*/  IMAD.MOV.U32 R0, RZ, RZ, R33 ;  /* 0x000000ffff007224 */ /* 0x000fe200078e0021 */
[----:B------:R-:W-:Y:S06]  /*6440*/  @!P0 BRA `(.L_x_103) ;  /* 0x0000000000d48947 */ /* 0x000fec0003800000 */
        /* <DEDUP_REMOVED lines=10> */
.L_x_105:
[----:B0-----:R-:W0:Y:S02]  /*64f0*/  LDC.64 R4, c[0x4][0x10] ;  /* 0x01000400ff047b82 */ /* 0x001e240000000a00 */
[----:B0-----:R-:W-:-:S06]  /*6500*/  IMAD.WIDE.U32 R4, R0, 0x4, R4 ;  /* 0x0000000400047825 */ /* 0x001fcc00078e0004 */
[----:B------:R-:W2:Y:S01]  /*6510*/  LDG.E.CONSTANT R4, desc[UR36][R4.64] ;  /* 0x0000002404047981 */ /* 0x000ea2000c1e9900 */
[C---:B------:R-:W-:Y:S01]  /*6520*/  IMAD R3, R0.reuse, 0x4, R1 ;  /* 0x0000000400037824 */ /* 0x040fe200078e0201 */
[----:B------:R-:W-:-:S04]  /*6530*/  IADD3 R0, PT, PT, R0, 0x1, RZ ;  /* 0x0000000100007810 */ /* 0x000fc80007ffe0ff */
[----:B------:R-:W-:Y:S01]  /*6540*/  ISETP.NE.AND P0, PT, R0, 0x6, PT ;  /* 0x000000060000780c */ /* 0x000fe20003f05270 */
[----:B--2---:R-:W-:-:S03]  /*6550*/  IMAD.WIDE.U32 R24, R4, R37, RZ ;  /* 0x0000002504187225 */ /* 0x004fc600078e00ff */
[----:B------:R-:W-:-:S05]  /*6560*/  IADD3 R24, P1, PT, R24, R6, RZ ;  /* 0x0000000618187210 */ /* 0x000fca0007f3e0ff */
[----:B------:R0:W-:Y:S01]  /*6570*/  STL [R3], R24 ;  /* 0x0000001803007387 */ /* 0x0001e20000100800 */
[----:B------:R-:W-:-:S03]  /*6580*/  IMAD.X R6, R25, 0x1, R23, P1 ;  /* 0x0000000119067824 */ /* 0x000fc600008e0617 */
[----:B------:R-:W-:Y:S05]  /*6590*/  @P0 BRA `(.L_x_105) ;  /* 0xfffffffc00d40947 */ /* 0x000fea000383ffff */
[----:B------:R-:W-:Y:S05]  /*65a0*/  BSYNC.RECONVERGENT B1 ;  /* 0x0000000000017941 */ /* 0x000fea0003800200 */
.L_x_104:
        /* <DEDUP_REMOVED lines=25> */
[----:B------:R-:W-:-:S02]  /*6740*/  ISETP.GE.AND P0, PT, R0, RZ, PT ;  /* 0x000000ff0000720c */ /* 0x000fc40003f06270 */
[----:B------:R-:W-:-:S05]  /*6750*/  IADD3 R0, PT, PT, -R4, RZ, RZ ;  /* 0x000000ff04007210 */ /* 0x000fca0007ffe1ff */
[----:B------:R-:W-:Y:S01]  /*6760*/  @!P1 IMAD.MOV.U32 R4, RZ, RZ, R0 ;  /* 0x000000ffff049224 */ /* 0x000fe200078e0000 */
[----:B0-----:R-:W-:-:S10]  /*6770*/  DMUL R40, R24, UR4 ;  /* 0x0000000418287c28 */ /* 0x001fd40008000000 */
[----:B------:R-:W0:Y:S02]  /*6780*/  F2F.F32.F64 R40, R40 ;  /* 0x0000002800287310 */ /* 0x000e240000301000 */
[----:B01----:R-:W-:-:S07]  /*6790*/  FSEL R0, -R40, R40, !P0 ;  /* 0x0000002828007208 */ /* 0x003fce0004000100 */
.L_x_103:
[----:B------:R-:W-:Y:S05]  /*67a0*/  BSYNC.RECONVERGENT B0 ;  /* 0x0000000000007941 */ /* 0x000fea0003800200 */
.L_x_102:
[----:B------:R-:W-:Y:S01]  /*67b0*/  FMUL R3, R0, R0 ;  /* 0x0000000000037220 */ /* 0x000fe20000400000 */
[C---:B------:R-:W-:Y:S01]  /*67c0*/  LOP3.LUT R6, R4.reuse, 0x1, RZ, 0xc0, !PT ;  /* 0x0000000104067812 */ /* 0x040fe200078ec0ff */
[----:B------:R-:W-:Y:S01]  /*67d0*/  BSSY.RECONVERGENT B0, `(.L_x_106) ;  /* 0x0000047000007945 */ /* 0x000fe20003800200 */
[----:B------:R-:W-:Y:S01]  /*67e0*/  LOP3.LUT P1, RZ, R4, 0x2, RZ, 0xc0, !PT ;  /* 0x0000000204ff7812 */ /* 0x000fe2000782c0ff */
[----:B------:R-:W-:Y:S01]  /*67f0*/  FFMA R5, R3, R42, -0.0013887860113754868507 ;  /* 0xbab607ed03057423 */ /* 0x000fe2000000002a */
[----:B------:R-:W-:Y:S01]  /*6800*/  ISETP.NE.U32.AND P0, PT, R6, 0x1, PT ;  /* 0x000000010600780c */ /* 0x000fe20003f05070 */
[----:B------:R-:W-:Y:S01]  /*6810*/  FFMA R36, R36, R9, -R12 ;  /* 0x0000000924247223 */ /* 0x000fe2000000080c */
[----:B------:R-:W-:Y:S02]  /*6820*/  IMAD.MOV.U32 R4, RZ, RZ, R32 ;  /* 0x000000ffff047224 */ /* 0x000fe400078e0020 */
[----:B------:R-:W-:Y:S02]  /*6830*/  FSEL R6, R5, -0.00019574658654164522886, !P0 ;  /* 0xb94d415305067808 */ /* 0x000fe40004000000 */
[----:B------:R-:W-:-:S02]  /*6840*/  FSEL R24, R39, 0.041666727513074874878, P0 ;  /* 0x3d2aaabb27187808 */ /* 0x000fc40000000000 */
[----:B------:R-:W-:Y:S02]  /*6850*/  FSEL R0, R0, 1, P0 ;  /* 0x3f80000000007808 */ /* 0x000fe40000000000 */
[----:B------:R-:W-:Y:S01]  /*6860*/  FSEL R23, -R43, -0.4999999701976776123, P0 ;  /* 0xbeffffff2b177808 */ /* 0x000fe20000000100 */
        /* <DEDUP_REMOVED lines=18> */
.L_x_109:
        /* <DEDUP_REMOVED lines=12> */
.L_x_108:
        /* <DEDUP_REMOVED lines=31> */
.L_x_107:
[----:B------:R-:W-:Y:S05]  /*6c40*/  BSYNC.RECONVERGENT B0 ;  /* 0x0000000000007941 */ /* 0x000fea0003800200 */
.L_x_106:
[----:B------:R-:W-:Y:S01]  /*6c50*/  LOP3.LUT R5, R4, 0x1, RZ, 0xc0, !PT ;  /* 0x0000000104057812 */ /* 0x000fe200078ec0ff */
[----:B------:R-:W-:Y:S01]  /*6c60*/  FMUL R3, R0, R0 ;  /* 0x0000000000037220 */ /* 0x000fe20000400000 */
[----:B------:R-:W-:Y:S01]  /*6c70*/  LOP3.LUT P1, RZ, R4, 0x2, RZ, 0xc0, !PT ;  /* 0x0000000204ff7812 */ /* 0x000fe2000782c0ff */
[----:B------:R-:W0:Y:S01]  /*6c80*/  LDCU UR4, c[0x3][0x14] ;  /* 0x00c00280ff0477ac */ /* 0x000e220008000800 */
[----:B------:R-:W-:Y:S01]  /*6c90*/  ISETP.NE.U32.AND P0, PT, R5, 0x1, PT ;  /* 0x000000010500780c */ /* 0x000fe20003f05070 */
[----:B------:R-:W-:Y:S01]  /*6ca0*/  FFMA R5, R3, R42, -0.0013887860113754868507 ;  /* 0xbab607ed03057423 */ /* 0x000fe2000000002a */
[----:B------:R-:W-:Y:S01]  /*6cb0*/  BSSY.RECONVERGENT B3, `(.L_x_110) ;  /* 0x0000019000037945 */ /* 0x000fe20003800200 */
[----:B------:R-:W-:Y:S02]  /*6cc0*/  FSETP.GE.AND P3, PT, |R29|, 105615, PT ;  /* 0x47ce47801d00780b */ /* 0x000fe40003f66200 */
[----:B------:R-:W-:Y:S02]  /*6cd0*/  FSEL R24, R39, 0.041666727513074874878, P0 ;  /* 0x3d2aaabb27187808 */ /* 0x000fe40000000000 */
[----:B------:R-:W-:-:S02]  /*6ce0*/  FSEL R6, R5, -0.00019574658654164522886, !P0 ;  /* 0xb94d415305067808 */ /* 0x000fc40004000000 */
[----:B------:R-:W-:Y:S02]  /*6cf0*/  FSEL R5, -R43, -0.4999999701976776123, P0 ;  /* 0xbeffffff2b057808 */ /* 0x000fe40000000100 */
[----:B------:R-:W-:Y:S01]  /*6d00*/  FSEL R0, R0, 1, P0 ;  /* 0x3f80000000007808 */ /* 0x000fe20000000000 */
[----:B------:R-:W-:-:S04]  /*6d10*/  FFMA R6, R3, R6, R24 ;  /* 0x0000000603067223 */ /* 0x000fc80000000018 */
[C---:B------:R-:W-:Y:S01]  /*6d20*/  FFMA R5, R3.reuse, R6, R5 ;  /* 0x0000000603057223 */ /* 0x040fe20000000005 */
[----:B------:R-:W-:-:S04]  /*6d30*/  FFMA R3, R3, R0, RZ ;  /* 0x0000000003037223 */ /* 0x000fc800000000ff */
[----:B------:R-:W-:-:S04]  /*6d40*/  FFMA R0, R3, R5, R0 ;  /* 0x0000000503007223 */ /* 0x000fc80000000000 */
[----:B------:R-:W-:-:S05]  /*6d50*/  @P1 FADD R0, RZ, -R0 ;  /* 0x80000000ff001221 */ /* 0x000fca0000000000 */
[----:B0-----:R-:W-:-:S04]  /*6d60*/  FMNMX R6, R0, UR4, !PT ;  /* 0x0000000400067c09 */ /* 0x001fc8000f800000 */
[----:B------:R-:W0:Y:S01]  /*6d70*/  MUFU.RCP R0, R6 ;  /* 0x0000000600007308 */ /* 0x000e220000001000 */
[----:B------:R-:W-:-:S07]  /*6d80*/  FMUL R24, R10, R6 ;  /* 0x000000060a187220 */ /* 0x000fce0000400000 */
[----:B------:R-:W1:Y:S01]  /*6d90*/  FCHK P0, R11, R6 ;  /* 0x000000060b007302 */ /* 0x000e620000000000 */
[----:B0-----:R-:W-:-:S04]  /*6da0*/  FFMA R3, -R6, R0, 1 ;  /* 0x3f80000006037423 */ /* 0x001fc80000000100 */
[----:B------:R-:W-:-:S04]  /*6db0*/  FFMA R0, R0, R3, R0 ;  /* 0x0000000300007223 */ /* 0x000fc80000000000 */
[----:B------:R-:W-:-:S04]  /*6dc0*/  FFMA R3, R0, R11, RZ ;  /* 0x0000000b00037223 */ /* 0x000fc800000000ff */
[----:B------:R-:W-:-:S04]  /*6dd0*/  FFMA R4, -R6, R3, R11 ;  /* 0x0000000306047223 */ /* 0x000fc8000000010b */
[----:B------:R-:W-:Y:S01]  /*6de0*/  FFMA R3, R0, R4, R3 ;  /* 0x0000000400037223 */ /* 0x000fe20000000003 */
[----:B-1----:R-:W-:Y:S06]  /*6df0*/  @!P0 BRA `(.L_x_111) ;  /* 0x0000000000108947 */ /* 0x002fec0003800000 */
[----:B------:R-:W-:Y:S01]  /*6e00*/  MOV R4, R6 ;  /* 0x0000000600047202 */ /* 0x000fe20000000f00 */
[----:B------:R-:W-:Y:S01]  /*6e10*/  IMAD.MOV.U32 R3, RZ, RZ, R11 ;  /* 0x000000ffff037224 */ /* 0x000fe200078e000b */
[----:B------:R-:W-:-:S07]  /*6e20*/  MOV R48, 0x6e40 ;  /* 0x00006e4000307802 */ /* 0x000fce0000000f00 */
[----:B------:R-:W-:Y:S05]  /*6e30*/  CALL.REL.NOINC `($__internal_5_$__cuda_sm3x_div_rn_noftz_f32_slowpath) ;  /* 0x000000e800347944 */ /* 0x000fea0003c00000 */
.L_x_111:
[----:B------:R-:W-:Y:S05]  /*6e40*/  BSYNC.RECONVERGENT B3 ;  /* 0x0000000000037941 */ /* 0x000fea0003800200 */
.L_x_110:
[----:B------:R-:W0:Y:S01]  /*6e50*/  LDCU UR4, c[0x3][0x14] ;  /* 0x00c00280ff0477ac */ /* 0x000e220008000800 */
[----:B------:R-:W-:Y:S01]  /*6e60*/  FADD R3, R24, -R3 ;  /* 0x8000000318037221 */ /* 0x000fe20000000000 */
[----:B------:R-:W-:Y:S01]  /*6e70*/  BSSY.RECONVERGENT B3, `(.L_x_112) ;  /* 0x000000e000037945 */ /* 0x000fe20003800200 */
[----:B0-----:R-:W-:-:S04]  /*6e80*/  FMNMX R6, R23, UR4, !PT ;  /* 0x0000000417067c09 */ /* 0x001fc8000f800000 */
        /* <DEDUP_REMOVED lines=12> */
.L_x_113:
[----:B------:R-:W-:Y:S05]  /*6f50*/  BSYNC.RECONVERGENT B3 ;  /* 0x0000000000037941 */ /* 0x000fea0003800200 */
.L_x_112:
[----:B------:R-:W0:Y:S01]  /*6f60*/  LDCU UR4, c[0x3][URZ] ;  /* 0x00c00000ff0477ac */ /* 0x000e220008000800 */
[----:B------:R-:W1:Y:S01]  /*6f70*/  MUFU.RCP R5, R34 ;  /* 0x0000002200057308 */ /* 0x000e620000001000 */
[----:B------:R-:W-:Y:S01]  /*6f80*/  BSSY.RECONVERGENT B3, `(.L_x_114) ;  /* 0x000000d000037945 */ /* 0x000fe20003800200 */
[----:B0-----:R-:W-:Y:S01]  /*6f90*/  FMUL R3, R36, UR4 ;  /* 0x0000000424037c20 */ /* 0x001fe20008400000 */
[----:B-1----:R-:W-:-:S05]  /*6fa0*/  FFMA R4, -R34, R5, 1 ;  /* 0x3f80000022047423 */ /* 0x002fca0000000105 */
[----:B------:R-:W0:Y:S01]  /*6fb0*/  FCHK P0, R3, R34 ;  /* 0x0000002203007302 */ /* 0x000e220000000000 */
[----:B------:R-:W-:-:S04]  /*6fc0*/  FFMA R4, R5, R4, R5 ;  /* 0x0000000405047223 */ /* 0x000fc80000000005 */
[----:B------:R-:W-:-:S04]  /*6fd0*/  FFMA R5, R3, R4, RZ ;  /* 0x0000000403057223 */ /* 0x000fc800000000ff */
[----:B------:R-:W-:-:S04]  /*6fe0*/  FFMA R6, -R34, R5, R3 ;  /* 0x0000000522067223 */ /* 0x000fc80000000103 */
[----:B------:R-:W-:Y:S01]  /*6ff0*/  FFMA R5, R4, R6, R5 ;  /* 0x0000000604057223 */ /* 0x000fe20000000005 */
[----:B0-----:R-:W-:Y:S06]  /*7000*/  @!P0 BRA `(.L_x_115) ;  /* 0x0000000000108947 */ /* 0x001fec0003800000 */
[----:B------:R-:W-:Y:S02]  /*7010*/  MOV R4, R34 ;  /* 0x0000002200047202 */ /* 0x000fe40000000f00 */
[----:B------:R-:W-:-:S07]  /*7020*/  MOV R48, 0x7040 ;  /* 0x0000704000307802 */ /* 0x000fce0000000f00 */
[----:B------:R-:W-:Y:S05]  /*7030*/  CALL.REL.NOINC `($__internal_5_$__cuda_sm3x_div_rn_noftz_f32_slowpath) ;  /* 0x000000e400b47944 */ /* 0x000fea0003c00000 */
[----:B------:R-:W-:-:S07]  /*7040*/  IMAD.MOV.U32 R5, RZ, RZ, R3 ;  /* 0x000000ffff057224 */ /* 0x000fce00078e0003 */
.L_x_115:
[----:B------:R-:W-:Y:S05]  /*7050*/  BSYNC.RECONVERGENT B3 ;  /* 0x0000000000037941 */ /* 0x000fea0003800200 */
.L_x_114:
[----:B------:R-:W0:Y:S01]  /*7060*/  MUFU.RCP R23, R38 ;  /* 0x0000002600177308 */ /* 0x000e220000001000 */
[----:B------:R-:W-:Y:S01]  /*7070*/  FADD R3, R5, -R0 ;  /* 0x8000000005037221 */ /* 0x000fe20000000000 */
[----:B------:R-:W-:Y:S06]  /*7080*/  BSSY.RECONVERGENT B3, `(.L_x_116) ;  /* 0x000000c000037945 */ /* 0x000fec0003800200 */
        /* <DEDUP_REMOVED lines=11> */
.L_x_117:
[----:B------:R-:W-:Y:S05]  /*7140*/  BSYNC.RECONVERGENT B3 ;  /* 0x0000000000037941 */ /* 0x000fea0003800200 */
.L_x_116:
[----:B------:R-:W-:Y:S01]  /*7150*/  BSSY.RECONVERGENT B0, `(.L_x_118) ;  /* 0x0000039000007945 */ /* 0x000fe20003800200 */
[----:B------:R-:W-:Y:S01]  /*7160*/  MOV R4, R32 ;  /* 0x0000002000047202 */ /* 0x000fe20000000f00 */
[----:B------:R-:W-:Y:S02]  /*7170*/  IMAD.MOV.U32 R3, RZ, RZ, R33 ;  /* 0x000000ffff037224 */ /* 0x000fe400078e0021 */
        /* <DEDUP_REMOVED lines=11> */
.L_x_121:
        /* <DEDUP_REMOVED lines=12> */
.L_x_120:
        /* <DEDUP_REMOVED lines=31> */
.L_x_119:
[----:B------:R-:W-:Y:S05]  /*74e0*/  BSYNC.RECONVERGENT B0 ;  /* 0x0000000000007941 */ /* 0x000fea0003800200 */
.L_x_118:
[----:B------:R-:W0:Y:S01]  /*74f0*/  LDCU UR4, c[0x3][0x10] ;  /* 0x00c00200ff0477ac */ /* 0x000e220008000800 */
[----:B------:R-:W-:Y:S02]  /*7500*/  IMAD.MOV.U32 R5, RZ, RZ, 0x37cbac00 ;  /* 0x37cbac00ff057424 */ /* 0x000fe400078e00ff */
[----:B------:R-:W-:Y:S01]  /*7510*/  FMUL R0, R3, R3 ;  /* 0x0000000303007220 */ /* 0x000fe20000400000 */
[----:B------:R-:W-:Y:S01]  /*7520*/  LOP3.LUT R6, R4, 0x1, RZ, 0xc0, !PT ;  /* 0x0000000104067812 */ /* 0x000fe200078ec0ff */
[----:B------:R-:W-:Y:S02]  /*7530*/  IMAD.MOV.U32 R25, RZ, RZ, 0x3c0885e4 ;  /* 0x3c0885e4ff197424 */ /* 0x000fe400078e00ff */
[----:B------:R-:W-:Y:S01]  /*7540*/  FADD R38, R34, R34 ;  /* 0x0000002222267221 */ /* 0x000fe20000000000 */
[----:B------:R-:W-:Y:S01]  /*7550*/  FFMA R5, R0, R5, -0.0013887860113754868507 ;  /* 0xbab607ed00057423 */ /* 0x000fe20000000005 */
[----:B------:R-:W-:Y:S01]  /*7560*/  ISETP.NE.U32.AND P0, PT, R6, 0x1, PT ;  /* 0x000000010600780c */ /* 0x000fe20003f05070 */
[----:B------:R-:W-:Y:S01]  /*7570*/  VIADD R4, R4, 0x1 ;  /* 0x0000000104047836 */ /* 0x000fe20000000000 */
[----:B------:R-:W-:Y:S01]  /*7580*/  MOV R6, 0x3e2aaaa8 ;  /* 0x3e2aaaa800067802 */ /* 0x000fe20000000f00 */
[----:B------:R-:W1:Y:S01]  /*7590*/  MUFU.RCP R34, R38 ;  /* 0x0000002600227308 */ /* 0x000e620000001000 */
[----:B------:R-:W-:Y:S01]  /*75a0*/  FSEL R5, R5, -0.00019574658654164522886, P0 ;  /* 0xb94d415305057808 */ /* 0x000fe20000000000 */
[----:B------:R-:W-:Y:S01]  /*75b0*/  FADD R36, R36, R36 ;  /* 0x0000002424247221 */ /* 0x000fe20000000000 */
[----:B------:R-:W-:Y:S01]  /*75c0*/  FSEL R25, R25, 0.041666727513074874878, !P0 ;  /* 0x3d2aaabb19197808 */ /* 0x000fe20004000000 */
[----:B------:R-:W-:Y:S01]  /*75d0*/  BSSY.RECONVERGENT B3, `(.L_x_122) ;  /* 0x000001c000037945 */ /* 0x000fe20003800200 */
[----:B------:R-:W-:-:S02]  /*75e0*/  FSEL R6, -R6, -0.4999999701976776123, !P0 ;  /* 0xbeffffff06067808 */ /* 0x000fc40004000100 */
[----:B------:R-:W-:Y:S01]  /*75f0*/  LOP3.LUT P1, RZ, R4, 0x2, RZ, 0xc0, !PT ;  /* 0x0000000204ff7812 */ /* 0x000fe2000782c0ff */
[----:B0-----:R-:W-:Y:S01]  /*7600*/  FADD R24, R31, -UR4 ;  /* 0x800000041f187e21 */ /* 0x001fe20008000000 */
[----:B------:R-:W-:Y:S01]  /*7610*/  FFMA R5, R0, R5, R25 ;  /* 0x0000000500057223 */ /* 0x000fe20000000019 */
[----:B------:R-:W-:Y:S02]  /*7620*/  FSETP.GE.AND P3, PT, |R29|, 105615, PT ;  /* 0x47ce47801d00780b */ /* 0x000fe40003f66200 */
[----:B------:R-:W-:Y:S01]  /*7630*/  FADD R24, R24, R24 ;  /* 0x0000001818187221 */ /* 0x000fe20000000000 */
[----:B------:R-:W-:Y:S01]  /*7640*/  FFMA R6, R0, R5, R6 ;  /* 0x0000000500067223 */ /* 0x000fe20000000006 */
[----:B------:R-:W-:Y:S01]  /*7650*/  FSEL R5, R3, 1, !P0 ;  /* 0x3f80000003057808 */ /* 0x000fe20004000000 */
[----:B------:R-:W-:Y:S01]  /*7660*/  FMUL R3, R18, R31 ;  /* 0x0000001f12037220 */ /* 0x000fe20000400000 */
[----:B------:R-:W-:Y:S01]  /*7670*/  FMUL R4, R24, R13 ;  /* 0x0000000d18047220 */ /* 0x000fe20000400000 */
[----:B-1----:R-:W-:-:S02]  /*7680*/  FFMA R25, -R38, R34, 1 ;  /* 0x3f80000026197423 */ /* 0x002fc40000000122 */
[----:B------:R-:W-:Y:S01]  /*7690*/  FFMA R0, R0, R5, RZ ;  /* 0x0000000500007223 */ /* 0x000fe200000000ff */
[----:B------:R-:W-:Y:S01]  /*76a0*/  FFMA R3, R3, R36, -R4 ;  /* 0x0000002403037223 */ /* 0x000fe20000000804 */
[----:B------:R-:W-:Y:S02]  /*76b0*/  FFMA R34, R34, R25, R34 ;  /* 0x0000001922227223 */ /* 0x000fe40000000022 */
[----:B------:R-:W-:Y:S01]  /*76c0*/  FFMA R0, R0, R6, R5 ;  /* 0x0000000600007223 */ /* 0x000fe20000000005 */
[----:B------:R-:W0:Y:S01]  /*76d0*/  FCHK P0, R3, R38 ;  /* 0x0000002603007302 */ /* 0x000e220000000000 */
[----:B------:R-:W-:Y:S02]  /*76e0*/  FFMA R5, R3, R34, RZ ;  /* 0x0000002203057223 */ /* 0x000fe400000000ff */
[----:B------:R-:W-:Y:S02]  /*76f0*/  @P1 FADD R0, RZ, -R0 ;  /* 0x80000000ff001221 */ /* 0x000fe40000000000 */
[----:B------:R-:W-:-:S02]  /*7700*/  FFMA R6, -R38, R5, R3 ;  /* 0x0000000526067223 */ /* 0x000fc40000000103 */
[----:B------:R-:W-:Y:S02]  /*7710*/  FMUL R4, R8, R0 ;  /* 0x0000000008047220 */ /* 0x000fe40000400000 */
[----:B------:R-:W-:Y:S02]  /*7720*/  FFMA R5, R34, R6, R5 ;  /* 0x0000000622057223 */ /* 0x000fe40000000005 */
[----:B------:R-:W-:Y:S01]  /*7730*/  FFMA R6, R0, R4, R35 ;  /* 0x0000000400067223 */ /* 0x000fe20000000023 */
[----:B0-----:R-:W-:Y:S06]  /*7740*/  @!P0 BRA `(.L_x_123) ;  /* 0x0000000000108947 */ /* 0x001fec0003800000 */
[----:B------:R-:W-:Y:S01]  /*7750*/  IMAD.MOV.U32 R4, RZ, RZ, R38 ;  /* 0x000000ffff047224 */ /* 0x000fe200078e0026 */
[----:B------:R-:W-:-:S07]  /*7760*/  MOV R48, 0x7780 ;  /* 0x0000778000307802 */ /* 0x000fce0000000f00 */
[----:B------:R-:W-:Y:S05]  /*7770*/  CALL.REL.NOINC `($__internal_5_$__cuda_sm3x_div_rn_noftz_f32_slowpath) ;  /* 0x000000dc00e47944 */ /* 0x000fea0003c00000 */
[----:B------:R-:W-:-:S07]  /*7780*/  IMAD.MOV.U32 R5, RZ, RZ, R3 ;  /* 0x000000ffff057224 */ /* 0x000fce00078e0003 */
.L_x_123:
[----:B------:R-:W-:Y:S05]  /*7790*/  BSYNC.RECONVERGENT B3 ;  /* 0x0000000000037941 */ /* 0x000fea0003800200 */
.L_x_122:
[----:B------:R-:W0:Y:S01]  /*77a0*/  MUFU.RCP R0, R6 ;  /* 0x0000000600007308 */ /* 0x000e220000001000 */
[C---:B------:R-:W-:Y:S01]  /*77b0*/  FMUL R3, R30.reuse, R24 ;  /* 0x000000181e037220 */ /* 0x040fe20000400000 */
[----:B------:R-:W-:Y:S03]  /*77c0*/  BSSY.RECONVERGENT B3, `(.L_x_124) ;  /* 0x000000d000037945 */ /* 0x000fe60003800200 */
[----:B------:R-:W-:-:S04]  /*77d0*/  FFMA R3, -R30, R3, R5 ;  /* 0x000000031e037223 */ /* 0x000fc80000000105 */
[----:B------:R-:W1:Y:S01]  /*77e0*/  FCHK P0, R3, R6 ;  /* 0x0000000603007302 */ /* 0x000e620000000000 */
[----:B0-----:R-:W-:-:S04]  /*77f0*/  FFMA R25, -R6, R0, 1 ;  /* 0x3f80000006197423 */ /* 0x001fc80000000100 */
[----:B------:R-:W-:-:S04]  /*7800*/  FFMA R0, R0, R25, R0 ;  /* 0x0000001900007223 */ /* 0x000fc80000000000 */
[----:B------:R-:W-:-:S04]  /*7810*/  FFMA R25, R3, R0, RZ ;  /* 0x0000000003197223 */ /* 0x000fc800000000ff */
[----:B------:R-:W-:-:S04]  /*7820*/  FFMA R4, -R6, R25, R3 ;  /* 0x0000001906047223 */ /* 0x000fc80000000103 */
[----:B------:R-:W-:Y:S01]  /*7830*/  FFMA R25, R0, R4, R25 ;  /* 0x0000000400197223 */ /* 0x000fe20000000019 */
[----:B-1----:R-:W-:Y:S06]  /*7840*/  @!P0 BRA `(.L_x_125) ;  /* 0x0000000000108947 */ /* 0x002fec0003800000 */
[----:B------:R-:W-:Y:S02]  /*7850*/  MOV R4, R6 ;  /* 0x0000000600047202 */ /* 0x000fe40000000f00 */
[----:B------:R-:W-:-:S07]  /*7860*/  MOV R48, 0x7880 ;  /* 0x0000788000307802 */ /* 0x000fce0000000f00 */
[----:B------:R-:W-:Y:S05]  /*7870*/  CALL.REL.NOINC `($__internal_5_$__cuda_sm3x_div_rn_noftz_f32_slowpath) ;  /* 0x000000dc00a47944 */ /* 0x000fea0003c00000 */
[----:B------:R-:W-:-:S07]  /*7880*/  IMAD.MOV.U32 R25, RZ, RZ, R3 ;  /* 0x000000ffff197224 */ /* 0x000fce00078e0003 */
.L_x_125:
[----:B------:R-:W-:Y:S05]  /*7890*/  BSYNC.RECONVERGENT B3 ;  /* 0x0000000000037941 */ /* 0x000fea0003800200 */
.L_x_124:
        /* <DEDUP_REMOVED lines=14> */
.L_x_129:
        /* <DEDUP_REMOVED lines=12> */
.L_x_128:
[----:B------:R-:W-:Y:S01]  /*7a40*/  SHF.R.U32.HI R5, RZ, 0x17, R29 ;  /* 0x00000017ff057819 */ /* 0x000fe2000001161d */
[----:B------:R1:W-:Y:S03]  /*7a50*/  STL [R1+0x18], R6 ;  /* 0x0000180601007387 */ /* 0x0003e60000100800 */
[C---:B------:R-:W-:Y:S02]  /*7a60*/  LOP3.LUT R0, R5.reuse, 0xe0, RZ, 0xc0, !PT ;  /* 0x000000e005007812 */ /* 0x040fe400078ec0ff */
[----:B------:R-:W-:Y:S02]  /*7a70*/  LOP3.LUT P0, RZ, R5, 0x1f, RZ, 0xc0, !PT ;  /* 0x0000001f05ff7812 */ /* 0x000fe4000780c0ff */
[----:B------:R-:W-:-:S04]  /*7a80*/  IADD3 R0, PT, PT, R0, -0x80, RZ ;  /* 0xffffff8000007810 */ /* 0x000fc80007ffe0ff */
[----:B------:R-:W-:-:S05]  /*7a90*/  SHF.R.U32.HI R0, RZ, 0x5, R0 ;  /* 0x00000005ff007819 */ /* 0x000fca0000011600 */
[----:B0-----:R-:W-:-:S05]  /*7aa0*/  IMAD R24, R0, -0x4, R1 ;  /* 0xfffffffc00187824 */ /* 0x001fca00078e0201 */
        /* <DEDUP_REMOVED lines=24> */
.L_x_127:
[----:B------:R-:W-:Y:S05]  /*7c30*/  BSYNC.RECONVERGENT B0 ;  /* 0x0000000000007941 */ /* 0x000fea0003800200 */
.L_x_126:
        /* <DEDUP_REMOVED lines=35> */
.L_x_133:
        /* <DEDUP_REMOVED lines=12> */
.L_x_132:
[----:B------:R-:W-:Y:S01]  /*7f30*/  SHF.R.U32.HI R5, RZ, 0x17, R29 ;  /* 0x00000017ff057819 */ /* 0x000fe2000001161d */
[----:B------:R1:W-:Y:S03]  /*7f40*/  STL [R1+0x18], R6 ;  /* 0x0000180601007387 */ /* 0x0003e60000100800 */
[C---:B------:R-:W-:Y:S02]  /*7f50*/  LOP3.LUT R0, R5.reuse, 0xe0, RZ, 0xc0, !PT ;  /* 0x000000e005007812 */ /* 0x040fe400078ec0ff */
[----:B------:R-:W-:-:S03]  /*7f60*/  LOP3.LUT P0, RZ, R5, 0x1f, RZ, 0xc0, !PT ;  /* 0x0000001f05ff7812 */ /* 0x000fc6000780c0ff */
[----:B------:R-:W-:-:S05]  /*7f70*/  VIADD R0, R0, 0xffffff80 ;  /* 0xffffff8000007836 */ /* 0x000fca0000000000 */
        /* <DEDUP_REMOVED lines=26> */
.L_x_131:
[----:B------:R-:W-:Y:S05]  /*8120*/  BSYNC.RECONVERGENT B0 ;  /* 0x0000000000007941 */ /* 0x000fea0003800200 */
.L_x_130:
[----:B------:R-:W-:Y:S01]  /*8130*/  FMUL R3, R0, R0 ;  /* 0x0000000000037220 */ /* 0x000fe20000400000 */
[C---:B------:R-:W-:Y:S01]  /*8140*/  LOP3.LUT R6, R4.reuse, 0x1, RZ, 0xc0, !PT ;  /* 0x0000000104067812 */ /* 0x040fe200078ec0ff */
[----:B------:R-:W-:Y:S01]  /*8150*/  BSSY.RECONVERGENT B0, `(.L_x_134) ;  /* 0x0000046000007945 */ /* 0x000fe20003800200 */
[----:B------:R-:W-:Y:S01]  /*8160*/  LOP3.LUT P1, RZ, R4, 0x2, RZ, 0xc0, !PT ;  /* 0x0000000204ff7812 */ /* 0x000fe2000782c0ff */
[----:B------:R-:W-:Y:S01]  /*8170*/  FFMA R5, R3, R38, -0.0013887860113754868507 ;  /* 0xbab607ed03057423 */ /* 0x000fe20000000026 */
[----:B------:R-:W-:Y:S01]  /*8180*/  ISETP.NE.U32.AND P0, PT, R6, 0x1, PT ;  /* 0x000000010600780c */ /* 0x000fe20003f05070 */
[----:B------:R-:W-:-:S03]  /*8190*/  IMAD.MOV.U32 R4, RZ, RZ, R32 ;  /* 0x000000ffff047224 */ /* 0x000fc600078e0020 */
[----:B------:R-:W-:Y:S02]  /*81a0*/  FSEL R6, R5, -0.00019574658654164522886, !P0 ;  /* 0xb94d415305067808 */ /* 0x000fe40004000000 */
[----:B------:R-:W-:Y:S02]  /*81b0*/  FSEL R24, R39, 0.041666727513074874878, P0 ;  /* 0x3d2aaabb27187808 */ /* 0x000fe40000000000 */
        /* <DEDUP_REMOVED lines=20> */
.L_x_137:
        /* <DEDUP_REMOVED lines=12> */
.L_x_136:
        /* <DEDUP_REMOVED lines=16> */
[C---:B------:R-:W-:Y:S02]  /*84c0*/  SHF.L.W.U32.HI R4, R3.reuse, 0x2, R0 ;  /* 0x0000000203047819 */ /* 0x040fe40000010e00 */
[----:B------:R-:W-:Y:S02]  /*84d0*/  SHF.L.U32 R3, R3, 0x2, RZ ;  /* 0x0000000203037819 */ /* 0x000fe400000006ff */
        /* <DEDUP_REMOVED lines=13> */
.L_x_135:
[----:B------:R-:W-:Y:S05]  /*85b0*/  BSYNC.RECONVERGENT B0 ;  /* 0x0000000000007941 */ /* 0x000fea0003800200 */
.L_x_134:
[----:B------:R-:W0:Y:S01]  /*85c0*/  LDCU UR4, c[0x3][0x14] ;  /* 0x00c00280ff0477ac */ /* 0x000e220008000800 */
[----:B------:R-:W-:Y:S01]  /*85d0*/  LOP3.LUT R3, R4, 0x1, RZ, 0xc0, !PT ;  /* 0x0000000104037812 */ /* 0x000fe200078ec0ff */
[----:B------:R-:W-:Y:S01]  /*85e0*/  FMUL R5, R0, R0 ;  /* 0x0000000000057220 */ /* 0x000fe20000400000 */
[----:B------:R-:W-:Y:S01]  /*85f0*/  BSSY.RECONVERGENT B3, `(.L_x_138) ;  /* 0x000001d000037945 */ /* 0x000fe20003800200 */
[----:B------:R-:W-:Y:S02]  /*8600*/  FSETP.GE.AND P3, PT, |R29|, 105615, PT ;  /* 0x47ce47801d00780b */ /* 0x000fe40003f66200 */
[----:B------:R-:W-:Y:S01]  /*8610*/  ISETP.NE.U32.AND P0, PT, R3, 0x1, PT ;  /* 0x000000010300780c */ /* 0x000fe20003f05070 */
[----:B------:R-:W-:-:S03]  /*8620*/  FFMA R3, R5, R38, -0.0013887860113754868507 ;  /* 0xbab607ed05037423 */ /* 0x000fc60000000026 */
[----:B------:R-:W-:Y:S02]  /*8630*/  FSEL R0, R0, 1, !P0 ;  /* 0x3f80000000007808 */ /* 0x000fe40004000000 */
[----:B------:R-:W-:Y:S02]  /*8640*/  FSEL R6, R3, -0.00019574658654164522886, P0 ;  /* 0xb94d415303067808 */ /* 0x000fe40000000000 */
[----:B------:R-:W-:Y:S02]  /*8650*/  IADD3 R3, PT, PT, R4, 0x1, RZ ;  /* 0x0000000104037810 */ /* 0x000fe40007ffe0ff */
[----:B------:R-:W-:Y:S02]  /*8660*/  FSEL R4, -R40, -0.4999999701976776123, !P0 ;  /* 0xbeffffff28047808 */ /* 0x000fe40004000100 */
[----:B0-----:R-:W-:Y:S02]  /*8670*/  FMNMX R24, R24, UR4, !PT ;  /* 0x0000000418187c09 */ /* 0x001fe4000f800000 */
[----:B------:R-:W-:-:S03]  /*8680*/  LOP3.LUT P1, RZ, R3, 0x2, RZ, 0xc0, !PT ;  /* 0x0000000203ff7812 */ /* 0x000fc6000782c0ff */
[----:B------:R-:W-:Y:S01]  /*8690*/  FMUL R34, R24, R24 ;  /* 0x0000001818227220 */ /* 0x000fe20000400000 */
[----:B------:R-:W-:-:S03]  /*86a0*/  FSEL R24, R39, 0.041666727513074874878, !P0 ;  /* 0x3d2aaabb27187808 */ /* 0x000fc60004000000 */
[----:B------:R-:W0:Y:S02]  /*86b0*/  MUFU.RCP R30, R34 ;  /* 0x00000022001e7308 */ /* 0x000e240000001000 */
[----:B------:R-:W-:-:S04]  /*86c0*/  FFMA R6, R5, R6, R24 ;  /* 0x0000000605067223 */ /* 0x000fc80000000018 */
[C---:B------:R-:W-:Y:S01]  /*86d0*/  FFMA R4, R5.reuse, R6, R4 ;  /* 0x0000000605047223 */ /* 0x040fe20000000004 */
[----:B------:R-:W-:Y:S01]  /*86e0*/  FFMA R5, R5, R0, RZ ;  /* 0x0000000005057223 */ /* 0x000fe200000000ff */
[----:B------:R-:W1:Y:S03]  /*86f0*/  FCHK P0, R11, R34 ;  /* 0x000000220b007302 */ /* 0x000e660000000000 */
[----:B------:R-:W-:-:S04]  /*8700*/  FFMA R24, R5, R4, R0 ;  /* 0x0000000405187223 */ /* 0x000fc80000000000 */
[----:B------:R-:W-:Y:S01]  /*8710*/  @P1 FADD R24, RZ, -R24 ;  /* 0x80000018ff181221 */ /* 0x000fe20000000000 */
[----:B0-----:R-:W-:-:S04]  /*8720*/  FFMA R31, -R34, R30, 1 ;  /* 0x3f800000221f7423 */ /* 0x001fc8000000011e */
[----:B------:R-:W-:-:S04]  /*8730*/  FFMA R3, R30, R31, R30 ;  /* 0x0000001f1e037223 */ /* 0x000fc8000000001e */
[----:B------:R-:W-:-:S04]  /*8740*/  FFMA R6, R3, R11, RZ ;  /* 0x0000000b03067223 */ /* 0x000fc800000000ff */
[----:B------:R-:W-:-:S04]  /*8750*/  FFMA R30, -R34, R6, R11 ;  /* 0x00000006221e7223 */ /* 0x000fc8000000010b */
[----:B------:R-:W-:Y:S01]  /*8760*/  FFMA R3, R3, R30, R6 ;  /* 0x0000001e03037223 */ /* 0x000fe20000000006 */
[----:B-1----:R-:W-:Y:S06]  /*8770*/  @!P0 BRA `(.L_x_139) ;  /* 0x0000000000108947 */ /* 0x002fec0003800000 */
[----:B------:R-:W-:Y:S01]  /*8780*/  IMAD.MOV.U32 R4, RZ, RZ, R34 ;  /* 0x000000ffff047224 */ /* 0x000fe200078e0022 */
[----:B------:R-:W-:Y:S01]  /*8790*/  MOV R48, 0x87c0 ;  /* 0x000087c000307802 */ /* 0x000fe20000000f00 */
[----:B------:R-:W-:-:S07]  /*87a0*/  IMAD.MOV.U32 R3, RZ, RZ, R11 ;  /* 0x000000ffff037224 */ /* 0x000fce00078e000b */
[----:B------:R-:W-:Y:S05]  /*87b0*/  CALL.REL.NOINC `($__internal_5_$__cuda_sm3x_div_rn_noftz_f32_slowpath) ;  /* 0x000000cc00d47944 */ /* 0x000fea0003c00000 */
.L_x_139:
[----:B------:R-:W-:Y:S05]  /*87c0*/  BSYNC.RECONVERGENT B3 ;  /* 0x0000000000037941 */ /* 0x000fea0003800200 */
.L_x_138:
[----:B------:R-:W-:Y:S01]  /*87d0*/  BSSY.RECONVERGENT B0, `(.L_x_140) ;  /* 0x0000038000007945 */ /* 0x000fe20003800200 */
[----:B------:R-:W-:-:S03]  /*87e0*/  FADD R39, R10, R3 ;  /* 0x000000030a277221 */ /* 0x000fc60000000000 */
        /* <DEDUP_REMOVED lines=11> */
.L_x_143:
        /* <DEDUP_REMOVED lines=12> */
.L_x_142:
        /* <DEDUP_REMOVED lines=18> */
[----:B------:R-:W-:Y:S02]  /*8a80*/  SHF.R.S32.HI R5, RZ, 0x1f, R4 ;  /* 0x0000001fff057819 */ /* 0x000fe40000011404 */
[----:B------:R-:W-:Y:S02]  /*8a90*/  LOP3.LUT R29, R4, R29, RZ, 0x3c, !PT ;  /* 0x0000001d041d7212 */ /* 0x000fe400078e3cff */
[C---:B------:R-:W-:Y:S02]  /*8aa0*/  LOP3.LUT R30, R5.reuse, R3, RZ, 0x3c, !PT ;  /* 0x00000003051e7212 */ /* 0x040fe400078e3cff */
[----:B------:R-:W-:-:S02]  /*8ab0*/  LOP3.LUT R31, R5, R4, RZ, 0x3c, !PT ;  /* 0x00000004051f7212 */ /* 0x000fc400078e3cff */
[----:B------:R-:W-:Y:S02]  /*8ac0*/  SHF.R.U32.HI R3, RZ, 0x1e, R0 ;  /* 0x0000001eff037819 */ /* 0x000fe40000011600 */
[----:B------:R-:W-:Y:S02]  /*8ad0*/  ISETP.GE.AND P0, PT, R29, RZ, PT ;  /* 0x000000ff1d00720c */ /* 0x000fe40003f06270 */
[----:B------:R-:W0:Y:S01]  /*8ae0*/  I2F.F64.S64 R30, R30 ;  /* 0x0000001e001e7312 */ /* 0x000e220000301c00 */
[----:B------:R-:W-:-:S05]  /*8af0*/  LEA.HI R32, R4, R3, RZ, 0x1 ;  /* 0x0000000304207211 */ /* 0x000fca00078f08ff */
[----:B------:R-:W-:-:S04]  /*8b00*/  IMAD.MOV R0, RZ, RZ, -R32 ;  /* 0x000000ffff007224 */ /* 0x000fc800078e0a20 */
[----:B------:R-:W-:Y:S01]  /*8b10*/  @!P1 IMAD.MOV.U32 R32, RZ, RZ, R0 ;  /* 0x000000ffff209224 */ /* 0x000fe200078e0000 */
[----:B0-----:R-:W-:-:S10]  /*8b20*/  DMUL R36, R30, UR4 ;  /* 0x000000041e247c28 */ /* 0x001fd40008000000 */
[----:B------:R-:W0:Y:S02]  /*8b30*/  F2F.F32.F64 R36, R36 ;  /* 0x0000002400247310 */ /* 0x000e240000301000 */
[----:B01----:R-:W-:-:S07]  /*8b40*/  FSEL R33, -R36, R36, !P0 ;  /* 0x0000002424217208 */ /* 0x003fce0004000100 */
.L_x_141:
[----:B------:R-:W-:Y:S05]  /*8b50*/  BSYNC.RECONVERGENT B0 ;  /* 0x0000000000007941 */ /* 0x000fea0003800200 */
.L_x_140:
[----:B------:R-:W-:Y:S01]  /*8b60*/  MOV R0, 0x37cbac00 ;  /* 0x37cbac0000007802 */ /* 0x000fe20000000f00 */
[----:B------:R-:W-:Y:S01]  /*8b70*/  FMUL R3, R33, R33 ;  /* 0x0000002121037220 */ /* 0x000fe20000400000 */
[C---:B------:R-:W-:Y:S01]  /*8b80*/  LOP3.LUT R4, R32.reuse, 0x1, RZ, 0xc0, !PT ;  /* 0x0000000120047812 */ /* 0x040fe200078ec0ff */
[----:B------:R-:W-:Y:S01]  /*8b90*/  IMAD.MOV.U32 R6, RZ, RZ, 0x3e2aaaa8 ;  /* 0x3e2aaaa8ff067424 */ /* 0x000fe200078e00ff */
[----:B------:R-:W-:Y:S01]  /*8ba0*/  LOP3.LUT P1, RZ, R32, 0x2, RZ, 0xc0, !PT ;  /* 0x0000000220ff7812 */ /* 0x000fe2000782c0ff */
[----:B------:R-:W-:Y:S01]  /*8bb0*/  FFMA R0, R3, R0, -0.0013887860113754868507 ;  /* 0xbab607ed03007423 */ /* 0x000fe20000000000 */
[----:B------:R-:W-:Y:S01]  /*8bc0*/  ISETP.NE.U32.AND P0, PT, R4, 0x1, PT ;  /* 0x000000010400780c */ /* 0x000fe20003f05070 */
[----:B------:R-:W-:Y:S01]  /*8bd0*/  IMAD.MOV.U32 R4, RZ, RZ, 0x3c0885e4 ;  /* 0x3c0885e4ff047424 */ /* 0x000fe200078e00ff */
[----:B------:R-:W0:Y:S01]  /*8be0*/  LDCU UR4, c[0x3][0x14] ;  /* 0x00c00280ff0477ac */ /* 0x000e220008000800 */
[----:B------:R-:W-:Y:S01]  /*8bf0*/  BSSY.RECONVERGENT B3, `(.L_x_144) ;  /* 0x0000019000037945 */ /* 0x000fe20003800200 */
[----:B------:R-:W-:-:S02]  /*8c00*/  FSEL R0, R0, -0.00019574658654164522886, !P0 ;  /* 0xb94d415300007808 */ /* 0x000fc40004000000 */
[----:B------:R-:W-:Y:S02]  /*8c10*/  FSEL R4, R4, 0.041666727513074874878, P0 ;  /* 0x3d2aaabb04047808 */ /* 0x000fe40000000000 */
[----:B------:R-:W-:-:S03]  /*8c20*/  FSEL R6, -R6, -0.4999999701976776123, P0 ;  /* 0xbeffffff06067808 */ /* 0x000fc60000000100 */
[----:B------:R-:W-:Y:S01]  /*8c30*/  FFMA R4, R3, R0, R4 ;  /* 0x0000000003047223 */ /* 0x000fe20000000004 */
[----:B------:R-:W-:-:S03]  /*8c40*/  FSEL R0, R33, 1, P0 ;  /* 0x3f80000021007808 */ /* 0x000fc60000000000 */
[C---:B------:R-:W-:Y:S02]  /*8c50*/  FFMA R4, R3.reuse, R4, R6 ;  /* 0x0000000403047223 */ /* 0x040fe40000000006 */
        /* <DEDUP_REMOVED lines=17> */
[----:B------:R-:W-:-:S07]  /*8d70*/  IMAD.MOV.U32 R0, RZ, RZ, R3 ;  /* 0x000000ffff007224 */ /* 0x000fce00078e0003 */
.L_x_145:
[----:B------:R-:W-:Y:S05]  /*8d80*/  BSYNC.RECONVERGENT B3 ;  /* 0x0000000000037941 */ /* 0x000fea0003800200 */
.L_x_144:
[----:B------:R-:W-:Y:S01]  /*8d90*/  FADD R6, R35, R35 ;  /* 0x0000002323067221 */ /* 0x000fe20000000000 */
[----:B------:R-:W-:Y:S01]  /*8da0*/  FADD R0, R5, -R0 ;  /* 0x8000000005007221 */ /* 0x000fe20000000000 */
[----:B------:R-:W-:Y:S01]  /*8db0*/  FMUL R24, R24, -R39 ;  /* 0x8000002718187220 */ /* 0x000fe20000400000 */
[----:B------:R-:W-:Y:S01]  /*8dc0*/  BSSY.RECONVERGENT B3, `(.L_x_146) ;  /* 0x000000f000037945 */ /* 0x000fe20003800200 */
[----:B------:R-:W0:Y:S01]  /*8dd0*/  MUFU.RCP R4, R6 ;  /* 0x0000000600047308 */ /* 0x000e220000001000 */
[----:B------:R-:W-:-:S04]  /*8de0*/  FADD R3, R0, R0 ;  /* 0x0000000000037221 */ /* 0x000fc80000000000 */
[----:B------:R-:W-:-:S04]  /*8df0*/  FMUL R3, R3, R24 ;  /* 0x0000001803037220 */ /* 0x000fc80000400000 */
        /* <DEDUP_REMOVED lines=11> */
.L_x_147:
[----:B------:R-:W-:Y:S05]  /*8eb0*/  BSYNC.RECONVERGENT B3 ;  /* 0x0000000000037941 */ /* 0x000fea0003800200 */
.L_x_146:
[----:B------:R-:W0:Y:S01]  /*8ec0*/  LDC R39, c[0x3][0x24] ;  /* 0x00c00900ff277b82 */ /* 0x000e220000000800 */
[----:B------:R-:W-:Y:S01]  /*8ed0*/  BSSY.RECONVERGENT B0, `(.L_x_148) ;  /* 0x0000049000007945 */ /* 0x000fe20003800200 */
[----:B0-----:R-:W-:-:S04]  /*8ee0*/  FMUL R39, R39, 0.5 ;  /* 0x3f00000027277820 */ /* 0x001fc80000400000 */
[C---:B------:R-:W-:Y:S01]  /*8ef0*/  FFMA R37, R39.reuse, R22, R27 ;  /* 0x0000001627257223 */ /* 0x040fe2000000001b */
[C---:B------:R-:W-:Y:S01]  /*8f00*/  FFMA R35, R39.reuse, R21, R28 ;  /* 0x0000001527237223 */ /* 0x040fe2000000001c */
[C---:B------:R-:W-:Y:S01]  /*8f10*/  FFMA R34, R39.reuse, R25, R14 ;  /* 0x0000001927227223 */ /* 0x040fe2000000000e */
[----:B------:R-:W-:Y:S01]  /*8f20*/  FFMA R0, R39, R29, R16 ;  /* 0x0000001d27007223 */ /* 0x000fe20000000010 */
[C---:B------:R-:W-:Y:S01]  /*8f30*/  FMUL R3, R37.reuse, 0.63661974668502807617 ;  /* 0x3f22f98325037820 */ /* 0x040fe20000400000 */
[----:B------:R-:W-:Y:S01]  /*8f40*/  FSETP.GE.AND P0, PT, |R37|, 105615, PT ;  /* 0x47ce47802500780b */ /* 0x000fe20003f06200 */
[----:B------:R-:W-:-:S04]  /*8f50*/  FMUL R41, R35, R35 ;  /* 0x0000002323297220 */ /* 0x000fc80000400000 */
[----:B------:R-:W0:Y:S01]  /*8f60*/  F2I.NTZ R3, R3 ;  /* 0x0000000300037305 */ /* 0x000e220000203100 */
[----:B------:R-:W-:-:S04]  /*8f70*/  FADD R42, R8, R41 ;  /* 0x00000029082a7221 */ /* 0x000fc80000000000 */
[----:B------:R-:W-:Y:S01]  /*8f80*/  FFMA R40, R7, -R35, R42 ;  /* 0x8000002307287223 */ /* 0x000fe2000000002a */
[----:B0-----:R-:W-:Y:S01]  /*8f90*/  I2FP.F32.S32 R36, R3 ;  /* 0x0000000300247245 */ /* 0x001fe20000201400 */
[----:B------:R-:W-:-:S04]  /*8fa0*/  IMAD.MOV.U32 R38, RZ, RZ, R3 ;  /* 0x000000ffff267224 */ /* 0x000fc800078e0003 */
[----:B------:R-:W-:-:S04]  /*8fb0*/  FFMA R5, R36, -1.5707962512969970703, R37 ;  /* 0xbfc90fda24057823 */ /* 0x000fc80000000025 */
[----:B------:R-:W-:-:S04]  /*8fc0*/  FFMA R5, R36, -7.5497894158615963534e-08, R5 ;  /* 0xb3a2216824057823 */ /* 0x000fc80000000005 */
[----:B------:R-:W-:-:S05]  /*8fd0*/  FFMA R36, R36, -5.3903029534742383927e-15, R5 ;  /* 0xa7c234c524247823 */ /* 0x000fca0000000005 */
[----:B------:R-:W-:Y:S01]  /*8fe0*/  MOV R4, R36 ;  /* 0x0000002400047202 */ /* 0x000fe20000000f00 */
[----:B------:R-:W-:Y:S06]  /*8ff0*/  @!P0 BRA `(.L_x_149) ;  /* 0x0000000000d88947 */ /* 0x000fec0003800000 */
[----:B------:R-:W-:-:S13]  /*9000*/  FSETP.NEU.AND P0, PT, |R37|, +INF , PT ;  /* 0x7f8000002500780b */ /* 0x000fda0003f0d200 */
[----:B------:R-:W-:Y:S05]  /*9010*/  @!P0 BRA `(.L_x_150) ;  /* 0x0000000000c88947 */ /* 0x000fea0003800000 */
[----:B------:R-:W-:Y:S02]  /*9020*/  IMAD.SHL.U32 R3, R37, 0x100, RZ ;  /* 0x0000010025037824 */ /* 0x000fe400078e00ff */
[----:B------:R-:W-:Y:S01]  /*9030*/  HFMA2 R33, -RZ, RZ, 0, 0 ;  /* 0x00000000ff217431 */ /* 0x000fe200000001ff */
[----:B------:R-:W-:Y:S01]  /*9040*/  BSSY.RECONVERGENT B1, `(.L_x_151) ;  /* 0x000000f000017945 */ /* 0x000fe20003800200 */
[----:B------:R-:W-:Y:S02]  /*9050*/  IMAD.MOV.U32 R24, RZ, RZ, RZ ;  /* 0x000000ffff187224 */ /* 0x000fe400078e00ff */
[----:B------:R-:W-:Y:S01]  /*9060*/  IMAD.MOV.U32 R6, RZ, RZ, RZ ;  /* 0x000000ffff067224 */ /* 0x000fe200078e00ff */
[----:B------:R-:W-:-:S07]  /*9070*/  LOP3.LUT R43, R3, 0x80000000, RZ, 0xfc, !PT ;  /* 0x80000000032b7812 */ /* 0x000fce00078efcff */
.L_x_152:
        /* <DEDUP_REMOVED lines=12> */
.L_x_151:
[----:B------:R-:W-:Y:S01]  /*9140*/  SHF.R.U32.HI R6, RZ, 0x17, R37 ;  /* 0x00000017ff067819 */ /* 0x000fe20000011625 */
[----:B------:R1:W-:Y:S03]  /*9150*/  STL [R1+0x18], R24 ;  /* 0x0000181801007387 */ /* 0x0003e60000100800 */
[C---:B0-----:R-:W-:Y:S02]  /*9160*/  LOP3.LUT R3, R6.reuse, 0xe0, RZ, 0xc0, !PT ;  /* 0x000000e006037812 */ /* 0x041fe400078ec0ff */
        /* <DEDUP_REMOVED lines=27> */
[----:B0-----:R-:W-:Y:S01]  /*9320*/  FSEL R4, -R32, R32, !P1 ;  /* 0x0000002020047208 */ /* 0x001fe20004800100 */
[----:B-1----:R-:W-:Y:S06]  /*9330*/  BRA `(.L_x_149) ;  /* 0x0000000000087947 */ /* 0x002fec0003800000 */
.L_x_150:
[----:B------:R-:W-:Y:S01]  /*9340*/  FMUL R4, RZ, R37 ;  /* 0x00000025ff047220 */ /* 0x000fe20000400000 */
[----:B------:R-:W-:-:S07]  /*9350*/  MOV R3, RZ ;  /* 0x000000ff00037202 */ /* 0x000fce0000000f00 */
.L_x_149:
[----:B------:R-:W-:Y:S05]  /*9360*/  BSYNC.RECONVERGENT B0 ;  /* 0x0000000000007941 */ /* 0x000fea0003800200 */
.L_x_148:
[----:B------:R-:W-:Y:S02]  /*9370*/  IMAD.MOV.U32 R5, RZ, RZ, 0x37cbac00 ;  /* 0x37cbac00ff057424 */ /* 0x000fe400078e00ff */
[----:B------:R-:W-:Y:S01]  /*9380*/  FMUL R6, R4, R4 ;  /* 0x0000000404067220 */ /* 0x000fe20000400000 */
[C---:B------:R-:W-:Y:S01]  /*9390*/  LOP3.LUT R24, R3.reuse, 0x1, RZ, 0xc0, !PT ;  /* 0x0000000103187812 */ /* 0x040fe200078ec0ff */
[----:B------:R-:W-:Y:S01]  /*93a0*/  IMAD.MOV.U32 R31, RZ, RZ, 0x3c0885e4 ;  /* 0x3c0885e4ff1f7424 */ /* 0x000fe200078e00ff */
[----:B------:R-:W-:Y:S01]  /*93b0*/  IADD3 R3, PT, PT, R3, 0x1, RZ ;  /* 0x0000000103037810 */ /* 0x000fe20007ffe0ff */
[----:B------:R-:W-:Y:S01]  /*93c0*/  FFMA R5, R6, R5, -0.0013887860113754868507 ;  /* 0xbab607ed06057423 */ /* 0x000fe20000000005 */
[----:B------:R-:W-:Y:S01]  /*93d0*/  ISETP.NE.U32.AND P0, PT, R24, 0x1, PT ;  /* 0x000000011800780c */ /* 0x000fe20003f05070 */
[----:B------:R-:W-:Y:S01]  /*93e0*/  IMAD.MOV.U32 R24, RZ, RZ, 0x3e2aaaa8 ;  /* 0x3e2aaaa8ff187424 */ /* 0x000fe200078e00ff */
[----:B------:R-:W-:Y:S01]  /*93f0*/  LOP3.LUT P1, RZ, R3, 0x2, RZ, 0xc0, !PT ;  /* 0x0000000203ff7812 */ /* 0x000fe2000782c0ff */
[----:B------:R-:W-:Y:S01]  /*9400*/  BSSY.RECONVERGENT B3, `(.L_x_153) ;  /* 0x000001a000037945 */ /* 0x000fe20003800200 */
[----:B------:R-:W-:-:S02]  /*9410*/  FSEL R5, R5, -0.00019574658654164522886, P0 ;  /* 0xb94d415305057808 */ /* 0x000fc40000000000 */
[----:B------:R-:W-:Y:S02]  /*9420*/  FSEL R31, R31, 0.041666727513074874878, !P0 ;  /* 0x3d2aaabb1f1f7808 */ /* 0x000fe40004000000 */
[----:B------:R-:W-:Y:S02]  /*9430*/  FSEL R3, R4, 1, !P0 ;  /* 0x3f80000004037808 */ /* 0x000fe40004000000 */
[----:B------:R-:W-:Y:S01]  /*9440*/  FSEL R24, -R24, -0.4999999701976776123, !P0 ;  /* 0xbeffffff18187808 */ /* 0x000fe20004000100 */
[C---:B------:R-:W-:Y:S01]  /*9450*/  FFMA R5, R6.reuse, R5, R31 ;  /* 0x0000000506057223 */ /* 0x040fe2000000001f */
[----:B------:R-:W-:Y:S01]  /*9460*/  FSETP.GE.AND P3, PT, |R37|, 105615, PT ;  /* 0x47ce47802500780b */ /* 0x000fe20003f66200 */
[C---:B------:R-:W-:Y:S02]  /*9470*/  FFMA R4, R6.reuse, R3, RZ ;  /* 0x0000000306047223 */ /* 0x040fe400000000ff */
        /* <DEDUP_REMOVED lines=18> */
.L_x_154:
[----:B------:R-:W-:Y:S05]  /*95a0*/  BSYNC.RECONVERGENT B3 ;  /* 0x0000000000037941 */ /* 0x000fea0003800200 */
.L_x_153:
[----:B------:R-:W-:Y:S01]  /*95b0*/  BSSY.RECONVERGENT B0, `(.L_x_155) ;  /* 0x000003a000007945 */ /* 0x000fe20003800200 */
[----:B------:R-:W-:Y:S02]  /*95c0*/  IMAD.MOV.U32 R5, RZ, RZ, R38 ;  /* 0x000000ffff057224 */ /* 0x000fe400078e0026 */
[----:B------:R-:W-:Y:S01]  /*95d0*/  IMAD.MOV.U32 R3, RZ, RZ, R36 ;  /* 0x000000ffff037224 */ /* 0x000fe200078e0024 */
[----:B------:R-:W-:Y:S06]  /*95e0*/  @!P3 BRA `(.L_x_156) ;  /* 0x0000000000d8b947 */ /* 0x000fec0003800000 */
[----:B------:R-:W-:-:S13]  /*95f0*/  FSETP.NEU.AND P0, PT, |R37|, +INF , PT ;  /* 0x7f8000002500780b */ /* 0x000fda0003f0d200 */
[----:B------:R-:W-:Y:S05]  /*9600*/  @!P0 BRA `(.L_x_157) ;  /* 0x0000000000c88947 */ /* 0x000fea0003800000 */
[----:B------:R-:W-:Y:S01]  /*9610*/  SHF.L.U32 R4, R37, 0x8, RZ ;  /* 0x0000000825047819 */ /* 0x000fe200000006ff */
[----:B------:R-:W-:Y:S01]  /*9620*/  HFMA2 R3, -RZ, RZ, 0, 0 ;  /* 0x00000000ff037431 */ /* 0x000fe200000001ff */
[----:B------:R-:W-:Y:S01]  /*9630*/  BSSY.RECONVERGENT B1, `(.L_x_158) ;  /* 0x000000f000017945 */ /* 0x000fe20003800200 */
[----:B------:R-:W-:Y:S01]  /*9640*/  IMAD.MOV.U32 R30, RZ, RZ, RZ ;  /* 0x000000ffff1e7224 */ /* 0x000fe200078e00ff */
[----:B------:R-:W-:Y:S01]  /*9650*/  LOP3.LUT R45, R4, 0x80000000, RZ, 0xfc, !PT ;  /* 0x80000000042d7812 */ /* 0x000fe200078efcff */
[----:B------:R-:W-:-:S07]  /*9660*/  IMAD.MOV.U32 R43, RZ, RZ, RZ ;  /* 0x000000ffff2b7224 */ /* 0x000fce00078e00ff */
.L_x_159:
        /* <DEDUP_REMOVED lines=12> */
.L_x_158:
[----:B0-----:R-:W-:Y:S01]  /*9730*/  SHF.R.U32.HI R6, RZ, 0x17, R37 ;  /* 0x00000017ff067819 */ /* 0x001fe20000011625 */
        /* <DEDUP_REMOVED lines=29> */
[----:B0-----:R-:W-:Y:S01]  /*9910*/  FSEL R3, -R30, R30, !P0 ;  /* 0x0000001e1e037208 */ /* 0x001fe20004000100 */
[----:B------:R-:W-:Y:S06]  /*9920*/  BRA `(.L_x_156) ;  /* 0x0000000000087947 */ /* 0x000fec0003800000 */
.L_x_157:
[----:B------:R-:W-:Y:S01]  /*9930*/  FMUL R3, RZ, R37 ;  /* 0x00000025ff037220 */ /* 0x000fe20000400000 */
[----:B------:R-:W-:-:S07]  /*9940*/  IMAD.MOV.U32 R5, RZ, RZ, RZ ;  /* 0x000000ffff057224 */ /* 0x000fce00078e00ff */
.L_x_156:
[----:B------:R-:W-:Y:S05]  /*9950*/  BSYNC.RECONVERGENT B0 ;  /* 0x0000000000007941 */ /* 0x000fea0003800200 */
.L_x_155:
[----:B------:R-:W-:Y:S01]  /*9960*/  MOV R31, 0x37cbac00 ;  /* 0x37cbac00001f7802 */ /* 0x000fe20000000f00 */
[----:B------:R-:W-:Y:S01]  /*9970*/  FMUL R4, R3, R3 ;  /* 0x0000000303047220 */ /* 0x000fe20000400000 */
[C---:B------:R-:W-:Y:S01]  /*9980*/  LOP3.LUT R30, R5.reuse, 0x1, RZ, 0xc0, !PT ;  /* 0x00000001051e7812 */ /* 0x040fe200078ec0ff */
[----:B------:R-:W-:Y:S01]  /*9990*/  VIADD R32, R5, 0x1 ;  /* 0x0000000105207836 */ /* 0x000fe20000000000 */
[----:B------:R-:W-:Y:S01]  /*99a0*/  BSSY.RECONVERGENT B3, `(.L_x_160) ;  /* 0x000001e000037945 */ /* 0x000fe20003800200 */
[----:B------:R-:W-:Y:S01]  /*99b0*/  FFMA R6, R4, R31, -0.0013887860113754868507 ;  /* 0xbab607ed04067423 */ /* 0x000fe2000000001f */
[----:B------:R-:W-:Y:S01]  /*99c0*/  ISETP.NE.U32.AND P0, PT, R30, 0x1, PT ;  /* 0x000000011e00780c */ /* 0x000fe20003f05070 */
[----:B------:R-:W-:Y:S02]  /*99d0*/  HFMA2 R30, -RZ, RZ, 1.541015625, -0.052001953125 ;  /* 0x3e2aaaa8ff1e7431 */ /* 0x000fe400000001ff */
[----:B------:R-:W-:Y:S01]  /*99e0*/  IMAD.MOV.U32 R31, RZ, RZ, 0x3c0885e4 ;  /* 0x3c0885e4ff1f7424 */ /* 0x000fe200078e00ff */
[----:B------:R-:W-:-:S02]  /*99f0*/  LOP3.LUT P1, RZ, R32, 0x2, RZ, 0xc0, !PT ;  /* 0x0000000220ff7812 */ /* 0x000fc4000782c0ff */
[----:B------:R-:W-:Y:S02]  /*9a00*/  FSEL R5, R6, -0.00019574658654164522886, P0 ;  /* 0xb94d415306057808 */ /* 0x000fe40000000000 */
[----:B------:R-:W-:Y:S02]  /*9a10*/  FSEL R31, R31, 0.041666727513074874878, !P0 ;  /* 0x3d2aaabb1f1f7808 */ /* 0x000fe40004000000 */
[----:B------:R-:W-:Y:S02]  /*9a20*/  FSEL R3, R3, 1, !P0 ;  /* 0x3f80000003037808 */ /* 0x000fe40004000000 */
[----:B------:R-:W-:Y:S01]  /*9a30*/  FSEL R30, -R30, -0.4999999701976776123, !P0 ;  /* 0xbeffffff1e1e7808 */ /* 0x000fe20004000100 */
[C---:B------:R-:W-:Y:S02]  /*9a40*/  FFMA R5, R4.reuse, R5, R31 ;  /* 0x0000000504057223 */ /* 0x040fe4000000001f */
[C---:B------:R-:W-:Y:S02]  /*9a50*/  FFMA R6, R4.reuse, R3, RZ ;  /* 0x0000000304067223 */ /* 0x040fe400000000ff */
[----:B------:R-:W-:-:S04]  /*9a60*/  FFMA R5, R4, R5, R30 ;  /* 0x0000000504057223 */ /* 0x000fc8000000001e */
[----:B------:R-:W-:-:S04]  /*9a70*/  FFMA R6, R6, R5, R3 ;  /* 0x0000000506067223 */ /* 0x000fc80000000003 */
[----:B------:R-:W-:-:S04]  /*9a80*/  @P1 FADD R6, RZ, -R6 ;  /* 0x80000006ff061221 */ /* 0x000fc80000000000 */
[----:B------:R-:W-:-:S04]  /*9a90*/  FMUL R3, R8, R6 ;  /* 0x0000000608037220 */ /* 0x000fc80000400000 */
[----:B------:R-:W-:-:S04]  /*9aa0*/  FFMA R5, R6, R3, R41 ;  /* 0x0000000306057223 */ /* 0x000fc80000000029 */
        /* <DEDUP_REMOVED lines=12> */
[----:B------:R-:W-:-:S07]  /*9b70*/  MOV R31, R3 ;  /* 0x00000003001f7202 */ /* 0x000fce0000000f00 */
.L_x_161:
[----:B------:R-:W-:Y:S05]  /*9b80*/  BSYNC.RECONVERGENT B3 ;  /* 0x0000000000037941 */ /* 0x000fea0003800200 */
.L_x_160:
        /* <DEDUP_REMOVED lines=12> */
.L_x_166:
        /* <DEDUP_REMOVED lines=12> */
.L_x_165:
        /* <DEDUP_REMOVED lines=31> */
[----:B-1----:R-:W-:Y:S06]  /*9f00*/  BRA `(.L_x_163) ;  /* 0x0000000000087947 */ /* 0x002fec0003800000 */
.L_x_164:
[----:B------:R-:W-:Y:S01]  /*9f10*/  FMUL R0, RZ, R37 ;  /* 0x00000025ff007220 */ /* 0x000fe20000400000 */
[----:B------:R-:W-:-:S07]  /*9f20*/  IMAD.MOV.U32 R4, RZ, RZ, RZ ;  /* 0x000000ffff047224 */ /* 0x000fce00078e00ff */
.L_x_163:
[----:B------:R-:W-:Y:S05]  /*9f30*/  BSYNC.RECONVERGENT B0 ;  /* 0x0000000000007941 */ /* 0x000fea0003800200 */
.L_x_162:
[----:B------:R-:W-:Y:S01]  /*9f40*/  MOV R46, 0x37cbac00 ;  /* 0x37cbac00002e7802 */ /* 0x000fe20000000f00 */
[----:B------:R-:W-:Y:S01]  /*9f50*/  FMUL R3, R0, R0 ;  /* 0x0000000000037220 */ /* 0x000fe20000400000 */
[----:B------:R-:W-:Y:S01]  /*9f60*/  LOP3.LUT R6, R4, 0x1, RZ, 0xc0, !PT ;  /* 0x0000000104067812 */ /* 0x000fe200078ec0ff */
[----:B------:R-:W-:Y:S02]  /*9f70*/  HFMA2 R48, -RZ, RZ, 1.541015625, -0.052001953125 ;  /* 0x3e2aaaa8ff307431 */ /* 0x000fe400000001ff */
[----:B------:R-:W-:Y:S02]  /*9f80*/  IMAD.MOV.U32 R47, RZ, RZ, 0x3c0885e4 ;  /* 0x3c0885e4ff2f7424 */ /* 0x000fe400078e00ff */
[----:B------:R-:W-:Y:S01]  /*9f90*/  FFMA R5, R3, R46, -0.0013887860113754868507 ;  /* 0xbab607ed03057423 */ /* 0x000fe2000000002e */
[----:B------:R-:W-:Y:S01]  /*9fa0*/  ISETP.NE.U32.AND P0, PT, R6, 0x1, PT ;  /* 0x000000010600780c */ /* 0x000fe20003f05070 */
[----:B------:R-:W-:Y:S01]  /*9fb0*/  VIADD R30, R4, 0x1 ;  /* 0x00000001041e7836 */ /* 0x000fe20000000000 */
[----:B------:R-:W-:Y:S02]  /*9fc0*/  BSSY.RECONVERGENT B0, `(.L_x_167) ;  /* 0x0000046000007945 */ /* 0x000fe40003800200 */
[----:B------:R-:W-:-:S02]  /*9fd0*/  FSEL R4, R5, -0.00019574658654164522886, P0 ;  /* 0xb94d415305047808 */ /* 0x000fc40000000000 */
[----:B------:R-:W-:Y:S02]  /*9fe0*/  FSEL R6, R47, 0.041666727513074874878, !P0 ;  /* 0x3d2aaabb2f067808 */ /* 0x000fe40004000000 */
[----:B------:R-:W-:Y:S02]  /*9ff0*/  LOP3.LUT P1, RZ, R30, 0x2, RZ, 0xc0, !PT ;  /* 0x000000021eff7812 */ /* 0x000fe4000782c0ff */
[----:B------:R-:W-:Y:S01]  /*a000*/  FSEL R0, R0, 1, !P0 ;  /* 0x3f80000000007808 */ /* 0x000fe20004000000 */
[----:B------:R-:W-:Y:S01]  /*a010*/  FFMA R4, R3, R4, R6 ;  /* 0x0000000403047223 */ /* 0x000fe20000000006 */
[----:B------:R-:W-:-:S03]  /*a020*/  FSEL R33, -R48, -0.4999999701976776123, !P0 ;  /* 0xbeffffff30217808 */ /* 0x000fc60004000100 */
[C---:B------:R-:W-:Y:S02]  /*a030*/  FFMA R5, R3.reuse, R0, RZ ;  /* 0x0000000003057223 */ /* 0x040fe400000000ff */
[----:B------:R-:W-:Y:S01]  /*a040*/  FFMA R4, R3, R4, R33 ;  /* 0x0000000403047223 */ /* 0x000fe20000000021 */
[----:B------:R-:W-:-:S03]  /*a050*/  IMAD.MOV.U32 R3, RZ, RZ, R36 ;  /* 0x000000ffff037224 */ /* 0x000fc600078e0024 */
[----:B------:R-:W-:Y:S01]  /*a060*/  FFMA R0, R5, R4, R0 ;  /* 0x0000000405007223 */ /* 0x000fe20000000000 */
[----:B------:R-:W-:-:S03]  /*a070*/  IMAD.MOV.U32 R4, RZ, RZ, R38 ;  /* 0x000000ffff047224 */ /* 0x000fc600078e0026 */
[----:B------:R-:W-:-:S04]  /*a080*/  @P1 FADD R0, RZ, -R0 ;  /* 0x80000000ff001221 */ /* 0x000fc80000000000 */
[----:B------:R-:W-:-:S04]  /*a090*/  FMUL R30, R8, R0 ;  /* 0x00000000081e7220 */ /* 0x000fc80000400000 */
[----:B------:R-:W-:Y:S01]  /*a0a0*/  FFMA R30, R0, R30, R41 ;  /* 0x0000001e001e7223 */ /* 0x000fe20000000029 */
[----:B------:R-:W-:Y:S06]  /*a0b0*/  @!P3 BRA `(.L_x_168) ;  /* 0x0000000000d8b947 */ /* 0x000fec0003800000 */
[----:B------:R-:W-:-:S13]  /*a0c0*/  FSETP.NEU.AND P0, PT, |R37|, +INF , PT ;  /* 0x7f8000002500780b */ /* 0x000fda0003f0d200 */
[----:B------:R-:W-:Y:S05]  /*a0d0*/  @!P0 BRA `(.L_x_169) ;  /* 0x0000000000c88947 */ /* 0x000fea0003800000 */
[----:B------:R-:W-:Y:S01]  /*a0e0*/  SHF.L.U32 R3, R37, 0x8, RZ ;  /* 0x0000000825037819 */ /* 0x000fe200000006ff */
[----:B------:R-:W-:Y:S01]  /*a0f0*/  BSSY.RECONVERGENT B1, `(.L_x_170) ;  /* 0x0000010000017945 */ /* 0x000fe20003800200 */
[----:B------:R-:W-:Y:S01]  /*a100*/  IMAD.MOV.U32 R6, RZ, RZ, RZ ;  /* 0x000000ffff067224 */ /* 0x000fe200078e00ff */
[----:B------:R-:W-:Y:S01]  /*a110*/  MOV R0, RZ ;  /* 0x000000ff00007202 */ /* 0x000fe20000000f00 */
[----:B------:R-:W-:Y:S01]  /*a120*/  IMAD.MOV.U32 R43, RZ, RZ, RZ ;  /* 0x000000ffff2b7224 */ /* 0x000fe200078e00ff */
[----:B------:R-:W-:-:S07]  /*a130*/  LOP3.LUT R45, R3, 0x80000000, RZ, 0xfc, !PT ;  /* 0x80000000032d7812 */ /* 0x000fce00078efcff */
.L_x_171:
        /* <DEDUP_REMOVED lines=12> */
.L_x_170:
        /* <DEDUP_REMOVED lines=32> */
.L_x_169:
[----:B------:R-:W-:Y:S01]  /*a400*/  FMUL R3, RZ, R37 ;  /* 0x00000025ff037220 */ /* 0x000fe20000400000 */
[----:B------:R-:W-:-:S07]  /*a410*/  IMAD.MOV.U32 R4, RZ, RZ, RZ ;  /* 0x000000ffff047224 */ /* 0x000fce00078e00ff */
.L_x_168:
[----:B------:R-:W-:Y:S05]  /*a420*/  BSYNC.RECONVERGENT B0 ;  /* 0x0000000000007941 */ /* 0x000fea0003800200 */
.L_x_167:
[----:B------:R-:W-:Y:S01]  /*a430*/  FMUL R5, R3, R3 ;  /* 0x0000000303057220 */ /* 0x000fe20000400000 */
[C---:B------:R-:W-:Y:S01]  /*a440*/  LOP3.LUT R6, R4.reuse, 0x1, RZ, 0xc0, !PT ;  /* 0x0000000104067812 */ /* 0x040fe200078ec0ff */
[----:B------:R-:W-:Y:S01]  /*a450*/  BSSY.RECONVERGENT B0, `(.L_x_172) ;  /* 0x0000047000007945 */ /* 0x000fe20003800200 */
[----:B------:R-:W-:Y:S01]  /*a460*/  LOP3.LUT P1, RZ, R4, 0x2, RZ, 0xc0, !PT ;  /* 0x0000000204ff7812 */ /* 0x000fe2000782c0ff */
[----:B------:R-:W-:Y:S01]  /*a470*/  FFMA R0, R5, R46, -0.0013887860113754868507 ;  /* 0xbab607ed05007423 */ /* 0x000fe2000000002e */
[----:B------:R-:W-:Y:S01]  /*a480*/  ISETP.NE.U32.AND P0, PT, R6, 0x1, PT ;  /* 0x000000010600780c */ /* 0x000fe20003f05070 */
[----:B------:R-:W-:Y:S01]  /*a490*/  FFMA R42, R42, R9, -R12 ;  /* 0x000000092a2a7223 */ /* 0x000fe2000000080c */
[----:B------:R-:W-:Y:S02]  /*a4a0*/  MOV R4, R38 ;  /* 0x0000002600047202 */ /* 0x000fe40000000f00 */
[----:B------:R-:W-:Y:S02]  /*a4b0*/  FSEL R6, R0, -0.00019574658654164522886, !P0 ;  /* 0xb94d415300067808 */ /* 0x000fe40004000000 */
[----:B------:R-:W-:-:S02]  /*a4c0*/  FSEL R32, R47, 0.041666727513074874878, P0 ;  /* 0x3d2aaabb2f207808 */ /* 0x000fc40000000000 */
[----:B------:R-:W-:Y:S02]  /*a4d0*/  FSEL R0, R3, 1, P0 ;  /* 0x3f80000003007808 */ /* 0x000fe40000000000 */
[----:B------:R-:W-:Y:S01]  /*a4e0*/  FSEL R33, -R48, -0.4999999701976776123, P0 ;  /* 0xbeffffff30217808 */ /* 0x000fe20000000100 */
[C---:B------:R-:W-:Y:S02]  /*a4f0*/  FFMA R6, R5.reuse, R6, R32 ;  /* 0x0000000605067223 */ /* 0x040fe40000000020 */
[C---:B------:R-:W-:Y:S02]  /*a500*/  FFMA R3, R5.reuse, R0, RZ ;  /* 0x0000000005037223 */ /* 0x040fe400000000ff */
[----:B------:R-:W-:-:S04]  /*a510*/  FFMA R6, R5, R6, R33 ;  /* 0x0000000605067223 */ /* 0x000fc80000000021 */
[----:B------:R-:W-:Y:S01]  /*a520*/  FFMA R43, R3, R6, R0 ;  /* 0x00000006032b7223 */ /* 0x000fe20000000000 */
[----:B------:R-:W-:-:S03]  /*a530*/  IMAD.MOV.U32 R0, RZ, RZ, R36 ;  /* 0x000000ffff007224 */ /* 0x000fc600078e0024 */
[----:B------:R-:W-:Y:S01]  /*a540*/  @P1 FADD R43, RZ, -R43 ;  /* 0x8000002bff2b1221 */ /* 0x000fe20000000000 */
        /* <DEDUP_REMOVED lines=9> */
.L_x_176:
[----:B0-----:R-:W0:Y:S02]  /*a5e0*/  LDC.64 R4, c[0x4][0x10] ;  /* 0x01000400ff047b82 */ /* 0x001e240000000a00 */
[----:B0-----:R-:W-:-:S06]  /*a5f0*/  IMAD.WIDE.U32 R4, R0, 0x4, R4 ;  /* 0x0000000400047825 */ /* 0x001fcc00078e0004 */
[----:B------:R-:W2:Y:S01]  /*a600*/  LDG.E.CONSTANT R4, desc[UR36][R4.64] ;  /* 0x0000002404047981 */ /* 0x000ea2000c1e9900 */
[C---:B------:R-:W-:Y:S01]  /*a610*/  LEA R3, R0.reuse, R1, 0x2 ;  /* 0x0000000100037211 */ /* 0x040fe200078e10ff */
        /* <DEDUP_REMOVED lines=8> */
.L_x_175:
        /* <DEDUP_REMOVED lines=30> */
[----:B0-----:R-:W-:Y:S01]  /*a880*/  FSEL R0, -R44, R44, !P0 ;  /* 0x0000002c2c007208 */ /* 0x001fe20004000100 */
[----:B-1----:R-:W-:Y:S06]  /*a890*/  BRA `(.L_x_173) ;  /* 0x0000000000087947 */ /* 0x002fec0003800000 */
.L_x_174:
[----:B------:R-:W-:Y:S01]  /*a8a0*/  FMUL R0, RZ, R37 ;  /* 0x00000025ff007220 */ /* 0x000fe20000400000 */
[----:B------:R-:W-:-:S07]  /*a8b0*/  IMAD.MOV.U32 R4, RZ, RZ, RZ ;  /* 0x000000ffff047224 */ /* 0x000fce00078e00ff */
.L_x_173:
[----:B------:R-:W-:Y:S05]  /*a8c0*/  BSYNC.RECONVERGENT B0 ;  /* 0x0000000000007941 */ /* 0x000fea0003800200 */
.L_x_172:
[----:B------:R-:W-:Y:S01]  /*a8d0*/  LOP3.LUT R5, R4, 0x1, RZ, 0xc0, !PT ;  /* 0x0000000104057812 */ /* 0x000fe200078ec0ff */
[----:B------:R-:W-:Y:S01]  /*a8e0*/  FMUL R3, R0, R0 ;  /* 0x0000000000037220 */ /* 0x000fe20000400000 */
[----:B------:R-:W-:Y:S01]  /*a8f0*/  LOP3.LUT P1, RZ, R4, 0x2, RZ, 0xc0, !PT ;  /* 0x0000000204ff7812 */ /* 0x000fe2000782c0ff */
[----:B------:R-:W0:Y:S01]  /*a900*/  LDCU UR4, c[0x3][0x14] ;  /* 0x00c00280ff0477ac */ /* 0x000e220008000800 */
[----:B------:R-:W-:Y:S01]  /*a910*/  ISETP.NE.U32.AND P0, PT, R5, 0x1, PT ;  /* 0x000000010500780c */ /* 0x000fe20003f05070 */
[----:B------:R-:W-:Y:S01]  /*a920*/  FFMA R5, R3, R46, -0.0013887860113754868507 ;  /* 0xbab607ed03057423 */ /* 0x000fe2000000002e */
[----:B------:R-:W-:Y:S02]  /*a930*/  BSSY.RECONVERGENT B3, `(.L_x_177) ;  /* 0x0000018000037945 */ /* 0x000fe40003800200 */
        /* <DEDUP_REMOVED lines=20> */
[----:B------:R-:W-:Y:S02]  /*aa80*/  MOV R3, R11 ;  /* 0x0000000b00037202 */ /* 0x000fe40000000f00 */
[----:B------:R-:W-:-:S07]  /*aa90*/  MOV R48, 0xaab0 ;  /* 0x0000aab000307802 */ /* 0x000fce0000000f00 */
[----:B------:R-:W-:Y:S05]  /*aaa0*/  CALL.REL.NOINC `($__internal_5_$__cuda_sm3x_div_rn_noftz_f32_slowpath) ;  /* 0x000000ac00187944 */ /* 0x000fea0003c00000 */
.L_x_178:
[----:B------:R-:W-:Y:S05]  /*aab0*/  BSYNC.RECONVERGENT B3 ;  /* 0x0000000000037941 */ /* 0x000fea0003800200 */
.L_x_177:
        /* <DEDUP_REMOVED lines=16> */
.L_x_180:
[----:B------:R-:W-:Y:S05]  /*abc0*/  BSYNC.RECONVERGENT B3 ;  /* 0x0000000000037941 */ /* 0x000fea0003800200 */
.L_x_179:
        /* <DEDUP_REMOVED lines=15> */
.L_x_182:
[----:B------:R-:W-:Y:S05]  /*acc0*/  BSYNC.RECONVERGENT B3 ;  /* 0x0000000000037941 */ /* 0x000fea0003800200 */
.L_x_181:
        /* <DEDUP_REMOVED lines=14> */
.L_x_184:
[----:B------:R-:W-:Y:S05]  /*adb0*/  BSYNC.RECONVERGENT B3 ;  /* 0x0000000000037941 */ /* 0x000fea0003800200 */
.L_x_183:
        /* <DEDUP_REMOVED lines=12> */
.L_x_189:
        /* <DEDUP_REMOVED lines=12> */
.L_x_188:
        /* <DEDUP_REMOVED lines=32> */
.L_x_187:
[----:B------:R-:W-:Y:S01]  /*b140*/  FMUL R3, RZ, R37 ;  /* 0x00000025ff037220 */ /* 0x000fe20000400000 */
[----:B------:R-:W-:-:S07]  /*b150*/  IMAD.MOV.U32 R4, RZ, RZ, RZ ;  /* 0x000000ffff047224 */ /* 0x000fce00078e00ff */
.L_x_186:
[----:B------:R-:W-:Y:S05]  /*b160*/  BSYNC.RECONVERGENT B0 ;  /* 0x0000000000007941 */ /* 0x000fea0003800200 */
.L_x_185:
[----:B------:R-:W0:Y:S01]  /*b170*/  LDCU UR4, c[0x3][0x10] ;  /* 0x00c00200ff0477ac */ /* 0x000e220008000800 */
[----:B------:R-:W-:Y:S01]  /*b180*/  MOV R5, 0x37cbac00 ;  /* 0x37cbac0000057802 */ /* 0x000fe20000000f00 */
[----:B------:R-:W-:Y:S01]  /*b190*/  FMUL R0, R3, R3 ;  /* 0x0000000303007220 */ /* 0x000fe20000400000 */
[----:B------:R-:W-:Y:S01]  /*b1a0*/  LOP3.LUT R30, R4, 0x1, RZ, 0xc0, !PT ;  /* 0x00000001041e7812 */ /* 0x000fe200078ec0ff */
[----:B------:R-:W-:Y:S02]  /*b1b0*/  IMAD.MOV.U32 R33, RZ, RZ, 0x3c0885e4 ;  /* 0x3c0885e4ff217424 */ /* 0x000fe400078e00ff */
[----:B------:R-:W-:Y:S01]  /*b1c0*/  FADD R44, R40, R40 ;  /* 0x00000028282c7221 */ /* 0x000fe20000000000 */
[----:B------:R-:W-:Y:S01]  /*b1d0*/  FFMA R5, R0, R5, -0.0013887860113754868507 ;  /* 0xbab607ed00057423 */ /* 0x000fe20000000005 */
[----:B------:R-:W-:Y:S01]  /*b1e0*/  ISETP.NE.U32.AND P0, PT, R30, 0x1, PT ;  /* 0x000000011e00780c */ /* 0x000fe20003f05070 */
[----:B------:R-:W-:Y:S01]  /*b1f0*/  IMAD.MOV.U32 R30, RZ, RZ, 0x3e2aaaa8 ;  /* 0x3e2aaaa8ff1e7424 */ /* 0x000fe200078e00ff */
[----:B------:R-:W1:Y:S01]  /*b200*/  MUFU.RCP R40, R44 ;  /* 0x0000002c00287308 */ /* 0x000e620000001000 */
[----:B------:R-:W-:Y:S01]  /*b210*/  IADD3 R4, PT, PT, R4, 0x1, RZ ;  /* 0x0000000104047810 */ /* 0x000fe20007ffe0ff */
[----:B------:R-:W-:Y:S01]  /*b220*/  FADD R42, R42, R42 ;  /* 0x0000002a2a2a7221 */ /* 0x000fe20000000000 */
[----:B------:R-:W-:Y:S01]  /*b230*/  FSEL R5, R5, -0.00019574658654164522886, P0 ;  /* 0xb94d415305057808 */ /* 0x000fe20000000000 */
[----:B------:R-:W-:Y:S01]  /*b240*/  BSSY.RECONVERGENT B3, `(.L_x_190) ;  /* 0x000001c000037945 */ /* 0x000fe20003800200 */
[----:B------:R-:W-:-:S02]  /*b250*/  FSEL R33, R33, 0.041666727513074874878, !P0 ;  /* 0x3d2aaabb21217808 */ /* 0x000fc40004000000 */
[----:B------:R-:W-:Y:S01]  /*b260*/  FSEL R30, -R30, -0.4999999701976776123, !P0 ;  /* 0xbeffffff1e1e7808 */ /* 0x000fe20004000100 */
[----:B0-----:R-:W-:Y:S02]  /*b270*/  FADD R32, R35, -UR4 ;  /* 0x8000000423207e21 */ /* 0x001fe40008000000 */
[----:B------:R-:W-:Y:S01]  /*b280*/  FFMA R5, R0, R5, R33 ;  /* 0x0000000500057223 */ /* 0x000fe20000000021 */
[----:B------:R-:W-:Y:S01]  /*b290*/  LOP3.LUT P1, RZ, R4, 0x2, RZ, 0xc0, !PT ;  /* 0x0000000204ff7812 */ /* 0x000fe2000782c0ff */
[----:B------:R-:W-:Y:S02]  /*b2a0*/  FADD R43, R32, R32 ;  /* 0x00000020202b7221 */ /* 0x000fe40000000000 */
        /* <DEDUP_REMOVED lines=21> */
.L_x_191:
[----:B------:R-:W-:Y:S05]  /*b400*/  BSYNC.RECONVERGENT B3 ;  /* 0x0000000000037941 */ /* 0x000fea0003800200 */
.L_x_190:
        /* <DEDUP_REMOVED lines=15> */
.L_x_193:
[----:B------:R-:W-:Y:S05]  /*b500*/  BSYNC.RECONVERGENT B3 ;  /* 0x0000000000037941 */ /* 0x000fea0003800200 */
.L_x_192:
[----:B------:R-:W-:Y:S01]  /*b510*/  BSSY.RECONVERGENT B0, `(.L_x_194) ;  /* 0x0000039000007945 */ /* 0x000fe20003800200 */
[----:B------:R-:W-:Y:S01]  /*b520*/  IMAD.MOV.U32 R4, RZ, RZ, R38 ;  /* 0x000000ffff047224 */ /* 0x000fe200078e0026 */
[----:B------:R-:W-:Y:S02]  /*b530*/  MOV R0, R36 ;  /* 0x0000002400007202 */ /* 0x000fe40000000f00 */
[----:B------:R-:W-:Y:S05]  /*b540*/  @!P3 BRA `(.L_x_195) ;  /* 0x0000000000d4b947 */ /* 0x000fea0003800000 */
[----:B------:R-:W-:-:S13]  /*b550*/  FSETP.NEU.AND P0, PT, |R37|, +INF , PT ;  /* 0x7f8000002500780b */ /* 0x000fda0003f0d200 */
[----:B------:R-:W-:Y:S05]  /*b560*/  @!P0 BRA `(.L_x_196) ;  /* 0x0000000000c48947 */ /* 0x000fea0003800000 */
[----:B------:R-:W-:Y:S01]  /*b570*/  IMAD.SHL.U32 R3, R37, 0x100, RZ ;  /* 0x0000010025037824 */ /* 0x000fe200078e00ff */
[----:B------:R-:W-:Y:S01]  /*b580*/  BSSY.RECONVERGENT B1, `(.L_x_197) ;  /* 0x000000f000017945 */ /* 0x000fe20003800200 */
[----:B------:R-:W-:Y:S01]  /*b590*/  CS2R R32, SRZ ;  /* 0x0000000000207805 */ /* 0x000fe2000001ff00 */
[----:B------:R-:W-:Y:S02]  /*b5a0*/  IMAD.MOV.U32 R0, RZ, RZ, RZ ;  /* 0x000000ffff007224 */ /* 0x000fe400078e00ff */
[----:B------:R-:W-:-:S07]  /*b5b0*/  LOP3.LUT R43, R3, 0x80000000, RZ, 0xfc, !PT ;  /* 0x80000000032b7812 */ /* 0x000fce00078efcff */
.L_x_198:
        /* <DEDUP_REMOVED lines=12> */
.L_x_197:
        /* <DEDUP_REMOVED lines=29> */
[----:B------:R-:W0:Y:S02]  /*b850*/  F2F.F32.F64 R32, R32 ;  /* 0x0000002000207310 */ /* 0x000e240000301000 */
[----:B0-----:R-:W-:Y:S01]  /*b860*/  FSEL R0, -R32, R32, !P0 ;  /* 0x0000002020007208 */ /* 0x001fe20004000100 */
[----:B------:R-:W-:Y:S06]  /*b870*/  BRA `(.L_x_195) ;  /* 0x0000000000087947 */ /* 0x000fec0003800000 */
.L_x_196:
[----:B------:R-:W-:Y:S01]  /*b880*/  FMUL R0, RZ, R37 ;  /* 0x00000025ff007220 */ /* 0x000fe20000400000 */
[----:B------:R-:W-:-:S07]  /*b890*/  IMAD.MOV.U32 R4, RZ, RZ, RZ ;  /* 0x000000ffff047224 */ /* 0x000fce00078e00ff */
.L_x_195:
[----:B------:R-:W-:Y:S05]  /*b8a0*/  BSYNC.RECONVERGENT B0 ;  /* 0x0000000000007941 */ /* 0x000fea0003800200 */
.L_x_194:
[----:B------:R-:W-:Y:S02]  /*b8b0*/  HFMA2 R43, -RZ, RZ, 1.0078125, -8.98838043212890625e-05 ;  /* 0x3c0885e4ff2b7431 */ /* 0x000fe400000001ff */
[----:B------:R-:W-:Y:S02]  /*b8c0*/  IMAD.MOV.U32 R44, RZ, RZ, 0x37cbac00 ;  /* 0x37cbac00ff2c7424 */ /* 0x000fe400078e00ff */
[----:B------:R-:W-:Y:S01]  /*b8d0*/  FMUL R3, R0, R0 ;  /* 0x0000000000037220 */ /* 0x000fe20000400000 */
[C---:B------:R-:W-:Y:S01]  /*b8e0*/  LOP3.LUT R32, R4.reuse, 0x1, RZ, 0xc0, !PT ;  /* 0x0000000104207812 */ /* 0x040fe200078ec0ff */
[----:B------:R-:W-:Y:S01]  /*b8f0*/  VIADD R33, R4, 0x1 ;  /* 0x0000000104217836 */ /* 0x000fe20000000000 */
[----:B------:R-:W-:Y:S01]  /*b900*/  BSSY.RECONVERGENT B0, `(.L_x_199) ;  /* 0x0000049000007945 */ /* 0x000fe20003800200 */
[----:B------:R-:W-:Y:S01]  /*b910*/  FFMA R5, R3, R44, -0.0013887860113754868507 ;  /* 0xbab607ed03057423 */ /* 0x000fe2000000002c */
[----:B------:R-:W-:Y:S01]  /*b920*/  ISETP.NE.U32.AND P0, PT, R32, 0x1, PT ;  /* 0x000000012000780c */ /* 0x000fe20003f05070 */
[----:B------:R-:W-:Y:S01]  /*b930*/  IMAD.MOV.U32 R45, RZ, RZ, 0x3e2aaaa8 ;  /* 0x3e2aaaa8ff2d7424 */ /* 0x000fe200078e00ff */
[----:B------:R-:W-:-:S02]  /*b940*/  LOP3.LUT P1, RZ, R33, 0x2, RZ, 0xc0, !PT ;  /* 0x0000000221ff7812 */ /* 0x000fc4000782c0ff */
[----:B------:R-:W-:Y:S02]  /*b950*/  FSEL R4, R5, -0.00019574658654164522886, P0 ;  /* 0xb94d415305047808 */ /* 0x000fe40000000000 */
[----:B------:R-:W-:Y:S02]  /*b960*/  FSEL R32, R43, 0.041666727513074874878, !P0 ;  /* 0x3d2aaabb2b207808 */ /* 0x000fe40004000000 */
[----:B------:R-:W-:Y:S02]  /*b970*/  FSEL R0, R0, 1, !P0 ;  /* 0x3f80000000007808 */ /* 0x000fe40004000000 */
[----:B------:R-:W-:Y:S01]  /*b980*/  FSEL R33, -R45, -0.4999999701976776123, !P0 ;  /* 0xbeffffff2d217808 */ /* 0x000fe20004000100 */
[----:B------:R-:W-:Y:S01]  /*b990*/  FFMA R4, R3, R4, R32 ;  /* 0x0000000403047223 */ /* 0x000fe20000000020 */
        /* <DEDUP_REMOVED lines=11> */
[----:B------:R-:W-:Y:S05]  /*ba50*/  @!P0 BRA `(.L_x_201) ;  /* 0x0000000000c48947 */ /* 0x000fea0003800000 */
[----:B------:R-:W-:Y:S02]  /*ba60*/  IMAD.SHL.U32 R3, R37, 0x100, RZ ;  /* 0x0000010025037824 */ /* 0x000fe400078e00ff */
[----:B------:R-:W-:Y:S01]  /*ba70*/  HFMA2 R0, -RZ, RZ, 0, 0 ;  /* 0x00000000ff007431 */ /* 0x000fe200000001ff */
[----:B------:R-:W-:Y:S01]  /*ba80*/  BSSY.RECONVERGENT B1, `(.L_x_202) ;  /* 0x000000e000017945 */ /* 0x000fe20003800200 */
[----:B------:R-:W-:Y:S02]  /*ba90*/  CS2R R32, SRZ ;  /* 0x0000000000207805 */ /* 0x000fe4000001ff00 */
[----:B------:R-:W-:-:S07]  /*baa0*/  LOP3.LUT R47, R3, 0x80000000, RZ, 0xfc, !PT ;  /* 0x80000000032f7812 */ /* 0x000fce00078efcff */
.L_x_203:
        /* <DEDUP_REMOVED lines=12> */
.L_x_202:
        /* <DEDUP_REMOVED lines=29> */
[----:B------:R-:W0:Y:S02]  /*bd40*/  F2F.F32.F64 R32, R32 ;  /* 0x0000002000207310 */ /* 0x000e240000301000 */
[----:B0-----:R-:W-:Y:S01]  /*bd50*/  FSEL R0, -R32, R32, !P0 ;  /* 0x0000002020007208 */ /* 0x001fe20004000100 */
[----:B------:R-:W-:Y:S06]  /*bd60*/  BRA `(.L_x_200) ;  /* 0x0000000000087947 */ /* 0x000fec0003800000 */
.L_x_201:
[----:B------:R-:W-:Y:S01]  /*bd70*/  FMUL R0, RZ, R37 ;  /* 0x00000025ff007220 */ /* 0x000fe20000400000 */
[----:B------:R-:W-:-:S07]  /*bd80*/  IMAD.MOV.U32 R4, RZ, RZ, RZ ;  /* 0x000000ffff047224 */ /* 0x000fce00078e00ff */
.L_x_200:
[----:B------:R-:W-:Y:S05]  /*bd90*/  BSYNC.RECONVERGENT B0 ;  /* 0x0000000000007941 */ /* 0x000fea0003800200 */
.L_x_199:
[----:B------:R-:W-:Y:S01]  /*bda0*/  FMUL R3, R0, R0 ;  /* 0x0000000000037220 */ /* 0x000fe20000400000 */
[C---:B------:R-:W-:Y:S01]  /*bdb0*/  LOP3.LUT R32, R4.reuse, 0x1, RZ, 0xc0, !PT ;  /* 0x0000000104207812 */ /* 0x040fe200078ec0ff */
[----:B------:R-:W-:Y:S01]  /*bdc0*/  BSSY.RECONVERGENT B0, `(.L_x_204) ;  /* 0x0000046000007945 */ /* 0x000fe20003800200 */
[----:B------:R-:W-:Y:S01]  /*bdd0*/  LOP3.LUT P1, RZ, R4, 0x2, RZ, 0xc0, !PT ;  /* 0x0000000204ff7812 */ /* 0x000fe2000782c0ff */
[----:B------:R-:W-:Y:S01]  /*bde0*/  FFMA R5, R3, R44, -0.0013887860113754868507 ;  /* 0xbab607ed03057423 */ /* 0x000fe2000000002c */
[----:B------:R-:W-:Y:S02]  /*bdf0*/  ISETP.NE.U32.AND P0, PT, R32, 0x1, PT ;  /* 0x000000012000780c */ /* 0x000fe40003f05070 */
[----:B------:R-:W-:Y:S02]  /*be00*/  MOV R4, R38 ;  /* 0x0000002600047202 */ /* 0x000fe40000000f00 */
        /* <DEDUP_REMOVED lines=13> */
[----:B------:R-:W-:Y:S05]  /*bee0*/  @!P0 BRA `(.L_x_206) ;  /* 0x0000000000c48947 */ /* 0x000fea0003800000 */
[----:B------:R-:W-:Y:S02]  /*bef0*/  IMAD.SHL.U32 R3, R37, 0x100, RZ ;  /* 0x0000010025037824 */ /* 0x000fe400078e00ff */
[----:B------:R-:W-:Y:S01]  /*bf00*/  HFMA2 R0, -RZ, RZ, 0, 0 ;  /* 0x00000000ff007431 */ /* 0x000fe200000001ff */
[----:B------:R-:W-:Y:S01]  /*bf10*/  BSSY.RECONVERGENT B1, `(.L_x_207) ;  /* 0x000000e000017945 */ /* 0x000fe20003800200 */
[----:B------:R-:W-:Y:S02]  /*bf20*/  CS2R R32, SRZ ;  /* 0x0000000000207805 */ /* 0x000fe4000001ff00 */
[----:B------:R-:W-:-:S07]  /*bf30*/  LOP3.LUT R47, R3, 0x80000000, RZ, 0xfc, !PT ;  /* 0x80000000032f7812 */ /* 0x000fce00078efcff */
.L_x_208:
        /* <DEDUP_REMOVED lines=12> */
.L_x_207:
        /* <DEDUP_REMOVED lines=32> */
.L_x_206:
[----:B------:R-:W-:Y:S01]  /*c200*/  FMUL R0, RZ, R37 ;  /* 0x00000025ff007220 */ /* 0x000fe20000400000 */
[----:B------:R-:W-:-:S07]  /*c210*/  IMAD.MOV.U32 R4, RZ, RZ, RZ ;  /* 0x000000ffff047224 */ /* 0x000fce00078e00ff */
.L_x_205:
[----:B------:R-:W-:Y:S05]  /*c220*/  BSYNC.RECONVERGENT B0 ;  /* 0x0000000000007941 */ /* 0x000fea0003800200 */
.L_x_204:
[----:B------:R-:W0:Y:S01]  /*c230*/  LDCU UR4, c[0x3][0x14] ;  /* 0x00c00280ff0477ac */ /* 0x000e220008000800 */
[----:B------:R-:W-:Y:S01]  /*c240*/  LOP3.LUT R3, R4, 0x1, RZ, 0xc0, !PT ;  /* 0x0000000104037812 */ /* 0x000fe200078ec0ff */
[----:B------:R-:W-:Y:S01]  /*c250*/  FMUL R5, R0, R0 ;  /* 0x0000000000057220 */ /* 0x000fe20000400000 */
[----:B------:R-:W-:Y:S01]  /*c260*/  BSSY.RECONVERGENT B3, `(.L_x_209) ;  /* 0x000001d000037945 */ /* 0x000fe20003800200 */
[----:B------:R-:W-:Y:S02]  /*c270*/  FSETP.GE.AND P3, PT, |R37|, 105615, PT ;  /* 0x47ce47802500780b */ /* 0x000fe40003f66200 */
[----:B------:R-:W-:Y:S01]  /*c280*/  ISETP.NE.U32.AND P0, PT, R3, 0x1, PT ;  /* 0x000000010300780c */ /* 0x000fe20003f05070 */
[----:B------:R-:W-:-:S03]  /*c290*/  FFMA R3, R5, R44, -0.0013887860113754868507 ;  /* 0xbab607ed05037423 */ /* 0x000fc6000000002c */
[----:B------:R-:W-:Y:S02]  /*c2a0*/  FSEL R34, R43, 0.041666727513074874878, !P0 ;  /* 0x3d2aaabb2b227808 */ /* 0x000fe40004000000 */
[----:B------:R-:W-:Y:S02]  /*c2b0*/  FSEL R32, R3, -0.00019574658654164522886, P0 ;  /* 0xb94d415303207808 */ /* 0x000fe40000000000 */
[----:B------:R-:W-:Y:S02]  /*c2c0*/  FSEL R0, R0, 1, !P0 ;  /* 0x3f80000000007808 */ /* 0x000fe40004000000 */
[----:B------:R-:W-:Y:S01]  /*c2d0*/  IADD3 R3, PT, PT, R4, 0x1, RZ ;  /* 0x0000000104037810 */ /* 0x000fe20007ffe0ff */
[----:B------:R-:W-:Y:S01]  /*c2e0*/  FFMA R32, R5, R32, R34 ;  /* 0x0000002005207223 */ /* 0x000fe20000000022 */
[----:B0-----:R-:W-:Y:S02]  /*c2f0*/  FMNMX R40, R40, UR4, !PT ;  /* 0x0000000428287c09 */ /* 0x001fe4000f800000 */
[----:B------:R-:W-:-:S02]  /*c300*/  FSEL R34, -R45, -0.4999999701976776123, !P0 ;  /* 0xbeffffff2d227808 */ /* 0x000fc40004000100 */
[----:B------:R-:W-:Y:S01]  /*c310*/  LOP3.LUT P1, RZ, R3, 0x2, RZ, 0xc0, !PT ;  /* 0x0000000203ff7812 */ /* 0x000fe2000782c0ff */
[----:B------:R-:W-:Y:S02]  /*c320*/  FMUL R42, R40, R40 ;  /* 0x00000028282a7220 */ /* 0x000fe40000400000 */
[C---:B------:R-:W-:Y:S01]  /*c330*/  FFMA R32, R5.reuse, R32, R34 ;  /* 0x0000002005207223 */ /* 0x040fe20000000022 */
[----:B------:R-:W-:Y:S01]  /*c340*/  FFMA R5, R5, R0, RZ ;  /* 0x0000000005057223 */ /* 0x000fe200000000ff */
[----:B------:R-:W0:Y:S03]  /*c350*/  MUFU.RCP R33, R42 ;  /* 0x0000002a00217308 */ /* 0x000e260000001000 */
[----:B------:R-:W-:-:S05]  /*c360*/  FFMA R40, R5, R32, R0 ;  /* 0x0000002005287223 */ /* 0x000fca0000000000 */
[----:B------:R-:W1:Y:S01]  /*c370*/  FCHK P0, R11, R42 ;  /* 0x0000002a0b007302 */ /* 0x000e620000000000 */
        /* <DEDUP_REMOVED lines=11> */
.L_x_210:
[----:B------:R-:W-:Y:S05]  /*c430*/  BSYNC.RECONVERGENT B3 ;  /* 0x0000000000037941 */ /* 0x000fea0003800200 */
.L_x_209:
[----:B------:R-:W-:Y:S01]  /*c440*/  BSSY.RECONVERGENT B0, `(.L_x_211) ;  /* 0x0000038000007945 */ /* 0x000fe20003800200 */
[----:B------:R-:W-:-:S03]  /*c450*/  FADD R43, R10, R3 ;  /* 0x000000030a2b7221 */ /* 0x000fc60000000000 */
[----:B------:R-:W-:Y:S05]  /*c460*/  @!P3 BRA `(.L_x_212) ;  /* 0x0000000000d4b947 */ /* 0x000fea0003800000 */
[----:B------:R-:W-:-:S13]  /*c470*/  FSETP.NEU.AND P0, PT, |R37|, +INF , PT ;  /* 0x7f8000002500780b */ /* 0x000fda0003f0d200 */
[----:B------:R-:W-:Y:S05]  /*c480*/  @!P0 BRA `(.L_x_213) ;  /* 0x0000000000c48947 */ /* 0x000fea0003800000 */
[----:B------:R-:W-:Y:S01]  /*c490*/  SHF.L.U32 R3, R37, 0x8, RZ ;  /* 0x0000000825037819 */ /* 0x000fe200000006ff */
[----:B------:R-:W-:Y:S01]  /*c4a0*/  BSSY.RECONVERGENT B1, `(.L_x_214) ;  /* 0x000000f000017945 */ /* 0x000fe20003800200 */
[----:B------:R-:W-:Y:S01]  /*c4b0*/  CS2R R32, SRZ ;  /* 0x0000000000207805 */ /* 0x000fe2000001ff00 */
[----:B------:R-:W-:Y:S01]  /*c4c0*/  IMAD.MOV.U32 R0, RZ, RZ, RZ ;  /* 0x000000ffff007224 */ /* 0x000fe200078e00ff */
[----:B------:R-:W-:-:S07]  /*c4d0*/  LOP3.LUT R45, R3, 0x80000000, RZ, 0xfc, !PT ;  /* 0x80000000032d7812 */ /* 0x000fce00078efcff */
.L_x_215:
        /* <DEDUP_REMOVED lines=12> */
.L_x_214:
        /* <DEDUP_REMOVED lines=24> */
[----:B------:R-:W1:Y:S01]  /*c720*/  I2F.F64.S64 R34, R34 ;  /* 0x0000002200227312 */ /* 0x000e620000301c00 */
[----:B------:R-:W-:-:S05]  /*c730*/  LEA.HI R38, R4, R3, RZ, 0x1 ;  /* 0x0000000304267211 */ /* 0x000fca00078f08ff */
[----:B------:R-:W-:-:S04]  /*c740*/  IMAD.MOV R0, RZ, RZ, -R38 ;  /* 0x000000ffff007224 */ /* 0x000fc800078e0a26 */
[----:B------:R-:W-:Y:S01]  /*c750*/  @!P1 IMAD.MOV.U32 R38, RZ, RZ, R0 ;  /* 0x000000ffff269224 */ /* 0x000fe200078e0000 */
[----:B-1----:R-:W-:-:S10]  /*c760*/  DMUL R32, R34, UR4 ;  /* 0x0000000422207c28 */ /* 0x002fd40008000000 */
[----:B------:R-:W0:Y:S02]  /*c770*/  F2F.F32.F64 R32, R32 ;  /* 0x0000002000207310 */ /* 0x000e240000301000 */
[----:B0-----:R-:W-:Y:S01]  /*c780*/  FSEL R36, -R32, R32, !P0 ;  /* 0x0000002020247208 */ /* 0x001fe20004000100 */
[----:B------:R-:W-:Y:S06]  /*c790*/  BRA `(.L_x_212) ;  /* 0x0000000000087947 */ /* 0x000fec0003800000 */
.L_x_213:
[----:B------:R-:W-:Y:S01]  /*c7a0*/  FMUL R36, RZ, R37 ;  /* 0x00000025ff247220 */ /* 0x000fe20000400000 */
[----:B------:R-:W-:-:S07]  /*c7b0*/  MOV R38, RZ ;  /* 0x000000ff00267202 */ /* 0x000fce0000000f00 */
.L_x_212:
[----:B------:R-:W-:Y:S05]  /*c7c0*/  BSYNC.RECONVERGENT B0 ;  /* 0x0000000000007941 */ /* 0x000fea0003800200 */
.L_x_211:
[----:B------:R-:W-:Y:S01]  /*c7d0*/  LOP3.LUT R4, R38, 0x1, RZ, 0xc0, !PT ;  /* 0x0000000126047812 */ /* 0x000fe200078ec0ff */
[----:B------:R-:W-:Y:S02]  /*c7e0*/  IMAD.MOV.U32 R0, RZ, RZ, 0x37cbac00 ;  /* 0x37cbac00ff007424 */ /* 0x000fe400078e00ff */
[----:B------:R-:W-:Y:S01]  /*c7f0*/  FMUL R3, R36, R36 ;  /* 0x0000002424037220 */ /* 0x000fe20000400000 */
[----:B------:R-:W-:Y:S01]  /*c800*/  HFMA2 R32, -RZ, RZ, 1.541015625, -0.052001953125 ;  /* 0x3e2aaaa8ff207431 */ /* 0x000fe200000001ff */
[----:B------:R-:W-:Y:S01]  /*c810*/  ISETP.NE.U32.AND P0, PT, R4, 0x1, PT ;  /* 0x000000010400780c */ /* 0x000fe20003f05070 */
[----:B------:R-:W-:Y:S02]  /*c820*/  IMAD.MOV.U32 R4, RZ, RZ, 0x3c0885e4 ;  /* 0x3c0885e4ff047424 */ /* 0x000fe400078e00ff */
[----:B------:R-:W-:Y:S01]  /*c830*/  FFMA R0, R3, R0, -0.0013887860113754868507 ;  /* 0xbab607ed03007423 */ /* 0x000fe20000000000 */
[----:B------:R-:W-:Y:S01]  /*c840*/  LOP3.LUT P1, RZ, R38, 0x2, RZ, 0xc0, !PT ;  /* 0x0000000226ff7812 */ /* 0x000fe2000782c0ff */
[----:B------:R-:W0:Y:S01]  /*c850*/  LDCU UR4, c[0x3][0x14] ;  /* 0x00c00280ff0477ac */ /* 0x000e220008000800 */
[----:B------:R-:W-:Y:S01]  /*c860*/  BSSY.RECONVERGENT B3, `(.L_x_216) ;  /* 0x0000019000037945 */ /* 0x000fe20003800200 */
[----:B------:R-:W-:-:S02]  /*c870*/  FSEL R4, R4, 0.041666727513074874878, P0 ;  /* 0x3d2aaabb04047808 */ /* 0x000fc40000000000 */
[----:B------:R-:W-:Y:S02]  /*c880*/  FSEL R0, R0, -0.00019574658654164522886, !P0 ;  /* 0xb94d415300007808 */ /* 0x000fe40004000000 */
        /* <DEDUP_REMOVED lines=22> */
.L_x_217:
[----:B------:R-:W-:Y:S05]  /*c9f0*/  BSYNC.RECONVERGENT B3 ;  /* 0x0000000000037941 */ /* 0x000fea0003800200 */
.L_x_216:
        /* <DEDUP_REMOVED lines=18> */
.L_x_219:
[----:B------:R-:W-:Y:S05]  /*cb20*/  BSYNC.RECONVERGENT B3 ;  /* 0x0000000000037941 */ /* 0x000fea0003800200 */
.L_x_218:
[C---:B------:R-:W-:Y:S01]  /*cb30*/  FFMA R41, R39.reuse, R31, R27 ;  /* 0x0000001f27297223 */ /* 0x040fe2000000001b */
[C---:B------:R-:W-:Y:S01]  /*cb40*/  FFMA R44, R39.reuse, R24, R28 ;  /* 0x00000018272c7223 */ /* 0x040fe2000000001c */
[----:B------:R-:W-:Y:S01]  /*cb50*/  BSSY.RECONVERGENT B0, `(.L_x_220) ;  /* 0x0000045000007945 */ /* 0x000fe20003800200 */
[----:B------:R-:W-:Y:S01]  /*cb60*/  FFMA R45, R39, R30, R14 ;  /* 0x0000001e272d7223 */ /* 0x000fe2000000000e */
[C---:B------:R-:W-:Y:S01]  /*cb70*/  FMUL R0, R41.reuse, 0.63661974668502807617 ;  /* 0x3f22f98329007820 */ /* 0x040fe20000400000 */
[----:B------:R-:W-:Y:S01]  /*cb80*/  FSETP.GE.AND P3, PT, |R41|, 105615, PT ;  /* 0x47ce47802900780b */ /* 0x000fe20003f66200 */
[----:B------:R-:W-:-:S04]  /*cb90*/  FMUL R43, R44, R44 ;  /* 0x0000002c2c2b7220 */ /* 0x000fc80000400000 */
[----:B------:R-:W0:Y:S01]  /*cba0*/  F2I.NTZ R0, R0 ;  /* 0x0000000000007305 */ /* 0x000e220000203100 */
[----:B------:R-:W-:-:S04]  /*cbb0*/  FADD R35, R8, R43 ;  /* 0x0000002b08237221 */ /* 0x000fc80000000000 */
[----:B------:R-:W-:Y:S01]  /*cbc0*/  FFMA R46, R7, -R44, R35 ;  /* 0x8000002c072e7223 */ /* 0x000fe20000000023 */
        /* <DEDUP_REMOVED lines=15> */
.L_x_224:
        /* <DEDUP_REMOVED lines=12> */
.L_x_223:
        /* <DEDUP_REMOVED lines=32> */
.L_x_222:
[----:B------:R-:W-:Y:S01]  /*cf80*/  FMUL R3, RZ, R41 ;  /* 0x00000029ff037220 */ /* 0x000fe20000400000 */
[----:B------:R-:W-:-:S07]  /*cf90*/  IMAD.MOV.U32 R0, RZ, RZ, RZ ;  /* 0x000000ffff007224 */ /* 0x000fce00078e00ff */
.L_x_221:
[----:B------:R-:W-:Y:S05]  /*cfa0*/  BSYNC.RECONVERGENT B0 ;  /* 0x0000000000007941 */ /* 0x000fea0003800200 */
.L_x_220:
        /* <DEDUP_REMOVED lines=34> */
.L_x_226:
[----:B------:R-:W-:Y:S05]  /*d1d0*/  BSYNC.RECONVERGENT B3 ;  /* 0x0000000000037941 */ /* 0x000fea0003800200 */
.L_x_225:
[----:B------:R-:W-:Y:S01]  /*d1e0*/  BSSY.RECONVERGENT B0, `(.L_x_227) ;  /* 0x000003a000007945 */ /* 0x000fe20003800200 */
[----:B------:R-:W-:Y:S01]  /*d1f0*/  IMAD.MOV.U32 R4, RZ, RZ, R42 ;  /* 0x000000ffff047224 */ /* 0x000fe200078e002a */
[----:B------:R-:W-:Y:S02]  /*d200*/  MOV R0, R40 ;  /* 0x0000002800007202 */ /* 0x000fe40000000f00 */
[----:B------:R-:W-:Y:S05]  /*d210*/  @!P3 BRA `(.L_x_228) ;  /* 0x0000000000d8b947 */ /* 0x000fea0003800000 */
        /* <DEDUP_REMOVED lines=8> */
.L_x_231:
        /* <DEDUP_REMOVED lines=12> */
.L_x_230:
        /* <DEDUP_REMOVED lines=32> */
.L_x_229:
[----:B------:R-:W-:Y:S01]  /*d560*/  FMUL R0, RZ, R41 ;  /* 0x00000029ff007220 */ /* 0x000fe20000400000 */
[----:B------:R-:W-:-:S07]  /*d570*/  MOV R4, RZ ;  /* 0x000000ff00047202 */ /* 0x000fce0000000f00 */
.L_x_228:
[----:B------:R-:W-:Y:S05]  /*d580*/  BSYNC.RECONVERGENT B0 ;  /* 0x0000000000007941 */ /* 0x000fea0003800200 */
.L_x_227:
[----:B------:R-:W-:Y:S02]  /*d590*/  IMAD.MOV.U32 R34, RZ, RZ, 0x37cbac00 ;  /* 0x37cbac00ff227424 */ /* 0x000fe400078e00ff */
[----:B------:R-:W-:Y:S01]  /*d5a0*/  FMUL R3, R0, R0 ;  /* 0x0000000000037220 */ /* 0x000fe20000400000 */
[----:B------:R-:W-:Y:S01]  /*d5b0*/  LOP3.LUT R36, R4, 0x1, RZ, 0xc0, !PT ;  /* 0x0000000104247812 */ /* 0x000fe200078ec0ff */
[----:B------:R-:W-:Y:S01]  /*d5c0*/  IMAD.MOV.U32 R37, RZ, RZ, 0x3e2aaaa8 ;  /* 0x3e2aaaa8ff257424 */ /* 0x000fe200078e00ff */
[----:B------:R-:W-:Y:S01]  /*d5d0*/  BSSY.RECONVERGENT B3, `(.L_x_232) ;  /* 0x000001d000037945 */ /* 0x000fe20003800200 */
[----:B------:R-:W-:Y:S01]  /*d5e0*/  FFMA R5, R3, R34, -0.0013887860113754868507 ;  /* 0xbab607ed03057423 */ /* 0x000fe20000000022 */
[----:B------:R-:W-:Y:S01]  /*d5f0*/  IMAD.MOV.U32 R34, RZ, RZ, 0x3c0885e4 ;  /* 0x3c0885e4ff227424 */ /* 0x000fe200078e00ff */
[----:B------:R-:W-:Y:S02]  /*d600*/  ISETP.NE.U32.AND P0, PT, R36, 0x1, PT ;  /* 0x000000012400780c */ /* 0x000fe40003f05070 */
[----:B------:R-:W-:-:S02]  /*d610*/  IADD3 R36, PT, PT, R4, 0x1, RZ ;  /* 0x0000000104247810 */ /* 0x000fc40007ffe0ff */
        /* <DEDUP_REMOVED lines=12> */
[----:B------:R-:W-:-:S03]  /*d6e0*/  FFMA R3, R39, R32, R16 ;  /* 0x0000002027037223 */ /* 0x000fc60000000010 */
        /* <DEDUP_REMOVED lines=11> */
.L_x_233:
[----:B------:R-:W-:Y:S05]  /*d7a0*/  BSYNC.RECONVERGENT B3 ;  /* 0x0000000000037941 */ /* 0x000fea0003800200 */
.L_x_232:
[----:B------:R-:W-:Y:S01]  /*d7b0*/  BSSY.RECONVERGENT B0, `(.L_x_234) ;  /* 0x0000039000007945 */ /* 0x000fe20003800200 */
[----:B------:R-:W-:Y:S01]  /*d7c0*/  MOV R4, R42 ;  /* 0x0000002a00047202 */ /* 0x000fe20000000f00 */
[----:B------:R-:W-:Y:S02]  /*d7d0*/  IMAD.MOV.U32 R0, RZ, RZ, R40 ;  /* 0x000000ffff007224 */ /* 0x000fe400078e0028 */
        /* <DEDUP_REMOVED lines=8> */
.L_x_238:
        /* <DEDUP_REMOVED lines=12> */
.L_x_237:
        /* <DEDUP_REMOVED lines=32> */
.L_x_236:
[----:B------:R-:W-:Y:S01]  /*db20*/  FMUL R0, RZ, R41 ;  /* 0x00000029ff007220 */ /* 0x000fe20000400000 */
[----:B------:R-:W-:-:S07]  /*db30*/  IMAD.MOV.U32 R4, RZ, RZ, RZ ;  /* 0x000000ffff047224 */ /* 0x000fce00078e00ff */
.L_x_235:
[----:B------:R-:W-:Y:S05]  /*db40*/  BSYNC.RECONVERGENT B0 ;  /* 0x0000000000007941 */ /* 0x000fea0003800200 */
.L_x_234:
        /* <DEDUP_REMOVED lines=28> */
[----:B------:R-:W-:Y:S01]  /*dd10*/  CS2R R36, SRZ ;  /* 0x0000000000247805 */ /* 0x000fe2000001ff00 */
[----:B------:R-:W-:Y:S01]  /*dd20*/  IMAD.MOV.U32 R0, RZ, RZ, RZ ;  /* 0x000000ffff007224 */ /* 0x000fe200078e00ff */
[----:B------:R-:W-:-:S07]  /*dd30*/  LOP3.LUT R47, R3, 0x80000000, RZ, 0xfc, !PT ;  /* 0x80000000032f7812 */ /* 0x000fce00078efcff */
.L_x_243:
        /* <DEDUP_REMOVED lines=12> */
.L_x_242:
        /* <DEDUP_REMOVED lines=26> */
[----:B------:R-:W-:-:S04]  /*dfa0*/  IMAD.MOV R0, RZ, RZ, -R4 ;  /* 0x000000ffff007224 */ /* 0x000fc800078e0a04 */
[----:B------:R-:W-:Y:S01]  /*dfb0*/  @!P1 IMAD.MOV.U32 R4, RZ, RZ, R0 ;  /* 0x000000ffff049224 */ /* 0x000fe200078e0000 */
[----:B-1----:R-:W-:-:S10]  /*dfc0*/  DMUL R36, R38, UR4 ;  /* 0x0000000426247c28 */ /* 0x002fd40008000000 */
[----:B------:R-:W0:Y:S02]  /*dfd0*/  F2F.F32.F64 R36, R36 ;  /* 0x0000002400247310 */ /* 0x000e240000301000 */
[----:B0-----:R-:W-:Y:S01]  /*dfe0*/  FSEL R3, -R36, R36, !P0 ;  /* 0x0000002424037208 */ /* 0x001fe20004000100 */
[----:B------:R-:W-:Y:S06]  /*dff0*/  BRA `(.L_x_240) ;  /* 0x0000000000087947 */ /* 0x000fec0003800000 */
.L_x_241:
[----:B------:R-:W-:Y:S01]  /*e000*/  FMUL R3, RZ, R41 ;  /* 0x00000029ff037220 */ /* 0x000fe20000400000 */
[----:B------:R-:W-:-:S07]  /*e010*/  MOV R4, RZ ;  /* 0x000000ff00047202 */ /* 0x000fce0000000f00 */
.L_x_240:
[----:B------:R-:W-:Y:S05]  /*e020*/  BSYNC.RECONVERGENT B0 ;  /* 0x0000000000007941 */ /* 0x000fea0003800200 */
.L_x_239:
        /* <DEDUP_REMOVED lines=11> */
[C---:B------:R-:W-:Y:S02]  /*e0e0*/  FFMA R36, R5.reuse, R36, R38 ;  /* 0x0000002405247223 */ /* 0x040fe40000000026 */
[C---:B------:R-:W-:Y:S02]  /*e0f0*/  FFMA R3, R5.reuse, R0, RZ ;  /* 0x0000000005037223 */ /* 0x040fe400000000ff */
[----:B------:R-:W-:Y:S01]  /*e100*/  FFMA R36, R5, R36, R37 ;  /* 0x0000002405247223 */ /* 0x000fe20000000025 */
[----:B------:R-:W-:-:S03]  /*e110*/  FFMA R37, R35, R9, -R12 ;  /* 0x0000000923257223 */ /* 0x000fc6000000080c */
[----:B------:R-:W-:Y:S01]  /*e120*/  FFMA R47, R3, R36, R0 ;  /* 0x00000024032f7223 */ /* 0x000fe20000000000 */
[----:B------:R-:W-:-:S03]  /*e130*/  IMAD.MOV.U32 R0, RZ, RZ, R40 ;  /* 0x000000ffff007224 */ /* 0x000fc600078e0028 */
[----:B------:R-:W-:Y:S01]  /*e140*/  @P1 FADD R47, RZ, -R47 ;  /* 0x8000002fff2f1221 */ /* 0x000fe20000000000 */
        /* <DEDUP_REMOVED lines=9> */
.L_x_248:
        /* <DEDUP_REMOVED lines=12> */
.L_x_247:
        /* <DEDUP_REMOVED lines=32> */
.L_x_246:
[----:B------:R-:W-:Y:S01]  /*e4a0*/  FMUL R0, RZ, R41 ;  /* 0x00000029ff007220 */ /* 0x000fe20000400000 */
[----:B------:R-:W-:-:S07]  /*e4b0*/  IMAD.MOV.U32 R4, RZ, RZ, RZ ;  /* 0x000000ffff047224 */ /* 0x000fce00078e00ff */
.L_x_245:
[----:B------:R-:W-:Y:S05]  /*e4c0*/  BSYNC.RECONVERGENT B0 ;  /* 0x0000000000007941 */ /* 0x000fea0003800200 */
.L_x_244:
        /* <DEDUP_REMOVED lines=30> */
.L_x_250:
[----:B------:R-:W-:Y:S05]  /*e6b0*/  BSYNC.RECONVERGENT B3 ;  /* 0x0000000000037941 */ /* 0x000fea0003800200 */
.L_x_249:
        /* <DEDUP_REMOVED lines=16> */
.L_x_252:
[----:B------:R-:W-:Y:S05]  /*e7c0*/  BSYNC.RECONVERGENT B3 ;  /* 0x0000000000037941 */ /* 0x000fea0003800200 */
.L_x_251:
        /* <DEDUP_REMOVED lines=15> */
.L_x_254:
[----:B------:R-:W-:Y:S05]  /*e8c0*/  BSYNC.RECONVERGENT B3 ;  /* 0x0000000000037941 */ /* 0x000fea0003800200 */
.L_x_253:
        /* <DEDUP_REMOVED lines=14> */
.L_x_256:
[----:B------:R-:W-:Y:S05]  /*e9b0*/  BSYNC.RECONVERGENT B3 ;  /* 0x0000000000037941 */ /* 0x000fea0003800200 */
.L_x_255:
        /* <DEDUP_REMOVED lines=12> */
.L_x_261:
        /* <DEDUP_REMOVED lines=12> */
.L_x_260:
        /* <DEDUP_REMOVED lines=32> */
.L_x_259:
[----:B------:R-:W-:Y:S01]  /*ed40*/  FMUL R3, RZ, R41 ;  /* 0x00000029ff037220 */ /* 0x000fe20000400000 */
[----:B------:R-:W-:-:S07]  /*ed50*/  MOV R4, RZ ;  /* 0x000000ff00047202 */ /* 0x000fce0000000f00 */
.L_x_258:
[----:B------:R-:W-:Y:S05]  /*ed60*/  BSYNC.RECONVERGENT B0 ;  /* 0x0000000000007941 */ /* 0x000fea0003800200 */
.L_x_257:
[----:B------:R-:W0:Y:S01]  /*ed70*/  LDCU UR4, c[0x3][0x10] ;  /* 0x00c00200ff0477ac */ /* 0x000e220008000800 */
[----:B------:R-:W-:Y:S01]  /*ed80*/  LOP3.LUT R36, R4, 0x1, RZ, 0xc0, !PT ;  /* 0x0000000104247812 */ /* 0x000fe200078ec0ff */
[----:B------:R-:W-:Y:S02]  /*ed90*/  IMAD.MOV.U32 R5, RZ, RZ, 0x37cbac00 ;  /* 0x37cbac00ff057424 */ /* 0x000fe400078e00ff */
[----:B------:R-:W-:Y:S01]  /*eda0*/  FMUL R0, R3, R3 ;  /* 0x0000000303007220 */ /* 0x000fe20000400000 */
[----:B------:R-:W-:Y:S01]  /*edb0*/  IMAD.MOV.U32 R39, RZ, RZ, 0x3c0885e4 ;  /* 0x3c0885e4ff277424 */ /* 0x000fe200078e00ff */
[----:B------:R-:W-:Y:S01]  /*edc0*/  ISETP.NE.U32.AND P0, PT, R36, 0x1, PT ;  /* 0x000000012400780c */ /* 0x000fe20003f05070 */
[----:B------:R-:W-:Y:S02]  /*edd0*/  HFMA2 R36, -RZ, RZ, 1.541015625, -0.052001953125 ;  /* 0x3e2aaaa8ff247431 */ /* 0x000fe400000001ff */
[----:B------:R-:W-:Y:S01]  /*ede0*/  FFMA R5, R0, R5, -0.0013887860113754868507 ;  /* 0xbab607ed00057423 */ /* 0x000fe20000000005 */
[----:B------:R-:W-:Y:S01]  /*edf0*/  FADD R48, R46, R46 ;  /* 0x0000002e2e307221 */ /* 0x000fe20000000000 */
[----:B------:R-:W-:Y:S01]  /*ee00*/  FSEL R39, R39, 0.041666727513074874878, !P0 ;  /* 0x3d2aaabb27277808 */ /* 0x000fe20004000000 */
[----:B------:R-:W-:Y:S01]  /*ee10*/  VIADD R4, R4, 0x1 ;  /* 0x0000000104047836 */ /* 0x000fe20000000000 */
[----:B------:R-:W-:Y:S01]  /*ee20*/  BSSY.RECONVERGENT B3, `(.L_x_262) ;  /* 0x000001e000037945 */ /* 0x000fe20003800200 */
[----:B------:R-:W-:Y:S01]  /*ee30*/  FSEL R5, R5, -0.00019574658654164522886, P0 ;  /* 0xb94d415305057808 */ /* 0x000fe20000000000 */
[----:B------:R-:W1:Y:S02]  /*ee40*/  MUFU.RCP R46, R48 ;  /* 0x00000030002e7308 */ /* 0x000e640000001000 */
[----:B------:R-:W-:Y:S01]  /*ee50*/  LOP3.LUT P1, RZ, R4, 0x2, RZ, 0xc0, !PT ;  /* 0x0000000204ff7812 */ /* 0x000fe2000782c0ff */
[----:B------:R-:W-:Y:S01]  /*ee60*/  FADD R4, R37, R37 ;  /* 0x0000002525047221 */ /* 0x000fe20000000000 */
[----:B------:R-:W-:Y:S01]  /*ee70*/  FSEL R36, -R36, -0.4999999701976776123, !P0 ;  /* 0xbeffffff24247808 */ /* 0x000fe20004000100 */
[----:B0-----:R-:W-:Y:S01]  /*ee80*/  FADD R38, R44, -UR4 ;  /* 0x800000042c267e21 */ /* 0x001fe20008000000 */
[----:B------:R-:W-:-:S03]  /*ee90*/  FFMA R5, R0, R5, R39 ;  /* 0x0000000500057223 */ /* 0x000fc60000000027 */
[----:B------:R-:W-:Y:S01]  /*eea0*/  FADD R50, R38, R38 ;  /* 0x0000002626327221 */ /* 0x000fe20000000000 */
[----:B------:R-:W-:Y:S01]  /*eeb0*/  FFMA R36, R0, R5, R36 ;  /* 0x0000000500247223 */ /* 0x000fe20000000024 */
[----:B------:R-:W-:Y:S01]  /*eec0*/  FSEL R5, R3, 1, !P0 ;  /* 0x3f80000003057808 */ /* 0x000fe20004000000 */
[----:B------:R-:W-:Y:S01]  /*eed0*/  FMUL R3, R18, R44 ;  /* 0x0000002c12037220 */ /* 0x000fe20000400000 */
[----:B------:R-:W-:-:S03]  /*eee0*/  FMUL R38, R50, R13 ;  /* 0x0000000d32267220 */ /* 0x000fc60000400000 */
[----:B------:R-:W-:Y:S01]  /*eef0*/  FFMA R0, R0, R5, RZ ;  /* 0x0000000500007223 */ /* 0x000fe200000000ff */
[----:B------:R-:W-:Y:S01]  /*ef00*/  FFMA R3, R3, R4, -R38 ;  /* 0x0000000403037223 */ /* 0x000fe20000000826 */
[----:B-1----:R-:W-:Y:S02]  /*ef10*/  FFMA R37, -R48, R46, 1 ;  /* 0x3f80000030257423 */ /* 0x002fe4000000012e */
[----:B------:R-:W-:Y:S01]  /*ef20*/  FFMA R0, R0, R36, R5 ;  /* 0x0000002400007223 */ /* 0x000fe20000000005 */
[----:B------:R-:W0:Y:S01]  /*ef30*/  FCHK P0, R3, R48 ;  /* 0x0000003003007302 */ /* 0x000e220000000000 */
[----:B------:R-:W-:Y:S02]  /*ef40*/  FFMA R46, R46, R37, R46 ;  /* 0x000000252e2e7223 */ /* 0x000fe4000000002e */
[----:B------:R-:W-:Y:S02]  /*ef50*/  @P1 FADD R0, RZ, -R0 ;  /* 0x80000000ff001221 */ /* 0x000fe40000000000 */
[----:B------:R-:W-:-:S02]  /*ef60*/  FFMA R5, R3, R46, RZ ;  /* 0x0000002e03057223 */ /* 0x000fc400000000ff */
[----:B------:R-:W-:Y:S02]  /*ef70*/  FMUL R4, R8, R0 ;  /* 0x0000000008047220 */ /* 0x000fe40000400000 */
[----:B------:R-:W-:Y:S02]  /*ef80*/  FFMA R36, -R48, R5, R3 ;  /* 0x0000000530247223 */ /* 0x000fe40000000103 */
[----:B------:R-:W-:Y:S02]  /*ef90*/  FFMA R38, R0, R4, R43 ;  /* 0x0000000400267223 */ /* 0x000fe4000000002b */
[----:B------:R-:W-:Y:S01]  /*efa0*/  FFMA R36, R46, R36, R5 ;  /* 0x000000242e247223 */ /* 0x000fe20000000005 */
[----:B0-----:R-:W-:Y:S06]  /*efb0*/  @!P0 BRA `(.L_x_263) ;  /* 0x0000000000108947 */ /* 0x001fec0003800000 */
[----:B------:R-:W-:Y:S01]  /*efc0*/  IMAD.MOV.U32 R4, RZ, RZ, R48 ;  /* 0x000000ffff047224 */ /* 0x000fe200078e0030 */
[----:B------:R-:W-:-:S07]  /*efd0*/  MOV R48, 0xeff0 ;  /* 0x0000eff000307802 */ /* 0x000fce0000000f00 */
[----:B------:R-:W-:Y:S05]  /*efe0*/  CALL.REL.NOINC `($__internal_5_$__cuda_sm3x_div_rn_noftz_f32_slowpath) ;  /* 0x0000006400c87944 */ /* 0x000fea0003c00000 */
[----:B------:R-:W-:-:S07]  /*eff0*/  MOV R36, R3 ;  /* 0x0000000300247202 */ /* 0x000fce0000000f00 */
.L_x_263:
[----:B------:R-:W-:Y:S05]  /*f000*/  BSYNC.RECONVERGENT B3 ;  /* 0x0000000000037941 */ /* 0x000fea0003800200 */
.L_x_262:
        /* <DEDUP_REMOVED lines=15> */
.L_x_265:
[----:B------:R-:W-:Y:S05]  /*f100*/  BSYNC.RECONVERGENT B3 ;  /* 0x0000000000037941 */ /* 0x000fea0003800200 */
.L_x_264:
        /* <DEDUP_REMOVED lines=12> */
.L_x_270:
        /* <DEDUP_REMOVED lines=12> */
.L_x_269:
        /* <DEDUP_REMOVED lines=32> */
.L_x_268:
[----:B------:R-:W-:Y:S01]  /*f490*/  FMUL R0, RZ, R41 ;  /* 0x00000029ff007220 */ /* 0x000fe20000400000 */
[----:B------:R-:W-:-:S07]  /*f4a0*/  IMAD.MOV.U32 R4, RZ, RZ, RZ ;  /* 0x000000ffff047224 */ /* 0x000fce00078e00ff */
.L_x_267:
[----:B------:R-:W-:Y:S05]  /*f4b0*/  BSYNC.RECONVERGENT B0 ;  /* 0x0000000000007941 */ /* 0x000fea0003800200 */
.L_x_266:
        /* <DEDUP_REMOVED lines=17> */
[----:B------:R-:W-:Y:S01]  /*f5d0*/  FFMA R0, R5, R4, R0 ;  /* 0x0000000405007223 */ /* 0x000fe20000000000 */
[----:B------:R-:W-:Y:S01]  /*f5e0*/  MOV R4, R42 ;  /* 0x0000002a00047202 */ /* 0x000fe20000000f00 */
[----:B------:R-:W-:Y:S02]  /*f5f0*/  IMAD.MOV.U32 R5, RZ, RZ, R40 ;  /* 0x000000ffff057224 */ /* 0x000fe400078e0028 */
[----:B------:R-:W-:-:S04]  /*f600*/  @P1 FADD R0, RZ, -R0 ;  /* 0x80000000ff001221 */ /* 0x000fc80000000000 */
[----:B------:R-:W-:-:S04]  /*f610*/  FMUL R3, R8, R0 ;  /* 0x0000000008037220 */ /* 0x000fc80000400000 */
[----:B------:R-:W-:Y:S01]  /*f620*/  FFMA R43, R0, R3, R43 ;  /* 0x00000003002b7223 */ /* 0x000fe2000000002b */
        /* <DEDUP_REMOVED lines=9> */
.L_x_275:
        /* <DEDUP_REMOVED lines=12> */
.L_x_274:
        /* <DEDUP_REMOVED lines=32> */
.L_x_273:
[----:B------:R-:W-:Y:S01]  /*f980*/  FMUL R5, RZ, R41 ;  /* 0x00000029ff057220 */ /* 0x000fe20000400000 */
[----:B------:R-:W-:-:S07]  /*f990*/  IMAD.MOV.U32 R4, RZ, RZ, RZ ;  /* 0x000000ffff047224 */ /* 0x000fce00078e00ff */
.L_x_272:
[----:B------:R-:W-:Y:S05]  /*f9a0*/  BSYNC.RECONVERGENT B0 ;  /* 0x0000000000007941 */ /* 0x000fea0003800200 */
.L_x_271:
        /* <DEDUP_REMOVED lines=13> */
[----:B------:R-:W-:-:S04]  /*fa80*/  FFMA R36, R3, R36, R39 ;  /* 0x0000002403247223 */ /* 0x000fc80000000027 */
[----:B------:R-:W-:Y:S01]  /*fa90*/  FFMA R46, R5, R36, R0 ;  /* 0x00000024052e7223 */ /* 0x000fe20000000000 */
[----:B------:R-:W-:-:S03]  /*faa0*/  MOV R0, R40 ;  /* 0x0000002800007202 */ /* 0x000fc60000000f00 */
        /* <DEDUP_REMOVED lines=10> */
.L_x_280:
        /* <DEDUP_REMOVED lines=12> */
.L_x_279:
        /* <DEDUP_REMOVED lines=32> */
.L_x_278:
[----:B------:R-:W-:Y:S01]  /*fe10*/  FMUL R0, RZ, R41 ;  /* 0x00000029ff007220 */ /* 0x000fe20000400000 */
[----:B------:R-:W-:-:S07]  /*fe20*/  MOV R4, RZ ;  /* 0x000000ff00047202 */ /* 0x000fce0000000f00 */
.L_x_277:
[----:B------:R-:W-:Y:S05]  /*fe30*/  BSYNC.RECONVERGENT B0 ;  /* 0x0000000000007941 */ /* 0x000fea0003800200 */
.L_x_276:
[----:B------:R-:W0:Y:S01]  /*fe40*/  LDCU UR4, c[0x3][0x14] ;  /* 0x00c00280ff0477ac */ /* 0x000e220008000800 */
[----:B------:R-:W-:Y:S01]  /*fe50*/  LOP3.LUT R3, R4, 0x1, RZ, 0xc0, !PT ;  /* 0x0000000104037812 */ /* 0x000fe200078ec0ff */
[----:B------:R-:W-:Y:S01]  /*fe60*/  FMUL R5, R0, R0 ;  /* 0x0000000000057220 */ /* 0x000fe20000400000 */
[----:B------:R-:W-:Y:S02]  /*fe70*/  BSSY.RECONVERGENT B3, `(.L_x_281) ;  /* 0x000001c000037945 */ /* 0x000fe40003800200 */
[----:B------:R-:W-:Y:S01]  /*fe80*/  ISETP.NE.U32.AND P0, PT, R3, 0x1, PT ;  /* 0x000000010300780c */ /* 0x000fe20003f05070 */
[----:B------:R-:W-:-:S03]  /*fe90*/  FFMA R3, R5, R48, -0.0013887860113754868507 ;  /* 0xbab607ed05037423 */ /* 0x000fc60000000030 */
[----:B------:R-:W-:Y:S02]  /*fea0*/  FSEL R38, R47, 0.041666727513074874878, !P0 ;  /* 0x3d2aaabb2f267808 */ /* 0x000fe40004000000 */
[----:B------:R-:W-:Y:S01]  /*feb0*/  FSEL R36, R3, -0.00019574658654164522886, P0 ;  /* 0xb94d415303247808 */ /* 0x000fe20000000000 */
[----:B------:R-:W-:Y:S01]  /*fec0*/  VIADD R3, R4, 0x1 ;  /* 0x0000000104037836 */ /* 0x000fe20000000000 */
[----:B------:R-:W-:-:S03]  /*fed0*/  FSEL R0, R0, 1, !P0 ;  /* 0x3f80000000007808 */ /* 0x000fc60004000000 */
[----:B------:R-:W-:Y:S01]  /*fee0*/  FFMA R36, R5, R36, R38 ;  /* 0x0000002405247223 */ /* 0x000fe20000000026 */
[----:B------:R-:W-:Y:S02]  /*fef0*/  FSEL R38, -R49, -0.4999999701976776123, !P0 ;  /* 0xbeffffff31267808 */ /* 0x000fe40004000100 */
[----:B0-----:R-:W-:Y:S02]  /*ff00*/  FMNMX R46, R46, UR4, !PT ;  /* 0x000000042e2e7c09 */ /* 0x001fe4000f800000 */
[----:B------:R-:W-:Y:S01]  /*ff10*/  LOP3.LUT P1, RZ, R3, 0x2, RZ, 0xc0, !PT ;  /* 0x0000000203ff7812 */ /* 0x000fe2000782c0ff */
[C---:B------:R-:W-:Y:S01]  /*ff20*/  FFMA R36, R5.reuse, R36, R38 ;  /* 0x0000002405247223 */ /* 0x040fe20000000026 */
[----:B------:R-:W-:Y:S01]  /*ff30*/  FFMA R5, R5, R0, RZ ;  /* 0x0000000005057223 */ /* 0x000fe200000000ff */
[----:B------:R-:W-:-:S03]  /*ff40*/  FMUL R44, R46, R46 ;  /* 0x0000002e2e2c7220 */ /* 0x000fc60000400000 */
[----:B------:R-:W-:Y:S01]  /*ff50*/  FFMA R46, R5, R36, R0 ;  /* 0x00000024052e7223 */ /* 0x000fe20000000000 */
[----:B------:R-:W0:Y:S06]  /*ff60*/  MUFU.RCP R39, R44 ;  /* 0x0000002c00277308 */ /* 0x000e2c0000001000 */
[----:B------:R-:W-:Y:S02]  /*ff70*/  @P1 FADD R46, RZ, -R46 ;  /* 0x8000002eff2e1221 */ /* 0x000fe40000000000 */
        /* <DEDUP_REMOVED lines=11> */
.L_x_282:
[----:B------:R-:W-:Y:S05]  /*10030*/  BSYNC.RECONVERGENT B3 ;  /* 0x0000000000037941 */ /* 0x000fea0003800200 */
.L_x_281:
[----:B------:R-:W-:Y:S01]  /*10040*/  BSSY.RECONVERGENT B0, `(.L_x_283) ;  /* 0x0000039000007945 */ /* 0x000fe20003800200 */
[----:B------:R-:W-:-:S03]  /*10050*/  FADD R47, R10, R3 ;  /* 0x000000030a2f7221 */ /* 0x000fc60000000000 */
        /* <DEDUP_REMOVED lines=9> */
.L_x_287:
        /* <DEDUP_REMOVED lines=12> */
.L_x_286:
        /* <DEDUP_REMOVED lines=30> */
[----:B0-----:R-:W-:Y:S01]  /*10390*/  FSEL R40, -R44, R44, !P0 ;  /* 0x0000002c2c287208 */ /* 0x001fe20004000100 */
[----:B-1----:R-:W-:Y:S06]  /*103a0*/  BRA `(.L_x_284) ;  /* 0x0000000000087947 */ /* 0x002fec0003800000 */
.L_x_285:
[----:B------:R-:W-:Y:S01]  /*103b0*/  FMUL R40, RZ, R41 ;  /* 0x00000029ff287220 */ /* 0x000fe20000400000 */
[----:B------:R-:W-:-:S07]  /*103c0*/  MOV R42, RZ ;  /* 0x000000ff002a7202 */ /* 0x000fce0000000f00 */
.L_x_284:
[----:B------:R-:W-:Y:S05]  /*103d0*/  BSYNC.RECONVERGENT B0 ;  /* 0x0000000000007941 */ /* 0x000fea0003800200 */
.L_x_283:
        /* <DEDUP_REMOVED lines=34> */
.L_x_289:
[----:B------:R-:W-:Y:S05]  /*10600*/  BSYNC.RECONVERGENT B3 ;  /* 0x0000000000037941 */ /* 0x000fea0003800200 */
.L_x_288:
        /* <DEDUP_REMOVED lines=18> */
.L_x_291:
[----:B------:R-:W-:Y:S05]  /*10730*/  BSYNC.RECONVERGENT B3 ;  /* 0x0000000000037941 */ /* 0x000fea0003800200 */
.L_x_290:
[----:B------:R-:W0:Y:S01]  /*10740*/  LDC R52, c[0x3][0x24] ;  /* 0x00c00900ff347b82 */ /* 0x000e220000000800 */
[----:B------:R-:W-:Y:S01]  /*10750*/  BSSY.RECONVERGENT B0, `(.L_x_292) ;  /* 0x0000046000007945 */ /* 0x000fe20003800200 */
[-C--:B0-----:R-:W-:Y:S01]  /*10760*/  FFMA R43, R34, R52.reuse, R27 ;  /* 0x00000034222b7223 */ /* 0x081fe2000000001b */
[----:B------:R-:W-:-:S03]  /*10770*/  FFMA R50, R33, R52, R28 ;  /* 0x0000003421327223 */ /* 0x000fc6000000001c */
        /* <DEDUP_REMOVED lines=21> */
.L_x_296:
        /* <DEDUP_REMOVED lines=12> */
.L_x_295:
        /* <DEDUP_REMOVED lines=32> */
.L_x_294:
[----:B------:R-:W-:Y:S01]  /*10b90*/  FMUL R3, RZ, R43 ;  /* 0x0000002bff037220 */ /* 0x000fe20000400000 */
[----:B------:R-:W-:-:S07]  /*10ba0*/  IMAD.MOV.U32 R0, RZ, RZ, RZ ;  /* 0x000000ffff007224 */ /* 0x000fce00078e00ff */
.L_x_293:
[----:B------:R-:W-:Y:S05]  /*10bb0*/  BSYNC.RECONVERGENT B0 ;  /* 0x0000000000007941 */ /* 0x000fea0003800200 */
.L_x_292:
        /* <DEDUP_REMOVED lines=32> */
.L_x_301:
        /* <DEDUP_REMOVED lines=12> */
.L_x_300:
        /* <DEDUP_REMOVED lines=32> */
.L_x_299:
[----:B------:R-:W-:Y:S01]  /*11080*/  FMUL R3, RZ, R43 ;  /* 0x0000002bff037220 */ /* 0x000fe20000400000 */
[----:B------:R-:W-:-:S07]  /*11090*/  IMAD.MOV.U32 R4, RZ, RZ, RZ ;  /* 0x000000ffff047224 */ /* 0x000fce00078e00ff */
.L_x_298:
[----:B------:R-:W-:Y:S05]  /*110a0*/  BSYNC.RECONVERGENT B0 ;  /* 0x0000000000007941 */ /* 0x000fea0003800200 */
.L_x_297:
[C---:B------:R-:W-:Y:S01]  /*110b0*/  LOP3.LUT R0, R4.reuse, 0x1, RZ, 0xc0, !PT ;  /* 0x0000000104007812 */ /* 0x040fe200078ec0ff */
[----:B------:R-:W-:Y:S01]  /*110c0*/  FMUL R5, R3, R3 ;  /* 0x0000000303057220 */ /* 0x000fe20000400000 */
[----:B------:R-:W-:Y:S01]  /*110d0*/  VIADD R38, R4, 0x1 ;  /* 0x0000000104267836 */ /* 0x000fe20000000000 */
[----:B------:R-:W-:Y:S01]  /*110e0*/  BSSY.RECONVERGENT B3, `(.L_x_302) ;  /* 0x000001c000037945 */ /* 0x000fe20003800200 */
[----:B------:R-:W-:Y:S01]  /*110f0*/  ISETP.NE.U32.AND P0, PT, R0, 0x1, PT ;  /* 0x000000010000780c */ /* 0x000fe20003f05070 */
[----:B------:R-:W-:Y:S02]  /*11100*/  FFMA R0, R5, R54, -0.0013887860113754868507 ;  /* 0xbab607ed05007423 */ /* 0x000fe40000000036 */
[----:B------:R-:W-:Y:S02]  /*11110*/  LOP3.LUT P1, RZ, R38, 0x2, RZ, 0xc0, !PT ;  /* 0x0000000226ff7812 */ /* 0x000fe4000782c0ff */
[----:B------:R-:W-:Y:S02]  /*11120*/  FSEL R36, R53, 0.041666727513074874878, !P0 ;  /* 0x3d2aaabb35247808 */ /* 0x000fe40004000000 */
[----:B------:R-:W-:-:S02]  /*11130*/  FSEL R4, R0, -0.00019574658654164522886, P0 ;  /* 0xb94d415300047808 */ /* 0x000fc40000000000 */
        /* <DEDUP_REMOVED lines=22> */
.L_x_303:
[----:B------:R-:W-:Y:S05]  /*112a0*/  BSYNC.RECONVERGENT B3 ;  /* 0x0000000000037941 */ /* 0x000fea0003800200 */
.L_x_302:
        /* <DEDUP_REMOVED lines=12> */
.L_x_308:
        /* <DEDUP_REMOVED lines=12> */
.L_x_307:
        /* <DEDUP_REMOVED lines=32> */
.L_x_306:
[----:B------:R-:W-:Y:S01]  /*11630*/  FMUL R0, RZ, R43 ;  /* 0x0000002bff007220 */ /* 0x000fe20000400000 */
[----:B------:R-:W-:-:S07]  /*11640*/  MOV R4, RZ ;  /* 0x000000ff00047202 */ /* 0x000fce0000000f00 */
.L_x_305:
[----:B------:R-:W-:Y:S05]  /*11650*/  BSYNC.RECONVERGENT B0 ;  /* 0x0000000000007941 */ /* 0x000fea0003800200 */
.L_x_304:
        /* <DEDUP_REMOVED lines=14> */
[C---:B------:R-:W-:Y:S02]  /*11740*/  FFMA R4, R3.reuse, R4, R36 ;  /* 0x0000000403047223 */ /* 0x040fe40000000024 */
[C---:B------:R-:W-:Y:S02]  /*11750*/  FFMA R5, R3.reuse, R0, RZ ;  /* 0x0000000003057223 */ /* 0x040fe400000000ff */
[----:B------:R-:W-:Y:S01]  /*11760*/  FFMA R4, R3, R4, R39 ;  /* 0x0000000403047223 */ /* 0x000fe20000000027 */
[----:B------:R-:W-:-:S03]  /*11770*/  MOV R3, R42 ;  /* 0x0000002a00037202 */ /* 0x000fc60000000f00 */
        /* <DEDUP_REMOVED lines=14> */
.L_x_313:
        /* <DEDUP_REMOVED lines=12> */
.L_x_312:
        /* <DEDUP_REMOVED lines=32> */
.L_x_311:
[----:B------:R-:W-:Y:S01]  /*11b20*/  FMUL R3, RZ, R43 ;  /* 0x0000002bff037220 */ /* 0x000fe20000400000 */
[----:B------:R-:W-:-:S07]  /*11b30*/  MOV R4, RZ ;  /* 0x000000ff00047202 */ /* 0x000fce0000000f00 */
.L_x_310:
[----:B------:R-:W-:Y:S05]  /*11b40*/  BSYNC.RECONVERGENT B0 ;  /* 0x0000000000007941 */ /* 0x000fea0003800200 */
.L_x_309:
        /* <DEDUP_REMOVED lines=27> */
.L_x_318:
        /* <DEDUP_REMOVED lines=12> */
.L_x_317:
        /* <DEDUP_REMOVED lines=32> */
.L_x_316:
[----:B------:R-:W-:Y:S01]  /*11fc0*/  FMUL R0, RZ, R43 ;  /* 0x0000002bff007220 */ /* 0x000fe20000400000 */
[----:B------:R-:W-:-:S07]  /*11fd0*/  IMAD.MOV.U32 R4, RZ, RZ, RZ ;  /* 0x000000ffff047224 */ /* 0x000fce00078e00ff */
.L_x_315:
[----:B------:R-:W-:Y:S05]  /*11fe0*/  BSYNC.RECONVERGENT B0 ;  /* 0x0000000000007941 */ /* 0x000fea0003800200 */
.L_x_314:
        /* <DEDUP_REMOVED lines=30> */
.L_x_320:
[----:B------:R-:W-:Y:S05]  /*121d0*/  BSYNC.RECONVERGENT B3 ;  /* 0x0000000000037941 */ /* 0x000fea0003800200 */
.L_x_319:
        /* <DEDUP_REMOVED lines=16> */
.L_x_322:
[----:B------:R-:W-:Y:S05]  /*122e0*/  BSYNC.RECONVERGENT B3 ;  /* 0x0000000000037941 */ /* 0x000fea0003800200 */
.L_x_321:
        /* <DEDUP_REMOVED lines=15> */
.L_x_324:
[----:B------:R-:W-:Y:S05]  /*123e0*/  BSYNC.RECONVERGENT B3 ;  /* 0x0000000000037941 */ /* 0x000fea0003800200 */
.L_x_323:
        /* <DEDUP_REMOVED lines=14> */
.L_x_326:
[----:B------:R-:W-:Y:S05]  /*124d0*/  BSYNC.RECONVERGENT B3 ;  /* 0x0000000000037941 */ /* 0x000fea0003800200 */
.L_x_325:
        /* <DEDUP_REMOVED lines=12> */
.L_x_331:
        /* <DEDUP_REMOVED lines=12> */
.L_x_330:
        /* <DEDUP_REMOVED lines=32> */
.L_x_329:
[----:B------:R-:W-:Y:S01]  /*12860*/  FMUL R3, RZ, R43 ;  /* 0x0000002bff037220 */ /* 0x000fe20000400000 */
[----:B------:R-:W-:-:S07]  /*12870*/  MOV R4, RZ ;  /* 0x000000ff00047202 */ /* 0x000fce0000000f00 */
.L_x_328:
[----:B------:R-:W-:Y:S05]  /*12880*/  BSYNC.RECONVERGENT B0 ;  /* 0x0000000000007941 */ /* 0x000fea0003800200 */
.L_x_327:
        /* <DEDUP_REMOVED lines=10> */
[----:B------:R-:W-:-:S02]  /*12930*/  VIADD R4, R4, 0x1 ;  /* 0x0000000104047836 */ /* 0x000fc40000000000 */
[----:B------:R-:W-:Y:S01]  /*12940*/  FADD R52, R52, R52 ;  /* 0x0000003434347221 */ /* 0x000fe20000000000 */
[----:B------:R-:W-:Y:S01]  /*12950*/  FSEL R5, R5, -0.00019574658654164522886, P0 ;  /* 0xb94d415305057808 */ /* 0x000fe20000000000 */
[----:B------:R-:W1:Y:S01]  /*12960*/  MUFU.RCP R48, R54 ;  /* 0x0000003600307308 */ /* 0x000e620000001000 */
[----:B------:R-:W-:Y:S01]  /*12970*/  BSSY.RECONVERGENT B3, `(.L_x_332) ;  /* 0x000001b000037945 */ /* 0x000fe20003800200 */
[----:B------:R-:W-:Y:S02]  /*12980*/  LOP3.LUT P1, RZ, R4, 0x2, RZ, 0xc0, !PT ;  /* 0x0000000204ff7812 */ /* 0x000fe4000782c0ff */
        /* <DEDUP_REMOVED lines=17> */
[----:B------:R-:W-:-:S04]  /*12aa0*/  FFMA R36, -R54, R5, R3 ;  /* 0x0000000536247223 */ /* 0x000fc80000000103 */
[----:B------:R-:W-:Y:S01]  /*12ab0*/  FFMA R5, R48, R36, R5 ;  /* 0x0000002430057223 */ /* 0x000fe20000000005 */
[----:B------:R-:W-:Y:S01]  /*12ac0*/  FFMA R36, R0, R4, R47 ;  /* 0x0000000400247223 */ /* 0x000fe2000000002f */
[----:B0-----:R-:W-:Y:S06]  /*12ad0*/  @!P0 BRA `(.L_x_333) ;  /* 0x0000000000108947 */ /* 0x001fec0003800000 */
[----:B------:R-:W-:Y:S01]  /*12ae0*/  IMAD.MOV.U32 R4, RZ, RZ, R54 ;  /* 0x000000ffff047224 */ /* 0x000fe200078e0036 */
[----:B------:R-:W-:-:S07]  /*12af0*/  MOV R48, 0x12b10 ;  /* 0x00012b1000307802 */ /* 0x000fce0000000f00 */
[----:B------:R-:W-:Y:S05]  /*12b00*/  CALL.REL.NOINC `($__internal_5_$__cuda_sm3x_div_rn_noftz_f32_slowpath) ;  /* 0x0000002c00007944 */ /* 0x000fea0003c00000 */
[----:B------:R-:W-:-:S07]  /*12b10*/  MOV R5, R3 ;  /* 0x0000000300057202 */ /* 0x000fce0000000f00 */
.L_x_333:
[----:B------:R-:W-:Y:S05]  /*12b20*/  BSYNC.RECONVERGENT B3 ;  /* 0x0000000000037941 */ /* 0x000fea0003800200 */
.L_x_332:
[----:B------:R-:W0:Y:S01]  /*12b30*/  LDCU UR4, c[0x3][0x24] ;  /* 0x00c00480ff0477ac */ /* 0x000e220008000800 */
[----:B------:R-:W1:Y:S01]  /*12b40*/  MUFU.RCP R4, R36 ;  /* 0x0000002400047308 */ /* 0x000e620000001000 */
[----:B------:R-:W-:Y:S01]  /*12b50*/  BSSY.RECONVERGENT B3, `(.L_x_334) ;  /* 0x000000f000037945 */ /* 0x000fe20003800200 */
[----:B0-----:R-:W-:Y:S01]  /*12b60*/  FFMA R0, R37, UR4, R14 ;  /* 0x0000000425007c23 */ /* 0x001fe2000800000e */
[----:B-1----:R-:W-:-:S03]  /*12b70*/  FFMA R39, -R36, R4, 1 ;  /* 0x3f80000024277423 */ /* 0x002fc60000000104 */
[----:B------:R-:W-:Y:S01]  /*12b80*/  FMUL R3, R38, R0 ;  /* 0x0000000026037220 */ /* 0x000fe20000400000 */
[----:B------:R-:W-:-:S03]  /*12b90*/  FFMA R4, R4, R39, R4 ;  /* 0x0000002704047223 */ /* 0x000fc60000000004 */
[----:B------:R-:W-:-:S04]  /*12ba0*/  FFMA R3, -R0, R3, R5 ;  /* 0x0000000300037223 */ /* 0x000fc80000000105 */
        /* <DEDUP_REMOVED lines=9> */
.L_x_335:
[----:B------:R-:W-:Y:S05]  /*12c40*/  BSYNC.RECONVERGENT B3 ;  /* 0x0000000000037941 */ /* 0x000fea0003800200 */
.L_x_334:
        /* <DEDUP_REMOVED lines=12> */
.L_x_340:
        /* <DEDUP_REMOVED lines=12> */
.L_x_339:
        /* <DEDUP_REMOVED lines=32> */
.L_x_338:
[----:B------:R-:W-:Y:S01]  /*12fd0*/  FMUL R0, RZ, R43 ;  /* 0x0000002bff007220 */ /* 0x000fe20000400000 */
[----:B------:R-:W-:-:S07]  /*12fe0*/  IMAD.MOV.U32 R4, RZ, RZ, RZ ;  /* 0x000000ffff047224 */ /* 0x000fce00078e00ff */
.L_x_337:
[----:B------:R-:W-:Y:S05]  /*12ff0*/  BSYNC.RECONVERGENT B0 ;  /* 0x0000000000007941 */ /* 0x000fea0003800200 */
.L_x_336:
        /* <DEDUP_REMOVED lines=32> */
.L_x_345:
        /* <DEDUP_REMOVED lines=12> */
.L_x_344:
        /* <DEDUP_REMOVED lines=32> */
.L_x_343:
[----:B------:R-:W-:Y:S01]  /*134c0*/  FMUL R5, RZ, R43 ;  /* 0x0000002bff057220 */ /* 0x000fe20000400000 */
[----:B------:R-:W-:-:S07]  /*134d0*/  IMAD.MOV.U32 R4, RZ, RZ, RZ ;  /* 0x000000ffff047224 */ /* 0x000fce00078e00ff */
.L_x_342:
[----:B------:R-:W-:Y:S05]  /*134e0*/  BSYNC.RECONVERGENT B0 ;  /* 0x0000000000007941 */ /* 0x000fea0003800200 */
.L_x_341:
        /* <DEDUP_REMOVED lines=26> */
.L_x_350:
        /* <DEDUP_REMOVED lines=12> */
.L_x_349:
        /* <DEDUP_REMOVED lines=32> */
.L_x_348:
[----:B------:R-:W-:Y:S01]  /*13950*/  FMUL R0, RZ, R43 ;  /* 0x0000002bff007220 */ /* 0x000fe20000400000 */
[----:B------:R-:W-:-:S07]  /*13960*/  MOV R4, RZ ;  /* 0x000000ff00047202 */ /* 0x000fce0000000f00 */
.L_x_347:
[----:B------:R-:W-:Y:S05]  /*13970*/  BSYNC.RECONVERGENT B0 ;  /* 0x0000000000007941 */ /* 0x000fea0003800200 */
.L_x_346:
        /* <DEDUP_REMOVED lines=31> */
.L_x_352:
[----:B------:R-:W-:Y:S05]  /*13b70*/  BSYNC.RECONVERGENT B3 ;  /* 0x0000000000037941 */ /* 0x000fea0003800200 */
.L_x_351:
        /* <DEDUP_REMOVED lines=11> */
.L_x_357:
        /* <DEDUP_REMOVED lines=12> */
.L_x_356:
        /* <DEDUP_REMOVED lines=32> */
.L_x_355:
[----:B------:R-:W-:Y:S01]  /*13ef0*/  FMUL R42, RZ, R43 ;  /* 0x0000002bff2a7220 */ /* 0x000fe20000400000 */
[----:B------:R-:W-:-:S07]  /*13f00*/  MOV R44, RZ ;  /* 0x000000ff002c7202 */ /* 0x000fce0000000f00 */
.L_x_354:
[----:B------:R-:W-:Y:S05]  /*13f10*/  BSYNC.RECONVERGENT B0 ;  /* 0x0000000000007941 */ /* 0x000fea0003800200 */
.L_x_353:
        /* <DEDUP_REMOVED lines=34> */
.L_x_359:
[----:B------:R-:W-:Y:S05]  /*14140*/  BSYNC.RECONVERGENT B3 ;  /* 0x0000000000037941 */ /* 0x000fea0003800200 */
.L_x_358:
[----:B------:R-:W-:Y:S01]  /*14150*/  FADD R36, R47, R47 ;  /* 0x0000002f2f247221 */ /* 0x000fe20000000000 */
[----:B------:R-:W-:Y:S01]  /*14160*/  FADD R0, R5, -R0 ;  /* 0x8000000005007221 */ /* 0x000fe20000000000 */
[----:B------:R-:W-:Y:S01]  /*14170*/  FMUL R52, R52, R57 ;  /* 0x0000003934347220 */ /* 0x000fe20000400000 */
        /* <DEDUP_REMOVED lines=15> */
.L_x_361:
[----:B------:R-:W-:Y:S05]  /*14270*/  BSYNC.RECONVERGENT B3 ;  /* 0x0000000000037941 */ /* 0x000fea0003800200 */
.L_x_360:
[----:B------:R-:W0:Y:S01]  /*14280*/  LDCU UR4, c[0x3][0x24] ;  /* 0x00c00480ff0477ac */ /* 0x000e220008000800 */
[----:B------:R-:W1:Y:S01]  /*14290*/  MUFU.RCP R5, R46 ;  /* 0x0000002e00057308 */ /* 0x000e620000001000 */
[----:B------:R-:W-:Y:S01]  /*142a0*/  FFMA R24, R24, 2, R21 ;  /* 0x4000000018187823 */ /* 0x000fe20000000015 */
[----:B------:R-:W-:Y:S03]  /*142b0*/  BSSY.RECONVERGENT B3, `(.L_x_362) ;  /* 0x000000f000037945 */ /* 0x000fe60003800200 */
[----:B------:R-:W-:Y:S01]  /*142c0*/  FFMA R33, R33, 2, R24 ;  /* 0x4000000021217823 */ /* 0x000fe20000000018 */
[----:B0-----:R-:W-:Y:S01]  /*142d0*/  FFMA R3, R37, UR4, R14 ;  /* 0x0000000425037c23 */ /* 0x001fe2000800000e */
[----:B-1----:R-:W-:-:S03]  /*142e0*/  FFMA R4, -R46, R5, 1 ;  /* 0x3f8000002e047423 */ /* 0x002fc60000000105 */
[----:B------:R-:W-:Y:S01]  /*142f0*/  FMUL R3, R40, R3 ;  /* 0x0000000328037220 */ /* 0x000fe20000400000 */
[----:B------:R-:W-:-:S03]  /*14300*/  FFMA R4, R5, R4, R5 ;  /* 0x0000000405047223 */ /* 0x000fc60000000005 */
[----:B------:R-:W0:Y:S01]  /*14310*/  FCHK P0, R3, R46 ;  /* 0x0000002e03007302 */ /* 0x000e220000000000 */
        /* <DEDUP_REMOVED lines=8> */
.L_x_363:
[----:B------:R-:W-:Y:S05]  /*143a0*/  BSYNC.RECONVERGENT B3 ;  /* 0x0000000000037941 */ /* 0x000fea0003800200 */
.L_x_362:
[----:B------:R-:W0:Y:S01]  /*143b0*/  LDCU UR4, c[0x3][0x8] ;  /* 0x00c00100ff0477ac */ /* 0x000e220008000800 */
[----:B------:R-:W-:Y:S02]  /*143c0*/  VIADD R20, R20, 0x1 ;  /* 0x0000000114147836 */ /* 0x000fe40000000000 */
[----:B------:R-:W-:Y:S01]  /*143d0*/  FFMA R31, R31, 2, R22 ;  /* 0x400000001f1f7823 */ /* 0x000fe20000000016 */
[----:B------:R-:W-:Y:S01]  /*143e0*/  FFMA R6, R6, 2, R23 ;  /* 0x4000000006067823 */ /* 0x000fe20000000017 */
[----:B------:R-:W-:Y:S01]  /*143f0*/  FFMA R30, R30, 2, R25 ;  /* 0x400000001e1e7823 */ /* 0x000fe20000000019 */
[----:B------:R-:W-:Y:S01]  /*14400*/  FFMA R32, R32, 2, R29 ;  /* 0x4000000020207823 */ /* 0x000fe2000000001d */
[----:B------:R-:W-:Y:S01]  /*14410*/  FFMA R34, R34, 2, R31 ;  /* 0x4000000022227823 */ /* 0x000fe2000000001f */
[----:B------:R-:W-:Y:S01]  /*14420*/  FFMA R6, R35, 2, R6 ;  /* 0x4000000023067823 */ /* 0x000fe20000000006 */
[----:B------:R-:W-:Y:S01]  /*14430*/  FFMA R37, R37, 2, R30 ;  /* 0x4000000025257823 */ /* 0x000fe2000000001e */
[----:B------:R-:W-:Y:S01]  /*14440*/  FFMA R41, R41, 2, R32 ;  /* 0x4000000029297823 */ /* 0x000fe20000000020 */
[----:B------:R-:W-:Y:S01]  /*14450*/  FADD R3, R33, R4 ;  /* 0x0000000421037221 */ /* 0x000fe20000000000 */
[----:B------:R-:W-:Y:S01]  /*14460*/  FADD R34, R34, R45 ;  /* 0x0000002d22227221 */ /* 0x000fe20000000000 */
[----:B------:R-:W-:Y:S01]  /*14470*/  FADD R51, R6, R51 ;  /* 0x0000003306337221 */ /* 0x000fe20000000000 */
[----:B------:R-:W-:Y:S01]  /*14480*/  FADD R37, R37, R50 ;  /* 0x0000003225257221 */ /* 0x000fe20000000000 */
[----:B------:R-:W-:Y:S01]  /*14490*/  FADD R41, R41, -R0 ;  /* 0x8000000029297221 */ /* 0x000fe20000000000 */
[-C--:B------:R-:W-:Y:S01]  /*144a0*/  FFMA R28, R3, R15.reuse, R28 ;  /* 0x0000000f031c7223 */ /* 0x080fe2000000001c */
[-C--:B------:R-:W-:Y:S01]  /*144b0*/  FFMA R27, R34, R15.reuse, R27 ;  /* 0x0000000f221b7223 */ /* 0x080fe2000000001b */
[-C--:B------:R-:W-:Y:S01]  /*144c0*/  FFMA R2, R51, R15.reuse, R2 ;  /* 0x0000000f33027223 */ /* 0x080fe20000000002 */
[----:B0-----:R-:W-:Y:S01]  /*144d0*/  ISETP.NE.AND P0, PT, R20, UR4, PT ;  /* 0x0000000414007c0c */ /* 0x001fe2000bf05270 */
[-C--:B------:R-:W-:Y:S01]  /*144e0*/  FFMA R14, R37, R15.reuse, R14 ;  /* 0x0000000f250e7223 */ /* 0x080fe2000000000e */
[----:B------:R-:W-:-:S11]  /*144f0*/  FFMA R16, R41, R15, R16 ;  /* 0x0000000f29107223 */ /* 0x000fd60000000010 */
[----:B------:R-:W-:Y:S05]  /*14500*/  @P0 BRA `(.L_x_364) ;  /* 0xffffff0c00080947 */ /* 0x000fea000383ffff */
[----:B------:R-:W0:Y:S02]  /*14510*/  LDCU UR4, c[0x3][0x8] ;  /* 0x00c00100ff0477ac */ /* 0x000e240008000800 */
[----:B0-----:R-:W-:-:S07]  /*14520*/  MOV R20, UR4 ;  /* 0x0000000400147c02 */ /* 0x001fce0008000f00 */
.L_x_85:
[----:B------:R-:W-:Y:S05]  /*14530*/  BSYNC.RECONVERGENT B2 ;  /* 0x0000000000027941 */ /* 0x000fea0003800200 */
.L_x_83:
[----:B------:R-:W0:Y:S02]  /*14540*/  LDCU.64 UR4, c[0x0][0x3a0] ;  /* 0x00007400ff0477ac */ /* 0x000e240008000a00 */
[----:B0-----:R-:W-:-:S04]  /*14550*/  LEA R2, P0, R19, UR4, 0x2 ;  /* 0x0000000413027c11 */ /* 0x001fc8000f8010ff */
[----:B------:R-:W-:-:S05]  /*14560*/  LEA.HI.X R3, R19, UR5, R26, 0x2, P0 ;  /* 0x0000000513037c11 */ /* 0x000fca00080f141a */
[----:B------:R-:W-:Y:S01]  /*14570*/  STG.E desc[UR36][R2.64], R20 ;  /* 0x0000001402007986 */ /* 0x000fe2000c101924 */
[----:B------:R-:W-:Y:S05]  /*14580*/  EXIT ;  /* 0x000000000000794d */ /* 0x000fea0003800000 */
        .weak           $__internal_0_$__cuda_sm20_div_rn_f64_full
        .type           $__internal_0_$__cuda_sm20_div_rn_f64_full,@function
        .size           $__internal_0_$__cuda_sm20_div_rn_f64_full,($__internal_1_$__cuda_sm20_div_u64 - $__internal_0_$__cuda_sm20_div_rn_f64_full)
$__internal_0_$__cuda_sm20_div_rn_f64_full:
[C---:B------:R-:W-:Y:S01]  /*14590*/  FSETP.GEU.AND P0, PT, |R31|.reuse, 1.469367938527859385e-39, PT ;  /* 0x001000001f00780b */ /* 0x040fe20003f0e200 */
[----:B------:R-:W-:Y:S01]  /*145a0*/  IMAD.MOV.U32 R36, RZ, RZ, R28 ;  /* 0x000000ffff247224 */ /* 0x000fe200078e001c */
[----:B------:R-:W-:Y:S01]  /*145b0*/  LOP3.LUT R22, R31, 0x800fffff, RZ, 0xc0, !PT ;  /* 0x800fffff1f167812 */ /* 0x000fe200078ec0ff */
[----:B------:R-:W-:Y:S01]  /*145c0*/  IMAD.MOV.U32 R37, RZ, RZ, R31 ;  /* 0x000000ffff257224 */ /* 0x000fe200078e001f */
[C---:B------:R-:W-:Y:S01]  /*145d0*/  FSETP.GEU.AND P2, PT, |R35|.reuse, 1.469367938527859385e-39, PT ;  /* 0x001000002300780b */ /* 0x040fe20003f4e200 */
[----:B------:R-:W-:Y:S01]  /*145e0*/  IMAD.MOV.U32 R24, RZ, RZ, 0x1 ;  /* 0x00000001ff187424 */ /* 0x000fe200078e00ff */
[----:B------:R-:W-:Y:S01]  /*145f0*/  LOP3.LUT R23, R22, 0x3ff00000, RZ, 0xfc, !PT ;  /* 0x3ff0000016177812 */ /* 0x000fe200078efcff */
[----:B------:R-:W-:Y:S01]  /*14600*/  IMAD.MOV.U32 R39, RZ, RZ, 0x1ca00000 ;  /* 0x1ca00000ff277424 */ /* 0x000fe200078e00ff */
[----:B------:R-:W-:Y:S01]  /*14610*/  MOV R22, R28 ;  /* 0x0000001c00167202 */ /* 0x000fe20000000f00 */
[----:B------:R-:W-:Y:S01]  /*14620*/  BSSY.RECONVERGENT B1, `(.L_x_365) ;  /* 0x0000051000017945 */ /* 0x000fe20003800200 */
[----:B------:R-:W-:-:S02]  /*14630*/  LOP3.LUT R41, R35, 0x7ff00000, RZ, 0xc0, !PT ;  /* 0x7ff0000023297812 */ /* 0x000fc400078ec0ff */
[----:B------:R-:W-:Y:S01]  /*14640*/  LOP3.LUT R40, R31, 0x7ff00000, RZ, 0xc0, !PT ;  /* 0x7ff000001f287812 */ /* 0x000fe200078ec0ff */
[----:B------:R-:W-:Y:S02]  /*14650*/  @!P0 DMUL R22, R36, 8.98846567431157953865e+307 ;  /* 0x7fe0000024168828 */ /* 0x000fe40000000000 */
[----:B------:R-:W-:Y:S01]  /*14660*/  IMAD.MOV.U32 R18, RZ, RZ, R41 ;  /* 0x000000ffff127224 */ /* 0x000fe200078e0029 */
[----:B------:R-:W-:Y:S02]  /*14670*/  ISETP.GE.U32.AND P1, PT, R41, R40, PT ;  /* 0x000000282900720c */ /* 0x000fe40003f26070 */
[----:B------:R-:W-:Y:S01]  /*14680*/  @!P2 LOP3.LUT R3, R37, 0x7ff00000, RZ, 0xc0, !PT ;  /* 0x7ff000002503a812 */ /* 0x000fe200078ec0ff */
[----:B------:R-:W0:Y:S03]  /*14690*/  MUFU.RCP64H R25, R23 ;  /* 0x0000001700197308 */ /* 0x000e260000001800 */
[----:B------:R-:W-:-:S04]  /*146a0*/  @!P2 ISETP.GE.U32.AND P3, PT, R41, R3, PT ;  /* 0x000000032900a20c */ /* 0x000fc80003f66070 */
[----:B------:R-:W-:-:S04]  /*146b0*/  @!P2 SEL R3, R39, 0x63400000, !P3 ;  /* 0x634000002703a807 */ /* 0x000fc80005800000 */
[----:B------:R-:W-:Y:S01]  /*146c0*/  @!P2 LOP3.LUT R3, R3, 0x80000000, R35, 0xf8, !PT ;  /* 0x800000000303a812 */ /* 0x000fe200078ef823 */
[----:B0-----:R-:W-:-:S08]  /*146d0*/  DFMA R28, R24, -R22, 1 ;  /* 0x3ff00000181c742b */ /* 0x001fd00000000816 */
[----:B------:R-:W-:-:S08]  /*146e0*/  DFMA R28, R28, R28, R28 ;  /* 0x0000001c1c1c722b */ /* 0x000fd0000000001c */
[----:B------:R-:W-:Y:S01]  /*146f0*/  DFMA R30, R24, R28, R24 ;  /* 0x0000001c181e722b */ /* 0x000fe20000000018 */
[----:B------:R-:W-:Y:S01]  /*14700*/  SEL R25, R39, 0x63400000, !P1 ;  /* 0x6340000027197807 */ /* 0x000fe20004800000 */
[----:B------:R-:W-:Y:S01]  /*14710*/  @!P2 IMAD.MOV.U32 R28, RZ, RZ, RZ ;  /* 0x000000ffff1ca224 */ /* 0x000fe200078e00ff */
[----:B------:R-:W-:Y:S02]  /*14720*/  @!P2 LOP3.LUT R29, R3, 0x100000, RZ, 0xfc, !PT ;  /* 0x00100000031da812 */ /* 0x000fe400078efcff */
[----:B------:R-:W-:Y:S02]  /*14730*/  LOP3.LUT R25, R25, 0x800fffff, R35, 0xf8, !PT ;  /* 0x800fffff19197812 */ /* 0x000fe400078ef823 */
[----:B------:R-:W-:Y:S01]  /*14740*/  MOV R24, R34 ;  /* 0x0000002200187202 */ /* 0x000fe20000000f00 */
[----:B------:R-:W-:Y:S01]  /*14750*/  DFMA R32, R30, -R22, 1 ;  /* 0x3ff000001e20742b */ /* 0x000fe20000000816 */
[----:B------:R-:W-:Y:S02]  /*14760*/  MOV R3, R40 ;  /* 0x0000002800037202 */ /* 0x000fe40000000f00 */
[----:B------:R-:W-:-:S02]  /*14770*/  @!P0 LOP3.LUT R3, R23, 0x7ff00000, RZ, 0xc0, !PT ;  /* 0x7ff0000017038812 */ /* 0x000fc400078ec0ff */
[----:B------:R-:W-:-:S03]  /*14780*/  @!P2 DFMA R24, R24, 2, -R28 ;  /* 0x400000001818a82b */ /* 0x000fc6000000081c */
[----:B------:R-:W-:Y:S01]  /*14790*/  DFMA R32, R30, R32, R30 ;  /* 0x000000201e20722b */ /* 0x000fe2000000001e */
[----:B------:R-:W-:-:S06]  /*147a0*/  VIADD R42, R3, 0xffffffff ;  /* 0xffffffff032a7836 */ /* 0x000fcc0000000000 */
[----:B------:R-:W-:Y:S01]  /*147b0*/  @!P2 LOP3.LUT R18, R25, 0x7ff00000, RZ, 0xc0, !PT ;  /* 0x7ff000001912a812 */ /* 0x000fe200078ec0ff */
[----:B------:R-:W-:-:S04]  /*147c0*/  DMUL R28, R32, R24 ;  /* 0x00000018201c7228 */ /* 0x000fc80000000000 */
[----:B------:R-:W-:-:S04]  /*147d0*/  VIADD R40, R18, 0xffffffff ;  /* 0xffffffff12287836 */ /* 0x000fc80000000000 */
[----:B------:R-:W-:Y:S01]  /*147e0*/  DFMA R30, R28, -R22, R24 ;  /* 0x800000161c1e722b */ /* 0x000fe20000000018 */
[----:B------:R-:W-:-:S04]  /*147f0*/  ISETP.GT.U32.AND P0, PT, R40, 0x7feffffe, PT ;  /* 0x7feffffe2800780c */ /* 0x000fc80003f04070 */
[----:B------:R-:W-:-:S03]  /*14800*/  ISETP.GT.U32.OR P0, PT, R42, 0x7feffffe, P0 ;  /* 0x7feffffe2a00780c */ /* 0x000fc60000704470 */
[----:B------:R-:W-:-:S10]  /*14810*/  DFMA R32, R32, R30, R28 ;  /* 0x0000001e2020722b */ /* 0x000fd4000000001c */
[----:B------:R-:W-:Y:S05]  /*14820*/  @P0 BRA `(.L_x_366) ;  /* 0x00000000006c0947 */ /* 0x000fea0003800000 */
[----:B------:R-:W-:Y:S01]  /*14830*/  LOP3.LUT R18, R37, 0x7ff00000, RZ, 0xc0, !PT ;  /* 0x7ff0000025127812 */ /* 0x000fe200078ec0ff */
[----:B------:R-:W-:-:S03]  /*14840*/  IMAD.MOV.U32 R30, RZ, RZ, RZ ;  /* 0x000000ffff1e7224 */ /* 0x000fc600078e00ff */
[CC--:B------:R-:W-:Y:S02]  /*14850*/  VIADDMNMX R3, R41.reuse, -R18.reuse, 0xb9600000, !PT ;  /* 0xb960000029037446 */ /* 0x0c0fe40007800912 */
[----:B------:R-:W-:Y:S02]  /*14860*/  ISETP.GE.U32.AND P0, PT, R41, R18, PT ;  /* 0x000000122900720c */ /* 0x000fe40003f06070 */
[----:B------:R-:W-:Y:S02]  /*14870*/  VIMNMX R3, PT, PT, R3, 0x46a00000, PT ;  /* 0x46a0000003037848 */ /* 0x000fe40003fe0100 */
[----:B------:R-:W-:-:S04]  /*14880*/  SEL R18, R39, 0x63400000, !P0 ;  /* 0x6340000027127807 */ /* 0x000fc80004000000 */
[----:B------:R-:W-:-:S05]  /*14890*/  IADD3 R3, PT, PT, -R18, R3, RZ ;  /* 0x0000000312037210 */ /* 0x000fca0007ffe1ff */
[----:B------:R-:W-:-:S06]  /*148a0*/  VIADD R31, R3, 0x7fe00000 ;  /* 0x7fe00000031f7836 */ /* 0x000fcc0000000000 */
[----:B------:R-:W-:-:S10]  /*148b0*/  DMUL R28, R32, R30 ;  /* 0x0000001e201c7228 */ /* 0x000fd40000000000 */
[----:B------:R-:W-:-:S13]  /*148c0*/  FSETP.GTU.AND P0, PT, |R29|, 1.469367938527859385e-39, PT ;  /* 0x001000001d00780b */ /* 0x000fda0003f0c200 */
[----:B------:R-:W-:Y:S05]  /*148d0*/  @P0 BRA `(.L_x_367) ;  /* 0x0000000000940947 */ /* 0x000fea0003800000 */
[----:B------:R-:W-:Y:S01]  /*148e0*/  DFMA R22, R32, -R22, R24 ;  /* 0x800000162016722b */ /* 0x000fe20000000018 */
[----:B------:R-:W-:-:S09]  /*148f0*/  MOV R30, RZ ;  /* 0x000000ff001e7202 */ /* 0x000fd20000000f00 */
[C---:B------:R-:W-:Y:S02]  /*14900*/  FSETP.NEU.AND P0, PT, R23.reuse, RZ, PT ;  /* 0x000000ff1700720b */ /* 0x040fe40003f0d000 */
[----:B------:R-:W-:-:S04]  /*14910*/  LOP3.LUT R37, R23, 0x80000000, R37, 0x48, !PT ;  /* 0x8000000017257812 */ /* 0x000fc800078e4825 */
[----:B------:R-:W-:-:S07]  /*14920*/  LOP3.LUT R31, R37, R31, RZ, 0xfc, !PT ;  /* 0x0000001f251f7212 */ /* 0x000fce00078efcff */
[----:B------:R-:W-:Y:S05]  /*14930*/  @!P0 BRA `(.L_x_367) ;  /* 0x00000000007c8947 */ /* 0x000fea0003800000 */
[----:B------:R-:W-:Y:S01]  /*14940*/  IMAD.MOV R23, RZ, RZ, -R3 ;  /* 0x000000ffff177224 */ /* 0x000fe200078e0a03 */
[----:B------:R-:W-:Y:S01]  /*14950*/  DMUL.RP R30, R32, R30 ;  /* 0x0000001e201e7228 */ /* 0x000fe20000008000 */
[----:B------:R-:W-:Y:S01]  /*14960*/  IMAD.MOV.U32 R22, RZ, RZ, RZ ;  /* 0x000000ffff167224 */ /* 0x000fe200078e00ff */
[----:B------:R-:W-:-:S05]  /*14970*/  IADD3 R3, PT, PT, -R3, -0x43300000, RZ ;  /* 0xbcd0000003037810 */ /* 0x000fca0007ffe1ff */
[----:B------:R-:W-:-:S03]  /*14980*/  DFMA R22, R28, -R22, R32 ;  /* 0x800000161c16722b */ /* 0x000fc60000000020 */
[----:B------:R-:W-:-:S07]  /*14990*/  LOP3.LUT R37, R31, R37, RZ, 0x3c, !PT ;  /* 0x000000251f257212 */ /* 0x000fce00078e3cff */
[----:B------:R-:W-:-:S04]  /*149a0*/  FSETP.NEU.AND P0, PT, |R23|, R3, PT ;  /* 0x000000031700720b */ /* 0x000fc80003f0d200 */
[----:B------:R-:W-:Y:S02]  /*149b0*/  FSEL R28, R30, R28, !P0 ;  /* 0x0000001c1e1c7208 */ /* 0x000fe40004000000 */
[----:B------:R-:W-:Y:S01]  /*149c0*/  FSEL R29, R37, R29, !P0 ;  /* 0x0000001d251d7208 */ /* 0x000fe20004000000 */
[----:B------:R-:W-:Y:S06]  /*149d0*/  BRA `(.L_x_367) ;  /* 0x0000000000547947 */ /* 0x000fec0003800000 */
.L_x_366:
[----:B------:R-:W-:-:S14]  /*149e0*/  DSETP.NAN.AND P0, PT, R34, R34, PT ;  /* 0x000000222200722a */ /* 0x000fdc0003f08000 */
[----:B------:R-:W-:Y:S05]  /*149f0*/  @P0 BRA `(.L_x_368) ;  /* 0x0000000000440947 */ /* 0x000fea0003800000 */
[----:B------:R-:W-:-:S14]  /*14a00*/  DSETP.NAN.AND P0, PT, R36, R36, PT ;  /* 0x000000242400722a */ /* 0x000fdc0003f08000 */
[----:B------:R-:W-:Y:S05]  /*14a10*/  @P0 BRA `(.L_x_369) ;  /* 0x0000000000300947 */ /* 0x000fea0003800000 */
[----:B------:R-:W-:Y:S01]  /*14a20*/  ISETP.NE.AND P0, PT, R18, R3, PT ;  /* 0x000000031200720c */ /* 0x000fe20003f05270 */
[----:B------:R-:W-:Y:S01]  /*14a30*/  IMAD.MOV.U32 R29, RZ, RZ, -0x80000 ;  /* 0xfff80000ff1d7424 */ /* 0x000fe200078e00ff */
[----:B------:R-:W-:-:S11]  /*14a40*/  MOV R28, 0x0 ;  /* 0x00000000001c7802 */ /* 0x000fd60000000f00 */
[----:B------:R-:W-:Y:S05]  /*14a50*/  @!P0 BRA `(.L_x_367) ;  /* 0x0000000000348947 */ /* 0x000fea0003800000 */
[----:B------:R-:W-:Y:S02]  /*14a60*/  ISETP.NE.AND P0, PT, R18, 0x7ff00000, PT ;  /* 0x7ff000001200780c */ /* 0x000fe40003f05270 */
[----:B------:R-:W-:Y:S02]  /*14a70*/  LOP3.LUT R29, R35, 0x80000000, R37, 0x48, !PT ;  /* 0x80000000231d7812 */ /* 0x000fe400078e4825 */
[----:B------:R-:W-:-:S13]  /*14a80*/  ISETP.EQ.OR P0, PT, R3, RZ, !P0 ;  /* 0x000000ff0300720c */ /* 0x000fda0004702670 */
[----:B------:R-:W-:Y:S01]  /*14a90*/  @P0 LOP3.LUT R3, R29, 0x7ff00000, RZ, 0xfc, !PT ;  /* 0x7ff000001d030812 */ /* 0x000fe200078efcff */
[----:B------:R-:W-:Y:S01]  /*14aa0*/  @!P0 IMAD.MOV.U32 R28, RZ, RZ, RZ ;  /* 0x000000ffff1c8224 */ /* 0x000fe200078e00ff */
[----:B------:R-:W-:-:S03]  /*14ab0*/  @P0 MOV R28, RZ ;  /* 0x000000ff001c0202 */ /* 0x000fc60000000f00 */
[----:B------:R-:W-:Y:S01]  /*14ac0*/  @P0 IMAD.MOV.U32 R29, RZ, RZ, R3 ;  /* 0x000000ffff1d0224 */ /* 0x000fe200078e0003 */
[----:B------:R-:W-:Y:S06]  /*14ad0*/  BRA `(.L_x_367) ;  /* 0x0000000000147947 */ /* 0x000fec0003800000 */
.L_x_369:
[----:B------:R-:W-:Y:S01]  /*14ae0*/  LOP3.LUT R29, R37, 0x80000, RZ, 0xfc, !PT ;  /* 0x00080000251d7812 */ /* 0x000fe200078efcff */
[----:B------:R-:W-:Y:S01]  /*14af0*/  IMAD.MOV.U32 R28, RZ, RZ, R36 ;  /* 0x000000ffff1c7224 */ /* 0x000fe200078e0024 */
[----:B------:R-:W-:Y:S06]  /*14b00*/  BRA `(.L_x_367) ;  /* 0x0000000000087947 */ /* 0x000fec0003800000 */
.L_x_368:
[----:B------:R-:W-:Y:S02]  /*14b10*/  LOP3.LUT R29, R35, 0x80000, RZ, 0xfc, !PT ;  /* 0x00080000231d7812 */ /* 0x000fe400078efcff */
[----:B------:R-:W-:-:S07]  /*14b20*/  MOV R28, R34 ;  /* 0x00000022001c7202 */ /* 0x000fce0000000f00 */
.L_x_367:
[----:B------:R-:W-:Y:S05]  /*14b30*/  BSYNC.RECONVERGENT B1 ;  /* 0x0000000000017941 */ /* 0x000fea0003800200 */
.L_x_365:
[----:B------:R-:W-:Y:S02]  /*14b40*/  IMAD.MOV.U32 R22, RZ, RZ, R38 ;  /* 0x000000ffff167224 */ /* 0x000fe400078e0026 */
[----:B------:R-:W-:-:S04]  /*14b50*/  IMAD.MOV.U32 R23, RZ, RZ, 0x0 ;  /* 0x00000000ff177424 */ /* 0x000fc800078e00ff */
[----:B------:R-:W-:Y:S05]  /*14b60*/  RET.REL.NODEC R22 `(_Z17simulateRayKernel6float3mPfPi) ;  /* 0xfffffeb416247950 */ /* 0x000fea0003c3ffff */
        .weak           $__internal_1_$__cuda_sm20_div_u64
        .type           $__internal_1_$__cuda_sm20_div_u64,@function
        .size           $__internal_1_$__cuda_sm20_div_u64,($__internal_2_$__cuda_sm20_dsqrt_rn_f64_mediumpath_v1 - $__internal_1_$__cuda_sm20_div_u64)
$__internal_1_$__cuda_sm20_div_u64:
[----:B------:R-:W0:Y:S01]  /*14b70*/  LDCU.64 UR4, c[0x0][0x390] ;  /* 0x00007200ff0477ac */ /* 0x000e220008000a00 */
[----:B------:R-:W1:Y:S01]  /*14b80*/  LDC.64 R10, c[0x0][0x390] ;  /* 0x0000e400ff0a7b82 */ /* 0x000e620000000a00 */
[----:B0-----:R-:W0:Y:S08]  /*14b90*/  I2F.U64.RP R0, UR4 ;  /* 0x0000000400007d12 */ /* 0x001e300008309000 */
[----:B0-----:R-:W0:Y:S02]  /*14ba0*/  MUFU.RCP R0, R0 ;  /* 0x0000000000007308 */ /* 0x001e240000001000 */
[----:B0-----:R-:W-:-:S06]  /*14bb0*/  IADD3 R2, PT, PT, R0, 0x1ffffffe, RZ ;  /* 0x1ffffffe00027810 */ /* 0x001fcc0007ffe0ff */
[----:B------:R-:W1:Y:S02]  /*14bc0*/  F2I.U64.TRUNC R2, R2 ;  /* 0x0000000200027311 */ /* 0x000e64000020d800 */
[----:B-1----:R-:W-:-:S04]  /*14bd0*/  IMAD.WIDE.U32 R4, R2, R10, RZ ;  /* 0x0000000a02047225 */ /* 0x002fc800078e00ff */
[----:B------:R-:W-:Y:S01]  /*14be0*/  IMAD R5, R2, R11, R5 ;  /* 0x0000000b02057224 */ /* 0x000fe200078e0205 */
[----:B------:R-:W-:-:S03]  /*14bf0*/  IADD3 R7, P0, PT, RZ, -R4, RZ ;  /* 0x80000004ff077210 */ /* 0x000fc60007f1e0ff */
[----:B------:R-:W-:Y:S02]  /*14c00*/  IMAD R5, R3, R10, R5 ;  /* 0x0000000a03057224 */ /* 0x000fe400078e0205 */
[----:B------:R-:W-:-:S04]  /*14c10*/  IMAD.HI.U32 R4, R2, R7, RZ ;  /* 0x0000000702047227 */ /* 0x000fc800078e00ff */
[----:B------:R-:W-:Y:S02]  /*14c20*/  IMAD.X R9, RZ, RZ, ~R5, P0 ;  /* 0x000000ffff097224 */ /* 0x000fe400000e0e05 */
[----:B------:R-:W-:Y:S02]  /*14c30*/  IMAD.MOV.U32 R5, RZ, RZ, R2 ;  /* 0x000000ffff057224 */ /* 0x000fe400078e0002 */
[-C--:B------:R-:W-:Y:S02]  /*14c40*/  IMAD R13, R3, R9.reuse, RZ ;  /* 0x00000009030d7224 */ /* 0x080fe400078e02ff */
[----:B------:R-:W-:-:S04]  /*14c50*/  IMAD.WIDE.U32 R4, P0, R2, R9, R4 ;  /* 0x0000000902047225 */ /* 0x000fc80007800004 */
[----:B------:R-:W-:-:S04]  /*14c60*/  IMAD.HI.U32 R9, R3, R9, RZ ;  /* 0x0000000903097227 */ /* 0x000fc800078e00ff */
[----:B------:R-:W-:Y:S01]  /*14c70*/  IMAD.HI.U32 R4, P1, R3, R7, R4 ;  /* 0x0000000703047227 */ /* 0x000fe20007820004 */
[----:B------:R-:W-:-:S04]  /*14c80*/  IADD3.X R0, PT, PT, R9, R3, RZ, P0, !PT ;  /* 0x0000000309007210 */ /* 0x000fc800007fe4ff */
[----:B------:R-:W-:-:S04]  /*14c90*/  IADD3 R5, P2, PT, R13, R4, RZ ;  /* 0x000000040d057210 */ /* 0x000fc80007f5e0ff */
[----:B------:R-:W-:Y:S01]  /*14ca0*/  IADD3.X R7, PT, PT, RZ, RZ, R0, P2, P1 ;  /* 0x000000ffff077210 */ /* 0x000fe200017e2400 */
[----:B------:R-:W-:-:S04]  /*14cb0*/  IMAD.WIDE.U32 R2, R5, R10, RZ ;  /* 0x0000000a05027225 */ /* 0x000fc800078e00ff */
[----:B------:R-:W-:Y:S01]  /*14cc0*/  IMAD R0, R5, R11, R3 ;  /* 0x0000000b05007224 */ /* 0x000fe200078e0203 */
[----:B------:R-:W-:-:S03]  /*14cd0*/  IADD3 R3, P0, PT, RZ, -R2, RZ ;  /* 0x80000002ff037210 */ /* 0x000fc60007f1e0ff */
[----:B------:R-:W-:Y:S02]  /*14ce0*/  IMAD R0, R7, R10, R0 ;  /* 0x0000000a07007224 */ /* 0x000fe400078e0200 */
[----:B------:R-:W-:-:S04]  /*14cf0*/  IMAD.HI.U32 R4, R5, R3, RZ ;  /* 0x0000000305047227 */ /* 0x000fc800078e00ff */
[----:B------:R-:W-:-:S04]  /*14d00*/  IMAD.X R0, RZ, RZ, ~R0, P0 ;  /* 0x000000ffff007224 */ /* 0x000fc800000e0e00 */
[----:B------:R-:W-:-:S04]  /*14d10*/  IMAD.WIDE.U32 R4, P0, R5, R0, R4 ;  /* 0x0000000005047225 */ /* 0x000fc80007800004 */
[C---:B------:R-:W-:Y:S02]  /*14d20*/  IMAD R2, R7.reuse, R0, RZ ;  /* 0x0000000007027224 */ /* 0x040fe400078e02ff */
[----:B------:R-:W-:-:S04]  /*14d30*/  IMAD.HI.U32 R5, P1, R7, R3, R4 ;  /* 0x0000000307057227 */ /* 0x000fc80007820004 */
[----:B------:R-:W-:Y:S02]  /*14d40*/  HFMA2 R3, -RZ, RZ, 0, 0 ;  /* 0x00000000ff037431 */ /* 0x000fe400000001ff */
[----:B------:R-:W-:Y:S01]  /*14d50*/  IMAD.HI.U32 R0, R7, R0, RZ ;  /* 0x0000000007007227 */ /* 0x000fe200078e00ff */
[----:B------:R-:W-:-:S03]  /*14d60*/  IADD3 R5, P2, PT, R2, R5, RZ ;  /* 0x0000000502057210 */ /* 0x000fc60007f5e0ff */
[----:B------:R-:W-:Y:S02]  /*14d70*/  IMAD.X R7, R0, 0x1, R7, P0 ;  /* 0x0000000100077824 */ /* 0x000fe400000e0607 */
[----:B------:R-:W-:-:S03]  /*14d80*/  IMAD.HI.U32 R2, R5, R19, RZ ;  /* 0x0000001305027227 */ /* 0x000fc600078e00ff */
[----:B------:R-:W-:Y:S01]  /*14d90*/  IADD3.X R7, PT, PT, RZ, RZ, R7, P2, P1 ;  /* 0x000000ffff077210 */ /* 0x000fe200017e2407 */
[----:B------:R-:W-:-:S04]  /*14da0*/  IMAD.WIDE.U32 R2, R5, R26, R2 ;  /* 0x0000001a05027225 */ /* 0x000fc800078e0002 */
[C---:B------:R-:W-:Y:S02]  /*14db0*/  IMAD R5, R7.reuse, R26, RZ ;  /* 0x0000001a07057224 */ /* 0x040fe400078e02ff */
[----:B------:R-:W-:-:S04]  /*14dc0*/  IMAD.HI.U32 R2, P0, R7, R19, R2 ;  /* 0x0000001307027227 */ /* 0x000fc80007800002 */
[----:B------:R-:W-:Y:S01]  /*14dd0*/  IMAD.HI.U32 R0, R7, R26, RZ ;  /* 0x0000001a07007227 */ /* 0x000fe200078e00ff */
[----:B------:R-:W-:-:S03]  /*14de0*/  IADD3 R5, P1, PT, R5, R2, RZ ;  /* 0x0000000205057210 */ /* 0x000fc60007f3e0ff */
[----:B------:R-:W-:Y:S02]  /*14df0*/  IMAD.X R0, RZ, RZ, R0, P0 ;  /* 0x000000ffff007224 */ /* 0x000fe400000e0600 */
[----:B------:R-:W-:-:S04]  /*14e00*/  IMAD.WIDE.U32 R2, R5, R10, RZ ;  /* 0x0000000a05027225 */ /* 0x000fc800078e00ff */
[----:B------:R-:W-:Y:S01]  /*14e10*/  IMAD.X R7, RZ, RZ, R0, P1 ;  /* 0x000000ffff077224 */ /* 0x000fe200008e0600 */
[----:B------:R-:W-:Y:S01]  /*14e20*/  IADD3 R9, P1, PT, -R2, R19, RZ ;  /* 0x0000001302097210 */ /* 0x000fe20007f3e1ff */
[----:B------:R-:W-:-:S03]  /*14e30*/  IMAD R0, R5, R11, R3 ;  /* 0x0000000b05007224 */ /* 0x000fc600078e0203 */
[-C--:B------:R-:W-:Y:S01]  /*14e40*/  ISETP.GE.U32.AND P0, PT, R9, R10.reuse, PT ;  /* 0x0000000a0900720c */ /* 0x080fe20003f06070 */
[----:B------:R-:W-:Y:S02]  /*14e50*/  IMAD R7, R7, R10, R0 ;  /* 0x0000000a07077224 */ /* 0x000fe400078e0200 */
[----:B------:R-:W-:-:S03]  /*14e60*/  VIADD R0, R5, 0x1 ;  /* 0x0000000105007836 */ /* 0x000fc60000000000 */
[----:B------:R-:W-:Y:S02]  /*14e70*/  IADD3.X R4, PT, PT, ~R7, R26, RZ, P1, !PT ;  /* 0x0000001a07047210 */ /* 0x000fe40000ffe5ff */
[----:B------:R-:W-:Y:S02]  /*14e80*/  IADD3 R3, P1, PT, R9, -R10, RZ ;  /* 0x8000000a09037210 */ /* 0x000fe40007f3e0ff */
[----:B------:R-:W-:-:S03]  /*14e90*/  ISETP.GE.U32.AND.EX P0, PT, R4, R11, PT, P0 ;  /* 0x0000000b0400720c */ /* 0x000fc60003f06100 */
[----:B------:R-:W-:Y:S01]  /*14ea0*/  IMAD.X R2, R4, 0x1, ~R11, P1 ;  /* 0x0000000104027824 */ /* 0x000fe200008e0e0b */
[----:B------:R-:W-:Y:S02]  /*14eb0*/  SEL R3, R3, R9, P0 ;  /* 0x0000000903037207 */ /* 0x000fe40000000000 */
[----:B------:R-:W-:Y:S02]  /*14ec0*/  SEL R5, R0, R5, P0 ;  /* 0x0000000500057207 */ /* 0x000fe40000000000 */
[----:B------:R-:W-:Y:S02]  /*14ed0*/  SEL R2, R2, R4, P0 ;  /* 0x0000000402027207 */ /* 0x000fe40000000000 */
[----:B------:R-:W-:Y:S01]  /*14ee0*/  ISETP.GE.U32.AND P0, PT, R3, R10, PT ;  /* 0x0000000a0300720c */ /* 0x000fe20003f06070 */
[----:B------:R-:W-:Y:S01]  /*14ef0*/  IMAD.MOV.U32 R3, RZ, RZ, 0x0 ;  /* 0x00000000ff037424 */ /* 0x000fe200078e00ff */
[----:B------:R-:W-:Y:S02]  /*14f00*/  ISETP.NE.U32.AND P1, PT, R10, RZ, PT ;  /* 0x000000ff0a00720c */ /* 0x000fe40003f25070 */
[----:B------:R-:W-:-:S02]  /*14f10*/  IADD3 R0, PT, PT, R5, 0x1, RZ ;  /* 0x0000000105007810 */ /* 0x000fc40007ffe0ff */
[----:B------:R-:W-:Y:S01]  /*14f20*/  ISETP.GE.U32.AND.EX P0, PT, R2, R11, PT, P0 ;  /* 0x0000000b0200720c */ /* 0x000fe20003f06100 */
[----:B------:R-:W-:Y:S01]  /*14f30*/  IMAD.MOV.U32 R2, RZ, RZ, R8 ;  /* 0x000000ffff027224 */ /* 0x000fe200078e0008 */
[----:B------:R-:W-:Y:S02]  /*14f40*/  ISETP.NE.AND.EX P1, PT, R11, RZ, PT, P1 ;  /* 0x000000ff0b00720c */ /* 0x000fe40003f25310 */
[----:B------:R-:W-:-:S04]  /*14f50*/  SEL R0, R0, R5, P0 ;  /* 0x0000000500007207 */ /* 0x000fc80000000000 */
[----:B------:R-:W-:Y:S01]  /*14f60*/  SEL R0, R0, 0xffffffff, P1 ;  /* 0xffffffff00007807 */ /* 0x000fe20000800000 */
[----:B------:R-:W-:Y:S06]  /*14f70*/  RET.REL.NODEC R2 `(_Z17simulateRayKernel6float3mPfPi) ;  /* 0xfffffeb002207950 */ /* 0x000fec0003c3ffff */
        .weak           $__internal_2_$__cuda_sm20_dsqrt_rn_f64_mediumpath_v1
        .type           $__internal_2_$__cuda_sm20_dsqrt_rn_f64_mediumpath_v1,@function
        .size           $__internal_2_$__cuda_sm20_dsqrt_rn_f64_mediumpath_v1,($__internal_3_$__cuda_sm20_rcp_rn_f32_slowpath - $__internal_2_$__cuda_sm20_dsqrt_rn_f64_mediumpath_v1)
$__internal_2_$__cuda_sm20_dsqrt_rn_f64_mediumpath_v1:
[----:B------:R-:W-:Y:S01]  /*14f80*/  ISETP.GE.U32.AND P0, PT, R2, -0x3400000, PT ;  /* 0xfcc000000200780c */ /* 0x000fe20003f06070 */
[----:B------:R-:W-:Y:S01]  /*14f90*/  IMAD.MOV.U32 R5, RZ, RZ, R3 ;  /* 0x000000ffff057224 */ /* 0x000fe200078e0003 */
[----:B------:R-:W-:Y:S01]  /*14fa0*/  MOV R4, R14 ;  /* 0x0000000e00047202 */ /* 0x000fe20000000f00 */
[----:B------:R-:W-:Y:S01]  /*14fb0*/  IMAD.MOV.U32 R2, RZ, RZ, R24 ;  /* 0x000000ffff027224 */ /* 0x000fe200078e0018 */
[----:B------:R-:W-:Y:S01]  /*14fc0*/  MOV R3, R25 ;  /* 0x0000001900037202 */ /* 0x000fe20000000f00 */
[----:B------:R-:W-:-:S08]  /*14fd0*/  IMAD.MOV.U32 R14, RZ, RZ, R18 ;  /* 0x000000ffff0e7224 */ /* 0x000fd000078e0012 */
[----:B------:R-:W-:Y:S05]  /*14fe0*/  @!P0 BRA `(.L_x_370) ;  /* 0x0000000000208947 */ /* 0x000fea0003800000 */
[----:B------:R-:W-:-:S10]  /*14ff0*/  DFMA.RM R2, R2, R14, R22 ;  /* 0x0000000e0202722b */ /* 0x000fd40000004016 */
[----:B------:R-:W-:-:S05]  /*15000*/  IADD3 R14, P0, PT, R2, 0x1, RZ ;  /* 0x00000001020e7810 */ /* 0x000fca0007f1e0ff */
[----:B------:R-:W-:-:S06]  /*15010*/  IMAD.X R15, RZ, RZ, R3, P0 ;  /* 0x000000ffff0f7224 */ /* 0x000fcc00000e0603 */
[----:B------:R-:W-:-:S08]  /*15020*/  DFMA.RP R4, -R2, R14, R4 ;  /* 0x0000000e0204722b */ /* 0x000fd00000008104 */
[----:B------:R-:W-:-:S06]  /*15030*/  DSETP.GT.AND P0, PT, R4, RZ, PT ;  /* 0x000000ff0400722a */ /* 0x000fcc0003f04000 */
[----:B------:R-:W-:Y:S02]  /*15040*/  FSEL R2, R14, R2, P0 ;  /* 0x000000020e027208 */ /* 0x000fe40000000000 */
[----:B------:R-:W-:Y:S01]  /*15050*/  FSEL R3, R15, R3, P0 ;  /* 0x000000030f037208 */ /* 0x000fe20000000000 */
[----:B------:R-:W-:Y:S06]  /*15060*/  BRA `(.L_x_371) ;  /* 0x0000000000647947 */ /* 0x000fec0003800000 */
.L_x_370:
[----:B------:R-:W-:-:S14]  /*15070*/  DSETP.NE.AND P0, PT, R4, RZ, PT ;  /* 0x000000ff0400722a */ /* 0x000fdc0003f05000 */
[----:B------:R-:W-:Y:S05]  /*15080*/  @!P0 BRA `(.L_x_372) ;  /* 0x0000000000588947 */ /* 0x000fea0003800000 */
[----:B------:R-:W-:-:S13]  /*15090*/  ISETP.GE.AND P0, PT, R5, RZ, PT ;  /* 0x000000ff0500720c */ /* 0x000fda0003f06270 */
[----:B------:R-:W-:Y:S01]  /*150a0*/  @!P0 MOV R2, 0x0 ;  /* 0x0000000000028802 */ /* 0x000fe20000000f00 */
[----:B------:R-:W-:Y:S01]  /*150b0*/  @!P0 IMAD.MOV.U32 R3, RZ, RZ, -0x80000 ;  /* 0xfff80000ff038424 */ /* 0x000fe200078e00ff */
[----:B------:R-:W-:Y:S06]  /*150c0*/  @!P0 BRA `(.L_x_371) ;  /* 0x00000000004c8947 */ /* 0x000fec0003800000 */
[----:B------:R-:W-:-:S13]  /*150d0*/  ISETP.GT.AND P0, PT, R5, 0x7fefffff, PT ;  /* 0x7fefffff0500780c */ /* 0x000fda0003f04270 */
[----:B------:R-:W-:Y:S05]  /*150e0*/  @P0 BRA `(.L_x_372) ;  /* 0x0000000000400947 */ /* 0x000fea0003800000 */
[----:B------:R-:W-:Y:S01]  /*150f0*/  DMUL R2, R4, 8.11296384146066816958e+31 ;  /* 0x4690000004027828 */ /* 0x000fe20000000000 */
[----:B------:R-:W-:Y:S01]  /*15100*/  MOV R22, 0x0 ;  /* 0x0000000000167802 */ /* 0x000fe20000000f00 */
[----:B------:R-:W-:Y:S02]  /*15110*/  IMAD.MOV.U32 R4, RZ, RZ, RZ ;  /* 0x000000ffff047224 */ /* 0x000fe400078e00ff */
[----:B------:R-:W-:Y:S02]  /*15120*/  IMAD.MOV.U32 R23, RZ, RZ, 0x3fd80000 ;  /* 0x3fd80000ff177424 */ /* 0x000fe400078e00ff */
[----:B------:R-:W0:Y:S02]  /*15130*/  MUFU.RSQ64H R5, R3 ;  /* 0x0000000300057308 */ /* 0x000e240000001c00 */
[----:B0-----:R-:W-:-:S08]  /*15140*/  DMUL R14, R4, R4 ;  /* 0x00000004040e7228 */ /* 0x001fd00000000000 */
[----:B------:R-:W-:-:S08]  /*15150*/  DFMA R14, R2, -R14, 1 ;  /* 0x3ff00000020e742b */ /* 0x000fd0000000080e */
[----:B------:R-:W-:Y:S02]  /*15160*/  DFMA R22, R14, R22, 0.5 ;  /* 0x3fe000000e16742b */ /* 0x000fe40000000016 */
[----:B------:R-:W-:-:S08]  /*15170*/  DMUL R14, R4, R14 ;  /* 0x0000000e040e7228 */ /* 0x000fd00000000000 */
[----:B------:R-:W-:-:S08]  /*15180*/  DFMA R14, R22, R14, R4 ;  /* 0x0000000e160e722b */ /* 0x000fd00000000004 */
[----:B------:R-:W-:Y:S02]  /*15190*/  DMUL R4, R2, R14 ;  /* 0x0000000e02047228 */ /* 0x000fe40000000000 */
[----:B------:R-:W-:-:S06]  /*151a0*/  VIADD R15, R15, 0xfff00000 ;  /* 0xfff000000f0f7836 */ /* 0x000fcc0000000000 */
[----:B------:R-:W-:-:S08]  /*151b0*/  DFMA R22, R4, -R4, R2 ;  /* 0x800000040416722b */ /* 0x000fd00000000002 */
[----:B------:R-:W-:-:S10]  /*151c0*/  DFMA R2, R14, R22, R4 ;  /* 0x000000160e02722b */ /* 0x000fd40000000004 */
[----:B------:R-:W-:Y:S01]  /*151d0*/  IADD3 R3, PT, PT, R3, -0x3500000, RZ ;  /* 0xfcb0000003037810 */ /* 0x000fe20007ffe0ff */
[----:B------:R-:W-:Y:S06]  /*151e0*/  BRA `(.L_x_371) ;  /* 0x0000000000047947 */ /* 0x000fec0003800000 */
.L_x_372:
[----:B------:R-:W-:-:S11]  /*151f0*/  DADD R2, R4, R4 ;  /* 0x0000000004027229 */ /* 0x000fd60000000004 */
.L_x_371:
[----:B------:R-:W-:Y:S01]  /*15200*/  IMAD.MOV.U32 R14, RZ, RZ, R2 ;  /* 0x000000ffff0e7224 */ /* 0x000fe200078e0002 */
[----:B------:R-:W-:Y:S01]  /*15210*/  MOV R2, R27 ;  /* 0x0000001b00027202 */ /* 0x000fe20000000f00 */
[----:B------:R-:W-:Y:S02]  /*15220*/  IMAD.MOV.U32 R15, RZ, RZ, R3 ;  /* 0x000000ffff0f7224 */ /* 0x000fe400078e0003 */
[----:B------:R-:W-:-:S04]  /*15230*/  IMAD.MOV.U32 R3, RZ, RZ, 0x0 ;  /* 0x00000000ff037424 */ /* 0x000fc800078e00ff */
[----:B------:R-:W-:Y:S05]  /*15240*/  RET.REL.NODEC R2 `(_Z17simulateRayKernel6float3mPfPi) ;  /* 0xfffffeac026c7950 */ /* 0x000fea0003c3ffff */
        .weak           $__internal_3_$__cuda_sm20_rcp_rn_f32_slowpath
        .type           $__internal_3_$__cuda_sm20_rcp_rn_f32_slowpath,@function
        .size           $__internal_3_$__cuda_sm20_rcp_rn_f32_slowpath,($__internal_4_$__cuda_sm20_sqrt_rn_f32_slowpath - $__internal_3_$__cuda_sm20_rcp_rn_f32_slowpath)
$__internal_3_$__cuda_sm20_rcp_rn_f32_slowpath:
[----:B------:R-:W-:Y:S01]  /*15250*/  IMAD.SHL.U32 R0, R2, 0x2, RZ ;  /* 0x0000000202007824 */ /* 0x000fe200078e00ff */
[----:B------:R-:W-:Y:S04]  /*15260*/  BSSY.RECONVERGENT B1, `(.L_x_373) ;  /* 0x0000030000017945 */ /* 0x000fe80003800200 */
[----:B------:R-:W-:-:S04]  /*15270*/  SHF.R.U32.HI R16, RZ, 0x18, R0 ;  /* 0x00000018ff107819 */ /* 0x000fc80000011600 */
[----:B------:R-:W-:-:S13]  /*15280*/  ISETP.NE.U32.AND P0, PT, R16, RZ, PT ;  /* 0x000000ff1000720c */ /* 0x000fda0003f05070 */
[----:B------:R-:W-:Y:S05]  /*15290*/  @P0 BRA `(.L_x_374) ;  /* 0x0000000000280947 */ /* 0x000fea0003800000 */
[----:B------:R-:W-:-:S04]  /*152a0*/  SHF.L.U32 R0, R2, 0x1, RZ ;  /* 0x0000000102007819 */ /* 0x000fc800000006ff */
[----:B------:R-:W-:-:S13]  /*152b0*/  ISETP.NE.AND P0, PT, R0, RZ, PT ;  /* 0x000000ff0000720c */ /* 0x000fda0003f05270 */
[----:B------:R-:W-:Y:S01]  /*152c0*/  @P0 FFMA R4, R2, 1.84467440737095516160e+19, RZ ;  /* 0x5f80000002040823 */ /* 0x000fe200000000ff */
[----:B------:R-:W-:Y:S08]  /*152d0*/  @!P0 MUFU.RCP R3, R2 ;  /* 0x0000000200038308 */ /* 0x000ff00000001000 */
[----:B------:R-:W0:Y:S02]  /*152e0*/  @P0 MUFU.RCP R11, R4 ;  /* 0x00000004000b0308 */ /* 0x000e240000001000 */
[----:B0-----:R-:W-:-:S04]  /*152f0*/  @P0 FFMA R0, R4, R11, -1 ;  /* 0xbf80000004000423 */ /* 0x001fc8000000000b */
[----:B------:R-:W-:-:S04]  /*15300*/  @P0 FADD.FTZ R0, -R0, -RZ ;  /* 0x800000ff00000221 */ /* 0x000fc80000010100 */
[----:B------:R-:W-:-:S04]  /*15310*/  @P0 FFMA R0, R11, R0, R11 ;  /* 0x000000000b000223 */ /* 0x000fc8000000000b */
[----:B------:R-:W-:Y:S01]  /*15320*/  @P0 FFMA R3, R0, 1.84467440737095516160e+19, RZ ;  /* 0x5f80000000030823 */ /* 0x000fe200000000ff */
[----:B------:R-:W-:Y:S06]  /*15330*/  BRA `(.L_x_375) ;  /* 0x0000000000887947 */ /* 0x000fec0003800000 */
.L_x_374:
[----:B------:R-:W-:-:S05]  /*15340*/  VIADD R23, R16, 0xffffff03 ;  /* 0xffffff0310177836 */ /* 0x000fca0000000000 */
[----:B------:R-:W-:-:S13]  /*15350*/  ISETP.GT.U32.AND P0, PT, R23, 0x1, PT ;  /* 0x000000011700780c */ /* 0x000fda0003f04070 */
[----:B------:R-:W-:Y:S05]  /*15360*/  @P0 BRA `(.L_x_376) ;  /* 0x0000000000780947 */ /* 0x000fea0003800000 */
[----:B------:R-:W-:Y:S01]  /*15370*/  LOP3.LUT R0, R2, 0x7fffff, RZ, 0xc0, !PT ;  /* 0x007fffff02007812 */ /* 0x000fe200078ec0ff */
[----:B------:R-:W-:-:S03]  /*15380*/  IMAD.MOV.U32 R10, RZ, RZ, 0x3 ;  /* 0x00000003ff0a7424 */ /* 0x000fc600078e00ff */
[----:B------:R-:W-:Y:S02]  /*15390*/  LOP3.LUT R0, R0, 0x3f800000, RZ, 0xfc, !PT ;  /* 0x3f80000000007812 */ /* 0x000fe400078efcff */
[----:B------:R-:W-:Y:S02]  /*153a0*/  SHF.L.U32 R10, R10, R23, RZ ;  /* 0x000000170a0a7219 */ /* 0x000fe400000006ff */
[----:B------:R-:W0:Y:S02]  /*153b0*/  MUFU.RCP R3, R0 ;  /* 0x0000000000037308 */ /* 0x000e240000001000 */
[----:B0-----:R-:W-:-:S04]  /*153c0*/  FFMA R4, R0, R3, -1 ;  /* 0xbf80000000047423 */ /* 0x001fc80000000003 */
[----:B------:R-:W-:-:S04]  /*153d0*/  FADD.FTZ R4, -R4, -RZ ;  /* 0x800000ff04047221 */ /* 0x000fc80000010100 */
[CCC-:B------:R-:W-:Y:S01]  /*153e0*/  FFMA.RM R8, R3.reuse, R4.reuse, R3.reuse ;  /* 0x0000000403087223 */ /* 0x1c0fe20000004003 */
[----:B------:R-:W-:-:S04]  /*153f0*/  FFMA.RP R11, R3, R4, R3 ;  /* 0x00000004030b7223 */ /* 0x000fc80000008003 */
[C---:B------:R-:W-:Y:S02]  /*15400*/  LOP3.LUT R3, R8.reuse, 0x7fffff, RZ, 0xc0, !PT ;  /* 0x007fffff08037812 */ /* 0x040fe400078ec0ff */
[----:B------:R-:W-:Y:S02]  /*15410*/  FSETP.NEU.FTZ.AND P0, PT, R8, R11, PT ;  /* 0x0000000b0800720b */ /* 0x000fe40003f1d000 */
[----:B------:R-:W-:Y:S02]  /*15420*/  LOP3.LUT R3, R3, 0x800000, RZ, 0xfc, !PT ;  /* 0x0080000003037812 */ /* 0x000fe400078efcff */
[----:B------:R-:W-:Y:S02]  /*15430*/  SEL R4, RZ, 0xffffffff, !P0 ;  /* 0xffffffffff047807 */ /* 0x000fe40004000000 */
[----:B------:R-:W-:Y:S02]  /*15440*/  LOP3.LUT R10, R10, R3, RZ, 0xc0, !PT ;  /* 0x000000030a0a7212 */ /* 0x000fe400078ec0ff */
[----:B------:R-:W-:-:S02]  /*15450*/  IADD3 R4, PT, PT, -R4, RZ, RZ ;  /* 0x000000ff04047210 */ /* 0x000fc40007ffe1ff */
[-C--:B------:R-:W-:Y:S02]  /*15460*/  SHF.R.U32.HI R10, RZ, R23.reuse, R10 ;  /* 0x00000017ff0a7219 */ /* 0x080fe4000001160a */
[----:B------:R-:W-:Y:S02]  /*15470*/  LOP3.LUT P1, RZ, R4, R23, R3, 0xf8, !PT ;  /* 0x0000001704ff7212 */ /* 0x000fe4000782f803 */
[C---:B------:R-:W-:Y:S02]  /*15480*/  LOP3.LUT P0, RZ, R10.reuse, 0x1, RZ, 0xc0, !PT ;  /* 0x000000010aff7812 */ /* 0x040fe4000780c0ff */
[----:B------:R-:W-:-:S04]  /*15490*/  LOP3.LUT P2, RZ, R10, 0x2, RZ, 0xc0, !PT ;  /* 0x000000020aff7812 */ /* 0x000fc8000784c0ff */
[----:B------:R-:W-:Y:S02]  /*154a0*/  PLOP3.LUT P0, PT, P0, P1, P2, 0xe0, 0x0 ;  /* 0x000000000000781c */ /* 0x000fe40000703c20 */
[----:B------:R-:W-:Y:S02]  /*154b0*/  LOP3.LUT P1, RZ, R2, 0x7fffff, RZ, 0xc0, !PT ;  /* 0x007fffff02ff7812 */ /* 0x000fe4000782c0ff */
[----:B------:R-:W-:-:S05]  /*154c0*/  SEL R0, RZ, 0x1, !P0 ;  /* 0x00000001ff007807 */ /* 0x000fca0004000000 */
[----:B------:R-:W-:-:S05]  /*154d0*/  IMAD.MOV R0, RZ, RZ, -R0 ;  /* 0x000000ffff007224 */ /* 0x000fca00078e0a00 */
[----:B------:R-:W-:Y:S01]  /*154e0*/  ISETP.GE.AND P0, PT, R0, RZ, PT ;  /* 0x000000ff0000720c */ /* 0x000fe20003f06270 */
[----:B------:R-:W-:-:S05]  /*154f0*/  VIADD R0, R16, 0xffffff04 ;  /* 0xffffff0410007836 */ /* 0x000fca0000000000 */
[----:B------:R-:W-:-:S07]  /*15500*/  SHF.R.U32.HI R3, RZ, R0, R3 ;  /* 0x00000000ff037219 */ /* 0x000fce0000011603 */
[----:B------:R-:W-:-:S05]  /*15510*/  @!P0 IADD3 R3, PT, PT, R3, 0x1, RZ ;  /* 0x0000000103038810 */ /* 0x000fca0007ffe0ff */
[----:B------:R-:W-:-:S05]  /*15520*/  @!P1 IMAD.SHL.U32 R3, R3, 0x2, RZ ;  /* 0x0000000203039824 */ /* 0x000fca00078e00ff */
[----:B------:R-:W-:Y:S01]  /*15530*/  LOP3.LUT R3, R3, 0x80000000, R2, 0xf8, !PT ;  /* 0x8000000003037812 */ /* 0x000fe200078ef802 */
[----:B------:R-:W-:Y:S06]  /*15540*/  BRA `(.L_x_375) ;  /* 0x0000000000047947 */ /* 0x000fec0003800000 */
.L_x_376:
[----:B------:R0:W1:Y:S02]  /*15550*/  MUFU.RCP R3, R2 ;  /* 0x0000000200037308 */ /* 0x0000640000001000 */
.L_x_375:
[----:B------:R-:W-:Y:S05]  /*15560*/  BSYNC.RECONVERGENT B1 ;  /* 0x0000000000017941 */ /* 0x000fea0003800200 */
.L_x_373:
[----:B-1----:R-:W-:Y:S01]  /*15570*/  IMAD.MOV.U32 R0, RZ, RZ, R3 ;  /* 0x000000ffff007224 */ /* 0x002fe200078e0003 */
[----:B0-----:R-:W-:Y:S01]  /*15580*/  MOV R2, R14 ;  /* 0x0000000e00027202 */ /* 0x001fe20000000f00 */
[----:B------:R-:W-:-:S04]  /*15590*/  IMAD.MOV.U32 R3, RZ, RZ, 0x0 ;  /* 0x00000000ff037424 */ /* 0x000fc800078e00ff */
[----:B------:R-:W-:Y:S05]  /*155a0*/  RET.REL.NODEC R2 `(_Z17simulateRayKernel6float3mPfPi) ;  /* 0xfffffea802947950 */ /* 0x000fea0003c3ffff */
        .weak           $__internal_4_$__cuda_sm20_sqrt_rn_f32_slowpath
        .type           $__internal_4_$__cuda_sm20_sqrt_rn_f32_slowpath,@function
        .size           $__internal_4_$__cuda_sm20_sqrt_rn_f32_slowpath,($__internal_5_$__cuda_sm3x_div_rn_noftz_f32_slowpath - $__internal_4_$__cuda_sm20_sqrt_rn_f32_slowpath)
$__internal_4_$__cuda_sm20_sqrt_rn_f32_slowpath:
[----:B------:R-:W-:-:S13]  /*155b0*/  LOP3.LUT P0, RZ, R0, 0x7fffffff, RZ, 0xc0, !PT ;  /* 0x7fffffff00ff7812 */ /* 0x000fda000780c0ff */
[----:B------:R-:W-:Y:S01]  /*155c0*/  @!P0 IMAD.MOV.U32 R3, RZ, RZ, R0 ;  /* 0x000000ffff038224 */ /* 0x000fe200078e0000 */
[----:B------:R-:W-:Y:S06]  /*155d0*/  @!P0 BRA `(.L_x_377) ;  /* 0x0000000000408947 */ /* 0x000fec0003800000 */
[----:B------:R-:W-:-:S13]  /*155e0*/  FSETP.GEU.FTZ.AND P0, PT, R0, RZ, PT ;  /* 0x000000ff0000720b */ /* 0x000fda0003f1e000 */
[----:B------:R-:W-:Y:S01]  /*155f0*/  @!P0 MOV R3, 0x7fffffff ;  /* 0x7fffffff00038802 */ /* 0x000fe20000000f00 */
[----:B------:R-:W-:Y:S06]  /*15600*/  @!P0 BRA `(.L_x_377) ;  /* 0x0000000000348947 */ /* 0x000fec0003800000 */
[----:B------:R-:W-:-:S13]  /*15610*/  FSETP.GTU.FTZ.AND P0, PT, |R0|, +INF , PT ;  /* 0x7f8000000000780b */ /* 0x000fda0003f1c200 */
[----:B------:R-:W-:Y:S01]  /*15620*/  @P0 FADD.FTZ R3, R0, 1 ;  /* 0x3f80000000030421 */ /* 0x000fe20000010000 */
[----:B------:R-:W-:Y:S06]  /*15630*/  @P0 BRA `(.L_x_377) ;  /* 0x0000000000280947 */ /* 0x000fec0003800000 */
[----:B------:R-:W-:-:S13]  /*15640*/  FSETP.NEU.FTZ.AND P0, PT, |R0|, +INF , PT ;  /* 0x7f8000000000780b */ /* 0x000fda0003f1d200 */
[----:B------:R-:W-:-:S04]  /*15650*/  @P0 FFMA R4, R0, 1.84467440737095516160e+19, RZ ;  /* 0x5f80000000040823 */ /* 0x000fc800000000ff */
[----:B------:R-:W0:Y:S02]  /*15660*/  @P0 MUFU.RSQ R3, R4 ;  /* 0x0000000400030308 */ /* 0x000e240000001400 */
[----:B0-----:R-:W-:Y:S01]  /*15670*/  @P0 FMUL.FTZ R23, R4, R3 ;  /* 0x0000000304170220 */ /* 0x001fe20000410000 */
[----:B------:R-:W-:Y:S01]  /*15680*/  @P0 FMUL.FTZ R25, R3, 0.5 ;  /* 0x3f00000003190820 */ /* 0x000fe20000410000 */
[----:B------:R-:W-:Y:S02]  /*15690*/  @!P0 IMAD.MOV.U32 R3, RZ, RZ, R0 ;  /* 0x000000ffff038224 */ /* 0x000fe400078e0000 */
[----:B------:R-:W-:-:S04]  /*156a0*/  @P0 FADD.FTZ R24, -R23, -RZ ;  /* 0x800000ff17180221 */ /* 0x000fc80000010100 */
[----:B------:R-:W-:-:S04]  /*156b0*/  @P0 FFMA R24, R23, R24, R4 ;  /* 0x0000001817180223 */ /* 0x000fc80000000004 */
[----:B------:R-:W-:-:S04]  /*156c0*/  @P0 FFMA R24, R24, R25, R23 ;  /* 0x0000001918180223 */ /* 0x000fc80000000017 */
[----:B------:R-:W-:-:S07]  /*156d0*/  @P0 FMUL.FTZ R3, R24, 2.3283064365386962891e-10 ;  /* 0x2f80000018030820 */ /* 0x000fce0000410000 */
.L_x_377:
[----:B------:R-:W-:Y:S02]  /*156e0*/  HFMA2 R25, -RZ, RZ, 0, 0 ;  /* 0x00000000ff197431 */ /* 0x000fe400000001ff */
[----:B------:R-:W-:-:S04]  /*156f0*/  IMAD.MOV.U32 R24, RZ, RZ, R29 ;  /* 0x000000ffff187224 */ /* 0x000fc800078e001d */
[----:B------:R-:W-:Y:S05]  /*15700*/  RET.REL.NODEC R24 `(_Z17simulateRayKernel6float3mPfPi) ;  /* 0xfffffea8183c7950 */ /* 0x000fea0003c3ffff */
        .weak           $__internal_5_$__cuda_sm3x_div_rn_noftz_f32_slowpath
        .type           $__internal_5_$__cuda_sm3x_div_rn_noftz_f32_slowpath,@function
        .size           $__internal_5_$__cuda_sm3x_div_rn_noftz_f32_slowpath,(.L_x_395 - $__internal_5_$__cuda_sm3x_div_rn_noftz_f32_slowpath)
$__internal_5_$__cuda_sm3x_div_rn_noftz_f32_slowpath:
[----:B------:R-:W-:Y:S01]  /*15710*/  SHF.R.U32.HI R53, RZ, 0x17, R4 ;  /* 0x00000017ff357819 */ /* 0x000fe20000011604 */
[----:B------:R-:W-:Y:S01]  /*15720*/  BSSY.RECONVERGENT B0, `(.L_x_378) ;  /* 0x0000062000007945 */ /* 0x000fe20003800200 */
[----:B------:R-:W-:Y:S02]  /*15730*/  SHF.R.U32.HI R49, RZ, 0x17, R3 ;  /* 0x00000017ff317819 */ /* 0x000fe40000011603 */
[----:B------:R-:W-:Y:S02]  /*15740*/  LOP3.LUT R53, R53, 0xff, RZ, 0xc0, !PT ;  /* 0x000000ff35357812 */ /* 0x000fe400078ec0ff */
[----:B------:R-:W-:-:S03]  /*15750*/  LOP3.LUT R58, R49, 0xff, RZ, 0xc0, !PT ;  /* 0x000000ff313a7812 */ /* 0x000fc600078ec0ff */
[----:B------:R-:W-:Y:S02]  /*15760*/  VIADD R56, R53, 0xffffffff ;  /* 0xffffffff35387836 */ /* 0x000fe40000000000 */
[----:B------:R-:W-:-:S03]  /*15770*/  VIADD R55, R58, 0xffffffff ;  /* 0xffffffff3a377836 */ /* 0x000fc60000000000 */
[----:B------:R-:W-:-:S04]  /*15780*/  ISETP.GT.U32.AND P0, PT, R56, 0xfd, PT ;  /* 0x000000fd3800780c */ /* 0x000fc80003f04070 */
[----:B------:R-:W-:-:S13]  /*15790*/  ISETP.GT.U32.OR P0, PT, R55, 0xfd, P0 ;  /* 0x000000fd3700780c */ /* 0x000fda0000704470 */
[----:B------:R-:W-:Y:S01]  /*157a0*/  @!P0 MOV R49, RZ ;  /* 0x000000ff00318202 */ /* 0x000fe20000000f00 */
[----:B------:R-:W-:Y:S06]  /*157b0*/  @!P0 BRA `(.L_x_379) ;  /* 0x00000000005c8947 */ /* 0x000fec0003800000 */
[----:B------:R-:W-:Y:S02]  /*157c0*/  FSETP.GTU.FTZ.AND P0, PT, |R3|, +INF , PT ;  /* 0x7f8000000300780b */ /* 0x000fe40003f1c200 */
[----:B------:R-:W-:-:S04]  /*157d0*/  FSETP.GTU.FTZ.AND P1, PT, |R4|, +INF , PT ;  /* 0x7f8000000400780b */ /* 0x000fc80003f3c200 */
[----:B------:R-:W-:-:S13]  /*157e0*/  PLOP3.LUT P0, PT, P0, P1, PT, 0xf8, 0x8f ;  /* 0x00000000008f781c */ /* 0x000fda0000703f70 */
[----:B------:R-:W-:Y:S05]  /*157f0*/  @P0 BRA `(.L_x_380) ;  /* 0x00000004004c0947 */ /* 0x000fea0003800000 */
[----:B------:R-:W-:-:S13]  /*15800*/  LOP3.LUT P0, RZ, R4, 0x7fffffff, R3, 0xc8, !PT ;  /* 0x7fffffff04ff7812 */ /* 0x000fda000780c803 */
[----:B------:R-:W-:Y:S05]  /*15810*/  @!P0 BRA `(.L_x_381) ;  /* 0x00000004003c8947 */ /* 0x000fea0003800000 */
[C---:B------:R-:W-:Y:S02]  /*15820*/  FSETP.NEU.FTZ.AND P1, PT, |R3|.reuse, +INF , PT ;  /* 0x7f8000000300780b */ /* 0x040fe40003f3d200 */
[----:B------:R-:W-:Y:S02]  /*15830*/  FSETP.NEU.FTZ.AND P0, PT, |R4|, +INF , PT ;  /* 0x7f8000000400780b */ /* 0x000fe40003f1d200 */
[----:B------:R-:W-:-:S11]  /*15840*/  FSETP.NEU.FTZ.AND P4, PT, |R3|, +INF , PT ;  /* 0x7f8000000300780b */ /* 0x000fd60003f9d200 */
[----:B------:R-:W-:Y:S05]  /*15850*/  @!P0 BRA !P1, `(.L_x_381) ;  /* 0x00000004002c8947 */ /* 0x000fea0004800000 */
[----:B------:R-:W-:-:S04]  /*15860*/  LOP3.LUT P1, RZ, R3, 0x7fffffff, RZ, 0xc0, !PT ;  /* 0x7fffffff03ff7812 */ /* 0x000fc8000782c0ff */
[----:B------:R-:W-:-:S13]  /*15870*/  PLOP3.LUT P1, PT, P0, P1, PT, 0x2f, 0xf2 ;  /* 0x0000000000f2781c */ /* 0x000fda0000722577 */
[----:B------:R-:W-:Y:S05]  /*15880*/  @P1 BRA `(.L_x_382) ;  /* 0x0000000400181947 */ /* 0x000fea0003800000 */
[----:B------:R-:W-:-:S04]  /*15890*/  LOP3.LUT P0, RZ, R4, 0x7fffffff, RZ, 0xc0, !PT ;  /* 0x7fffffff04ff7812 */ /* 0x000fc8000780c0ff */
[----:B------:R-:W-:-:S13]  /*158a0*/  PLOP3.LUT P0, PT, P4, P0, PT, 0x2f, 0xf2 ;  /* 0x0000000000f2781c */ /* 0x000fda0002700577 */
[----:B------:R-:W-:Y:S05]  /*158b0*/  @P0 BRA `(.L_x_383) ;  /* 0x0000000400000947 */ /* 0x000fea0003800000 */
[----:B------:R-:W-:Y:S02]  /*158c0*/  ISETP.GE.AND P0, PT, R55, RZ, PT ;  /* 0x000000ff3700720c */ /* 0x000fe40003f06270 */
[----:B------:R-:W-:-:S11]  /*158d0*/  ISETP.GE.AND P1, PT, R56, RZ, PT ;  /* 0x000000ff3800720c */ /* 0x000fd60003f26270 */
[----:B------:R-:W-:Y:S02]  /*158e0*/  @P0 IMAD.MOV.U32 R49, RZ, RZ, RZ ;  /* 0x000000ffff310224 */ /* 0x000fe400078e00ff */
[----:B------:R-:W-:Y:S01]  /*158f0*/  @!P0 FFMA R3, R3, 1.84467440737095516160e+19, RZ ;  /* 0x5f80000003038823 */ /* 0x000fe200000000ff */
[----:B------:R-:W-:Y:S02]  /*15900*/  @!P0 IMAD.MOV.U32 R49, RZ, RZ, -0x40 ;  /* 0xffffffc0ff318424 */ /* 0x000fe400078e00ff */
[----:B------:R-:W-:-:S03]  /*15910*/  @!P1 FFMA R4, R4, 1.84467440737095516160e+19, RZ ;  /* 0x5f80000004049823 */ /* 0x000fc600000000ff */
[----:B------:R-:W-:-:S07]  /*15920*/  @!P1 IADD3 R49, PT, PT, R49, 0x40, RZ ;  /* 0x0000004031319810 */ /* 0x000fce0007ffe0ff */
.L_x_379:
[----:B------:R-:W-:Y:S01]  /*15930*/  LEA R55, R53, 0xc0800000, 0x17 ;  /* 0xc080000035377811 */ /* 0x000fe200078eb8ff */
[----:B------:R-:W-:Y:S01]  /*15940*/  VIADD R58, R58, 0xffffff81 ;  /* 0xffffff813a3a7836 */ /* 0x000fe20000000000 */
[----:B------:R-:W-:Y:S03]  /*15950*/  BSSY.RECONVERGENT B1, `(.L_x_384) ;  /* 0x0000035000017945 */ /* 0x000fe60003800200 */
[----:B------:R-:W-:Y:S02]  /*15960*/  IMAD.IADD R59, R4, 0x1, -R55 ;  /* 0x00000001043b7824 */ /* 0x000fe400078e0a37 */
[C---:B------:R-:W-:Y:S01]  /*15970*/  IMAD R3, R58.reuse, -0x800000, R3 ;  /* 0xff8000003a037824 */ /* 0x040fe200078e0203 */
[----:B------:R-:W-:Y:S01]  /*15980*/  IADD3 R58, PT, PT, R58, 0x7f, -R53 ;  /* 0x0000007f3a3a7810 */ /* 0x000fe20007ffe835 */
[----:B------:R-:W0:Y:S01]  /*15990*/  MUFU.RCP R4, R59 ;  /* 0x0000003b00047308 */ /* 0x000e220000001000 */
[----:B------:R-:W-:-:S02]  /*159a0*/  FADD.FTZ R56, -R59, -RZ ;  /* 0x800000ff3b387221 */ /* 0x000fc40000010100 */
[----:B------:R-:W-:Y:S02]  /*159b0*/  IADD3 R58, PT, PT, R58, R49, RZ ;  /* 0x000000313a3a7210 */ /* 0x000fe40007ffe0ff */
[----:B0-----:R-:W-:-:S04]  /*159c0*/  FFMA R55, R4, R56, 1 ;  /* 0x3f80000004377423 */ /* 0x001fc80000000038 */
[----:B------:R-:W-:-:S04]  /*159d0*/  FFMA R4, R4, R55, R4 ;  /* 0x0000003704047223 */ /* 0x000fc80000000004 */
[----:B------:R-:W-:-:S04]  /*159e0*/  FFMA R55, R3, R4, RZ ;  /* 0x0000000403377223 */ /* 0x000fc800000000ff */
[----:B------:R-:W-:-:S04]  /*159f0*/  FFMA R60, R56, R55, R3 ;  /* 0x00000037383c7223 */ /* 0x000fc80000000003 */
[----:B------:R-:W-:-:S04]  /*15a00*/  FFMA R55, R4, R60, R55 ;  /* 0x0000003c04377223 */ /* 0x000fc80000000037 */
[----:B------:R-:W-:-:S04]  /*15a10*/  FFMA R56, R56, R55, R3 ;  /* 0x0000003738387223 */ /* 0x000fc80000000003 */
[----:B------:R-:W-:-:S05]  /*15a20*/  FFMA R3, R4, R56, R55 ;  /* 0x0000003804037223 */ /* 0x000fca0000000037 */
[----:B------:R-:W-:-:S04]  /*15a30*/  SHF.R.U32.HI R53, RZ, 0x17, R3 ;  /* 0x00000017ff357819 */ /* 0x000fc80000011603 */
[----:B------:R-:W-:-:S05]  /*15a40*/  LOP3.LUT R53, R53, 0xff, RZ, 0xc0, !PT ;  /* 0x000000ff35357812 */ /* 0x000fca00078ec0ff */
[----:B------:R-:W-:-:S04]  /*15a50*/  IMAD.IADD R59, R53, 0x1, R58 ;  /* 0x00000001353b7824 */ /* 0x000fc800078e023a */
[----:B------:R-:W-:-:S05]  /*15a60*/  VIADD R49, R59, 0xffffffff ;  /* 0xffffffff3b317836 */ /* 0x000fca0000000000 */
[----:B------:R-:W-:-:S13]  /*15a70*/  ISETP.GE.U32.AND P0, PT, R49, 0xfe, PT ;  /* 0x000000fe3100780c */ /* 0x000fda0003f06070 */
[----:B------:R-:W-:Y:S05]  /*15a80*/  @!P0 BRA `(.L_x_385) ;  /* 0x0000000000808947 */ /* 0x000fea0003800000 */
[----:B------:R-:W-:-:S13]  /*15a90*/  ISETP.GT.AND P0, PT, R59, 0xfe, PT ;  /* 0x000000fe3b00780c */ /* 0x000fda0003f04270 */
[----:B------:R-:W-:Y:S05]  /*15aa0*/  @P0 BRA `(.L_x_386) ;  /* 0x00000000006c0947 */ /* 0x000fea0003800000 */
[----:B------:R-:W-:-:S13]  /*15ab0*/  ISETP.GE.AND P0, PT, R59, 0x1, PT ;  /* 0x000000013b00780c */ /* 0x000fda0003f06270 */
[----:B------:R-:W-:Y:S05]  /*15ac0*/  @P0 BRA `(.L_x_387) ;  /* 0x0000000000740947 */ /* 0x000fea0003800000 */
[----:B------:R-:W-:Y:S02]  /*15ad0*/  ISETP.GE.AND P0, PT, R59, -0x18, PT ;  /* 0xffffffe83b00780c */ /* 0x000fe40003f06270 */
[----:B------:R-:W-:-:S11]  /*15ae0*/  LOP3.LUT R3, R3, 0x80000000, RZ, 0xc0, !PT ;  /* 0x8000000003037812 */ /* 0x000fd600078ec0ff */
[----:B------:R-:W-:Y:S05]  /*15af0*/  @!P0 BRA `(.L_x_387) ;  /* 0x0000000000688947 */ /* 0x000fea0003800000 */
[CCC-:B------:R-:W-:Y:S01]  /*15b00*/  FFMA.RZ R49, R4.reuse, R56.reuse, R55.reuse ;  /* 0x0000003804317223 */ /* 0x1c0fe2000000c037 */
[C---:B------:R-:W-:Y:S02]  /*15b10*/  ISETP.NE.AND P0, PT, R59.reuse, RZ, PT ;  /* 0x000000ff3b00720c */ /* 0x040fe40003f05270 */
[----:B------:R-:W-:Y:S02]  /*15b20*/  ISETP.NE.AND P1, PT, R59, RZ, PT ;  /* 0x000000ff3b00720c */ /* 0x000fe40003f25270 */
[----:B------:R-:W-:Y:S01]  /*15b30*/  LOP3.LUT R53, R49, 0x7fffff, RZ, 0xc0, !PT ;  /* 0x007fffff31357812 */ /* 0x000fe200078ec0ff */
[CCC-:B------:R-:W-:Y:S01]  /*15b40*/  FFMA.RP R49, R4.reuse, R56.reuse, R55.reuse ;  /* 0x0000003804317223 */ /* 0x1c0fe20000008037 */
[----:B------:R-:W-:Y:S01]  /*15b50*/  FFMA.RM R4, R4, R56, R55 ;  /* 0x0000003804047223 */ /* 0x000fe20000004037 */
[----:B------:R-:W-:Y:S01]  /*15b60*/  IADD3 R56, PT, PT, R59, 0x20, RZ ;  /* 0x000000203b387810 */ /* 0x000fe20007ffe0ff */
[----:B------:R-:W-:Y:S01]  /*15b70*/  IMAD.MOV R55, RZ, RZ, -R59 ;  /* 0x000000ffff377224 */ /* 0x000fe200078e0a3b */
[----:B------:R-:W-:-:S02]  /*15b80*/  LOP3.LUT R53, R53, 0x800000, RZ, 0xfc, !PT ;  /* 0x0080000035357812 */ /* 0x000fc400078efcff */
[----:B------:R-:W-:Y:S02]  /*15b90*/  FSETP.NEU.FTZ.AND P2, PT, R49, R4, PT ;  /* 0x000000043100720b */ /* 0x000fe40003f5d000 */
[----:B------:R-:W-:Y:S02]  /*15ba0*/  SHF.L.U32 R56, R53, R56, RZ ;  /* 0x0000003835387219 */ /* 0x000fe400000006ff */
[----:B------:R-:W-:Y:S02]  /*15bb0*/  SEL R4, R55, RZ, P0 ;  /* 0x000000ff37047207 */ /* 0x000fe40000000000 */
[----:B------:R-:W-:Y:S02]  /*15bc0*/  ISETP.NE.AND P1, PT, R56, RZ, P1 ;  /* 0x000000ff3800720c */ /* 0x000fe40000f25270 */
[----:B------:R-:W-:Y:S02]  /*15bd0*/  SHF.R.U32.HI R4, RZ, R4, R53 ;  /* 0x00000004ff047219 */ /* 0x000fe40000011635 */
[----:B------:R-:W-:-:S02]  /*15be0*/  PLOP3.LUT P1, PT, P2, P1, PT, 0xf8, 0x8f ;  /* 0x00000000008f781c */ /* 0x000fc40001723f70 */
[----:B------:R-:W-:Y:S02]  /*15bf0*/  SHF.R.U32.HI R56, RZ, 0x1, R4 ;  /* 0x00000001ff387819 */ /* 0x000fe40000011604 */
[----:B------:R-:W-:-:S04]  /*15c00*/  SEL R49, RZ, 0x1, !P1 ;  /* 0x00000001ff317807 */ /* 0x000fc80004800000 */
[----:B------:R-:W-:-:S04]  /*15c10*/  LOP3.LUT R49, R49, 0x1, R56, 0xf8, !PT ;  /* 0x0000000131317812 */ /* 0x000fc800078ef838 */
[----:B------:R-:W-:-:S05]  /*15c20*/  LOP3.LUT R49, R49, R4, RZ, 0xc0, !PT ;  /* 0x0000000431317212 */ /* 0x000fca00078ec0ff */
[----:B------:R-:W-:-:S05]  /*15c30*/  IMAD.IADD R56, R56, 0x1, R49 ;  /* 0x0000000138387824 */ /* 0x000fca00078e0231 */
[----:B------:R-:W-:Y:S01]  /*15c40*/  LOP3.LUT R3, R56, R3, RZ, 0xfc, !PT ;  /* 0x0000000338037212 */ /* 0x000fe200078efcff */
[----:B------:R-:W-:Y:S06]  /*15c50*/  BRA `(.L_x_387) ;  /* 0x0000000000107947 */ /* 0x000fec0003800000 */
.L_x_386:
[----:B------:R-:W-:-:S04]  /*15c60*/  LOP3.LUT R3, R3, 0x80000000, RZ, 0xc0, !PT ;  /* 0x8000000003037812 */ /* 0x000fc800078ec0ff */
[----:B------:R-:W-:Y:S01]  /*15c70*/  LOP3.LUT R3, R3, 0x7f800000, RZ, 0xfc, !PT ;  /* 0x7f80000003037812 */ /* 0x000fe200078efcff */
[----:B------:R-:W-:Y:S06]  /*15c80*/  BRA `(.L_x_387) ;  /* 0x0000000000047947 */ /* 0x000fec0003800000 */
.L_x_385:
[----:B------:R-:W-:-:S07]  /*15c90*/  LEA R3, R58, R3, 0x17 ;  /* 0x000000033a037211 */ /* 0x000fce00078eb8ff */
.L_x_387:
[----:B------:R-:W-:Y:S05]  /*15ca0*/  BSYNC.RECONVERGENT B1 ;  /* 0x0000000000017941 */ /* 0x000fea0003800200 */
.L_x_384:
[----:B------:R-:W-:Y:S05]  /*15cb0*/  BRA `(.L_x_388) ;  /* 0x0000000000207947 */ /* 0x000fea0003800000 */
.L_x_383:
[----:B------:R-:W-:-:S04]  /*15cc0*/  LOP3.LUT R3, R4, 0x80000000, R3, 0x48, !PT ;  /* 0x8000000004037812 */ /* 0x000fc800078e4803 */
[----:B------:R-:W-:Y:S01]  /*15cd0*/  LOP3.LUT R3, R3, 0x7f800000, RZ, 0xfc, !PT ;  /* 0x7f80000003037812 */ /* 0x000fe200078efcff */
[----:B------:R-:W-:Y:S06]  /*15ce0*/  BRA `(.L_x_388) ;  /* 0x0000000000147947 */ /* 0x000fec0003800000 */
.L_x_382:
[----:B------:R-:W-:Y:S01]  /*15cf0*/  LOP3.LUT R3, R4, 0x80000000, R3, 0x48, !PT ;  /* 0x8000000004037812 */ /* 0x000fe200078e4803 */
[----:B------:R-:W-:Y:S06]  /*15d00*/  BRA `(.L_x_388) ;  /* 0x00000000000c7947 */ /* 0x000fec0003800000 */
.L_x_381:
[----:B------:R-:W0:Y:S01]  /*15d10*/  MUFU.RSQ R3, -QNAN ;  /* 0xffc0000000037908 */ /* 0x000e220000001400 */
[----:B------:R-:W-:Y:S05]  /*15d20*/  BRA `(.L_x_388) ;  /* 0x0000000000047947 */ /* 0x000fea0003800000 */
.L_x_380:
[----:B------:R-:W-:-:S07]  /*15d30*/  FADD.FTZ R3, R3, R4 ;  /* 0x0000000403037221 */ /* 0x000fce0000010000 */
.L_x_388:
[----:B------:R-:W-:Y:S05]  /*15d40*/  BSYNC.RECONVERGENT B0 ;  /* 0x0000000000007941 */ /* 0x000fea0003800200 */
.L_x_378:
[----:B------:R-:W-:-:S04]  /*15d50*/  IMAD.MOV.U32 R49, RZ, RZ, 0x0 ;  /* 0x00000000ff317424 */ /* 0x000fc800078e00ff */
[----:B0-----:R-:W-:Y:S05]  /*15d60*/  RET.REL.NODEC R48 `(_Z17simulateRayKernel6float3mPfPi) ;  /* 0xfffffea030a47950 */ /* 0x001fea0003c3ffff */
.L_x_389:
[----:B------:R-:W-:-:S00]  /*15d70*/  BRA `(.L_x_389) ;  /* 0xfffffffc00fc7947 */ /* 0x000fc0000383ffff */
[----:B------:R-:W-:-:S00]  /*15d80*/  NOP ;  /* 0x0000000000007918 */ /* 0x000fc00000000000 */
[----:B------:R-:W-:-:S00]  /*15d90*/  NOP ;  /* 0x0000000000007918 */ /* 0x000fc00000000000 */
[----:B------:R-:W-:-:S00]  /*15da0*/  NOP ;  /* 0x0000000000007918 */ /* 0x000fc00000000000 */
[----:B------:R-:W-:-:S00]  /*15db0*/  NOP ;  /* 0x0000000000007918 */ /* 0x000fc00000000000 */
[----:B------:R-:W-:-:S00]  /*15dc0*/  NOP ;  /* 0x0000000000007918 */ /* 0x000fc00000000000 */
[----:B------:R-:W-:-:S00]  /*15dd0*/  NOP ;  /* 0x0000000000007918 */ /* 0x000fc00000000000 */
[----:B------:R-:W-:-:S00]  /*15de0*/  NOP ;  /* 0x0000000000007918 */ /* 0x000fc00000000000 */
[----:B------:R-:W-:-:S00]  /*15df0*/  NOP ;  /* 0x0000000000007918 */ /* 0x000fc00000000000 */
.L_x_395:


//--------------------- .nv.global.init           --------------------------
	.section	.nv.global.init,"aw",@progbits
	.align	4
.nv.global.init:
	.type		__cudart_i2opi_f,@object
	.size		__cudart_i2opi_f,($str - __cudart_i2opi_f)
__cudart_i2opi_f:
        /*0000*/ 	.byte	0x41, 0x90, 0x43, 0x3c, 0x99, 0x95, 0x62, 0xdb, 0xc0, 0xdd, 0x34, 0xf5, 0xd1, 0x57, 0x27, 0xfc
        /*0010*/ 	.byte	0x29, 0x15, 0x44, 0x4e, 0x6e, 0x83, 0xf9, 0xa2
	.type		$str,@object
	.size		$str,(.L_9 - $str)
$str:
        /*0018*/ 	.byte	0x25, 0x2e, 0x32, 0x66, 0x20, 0x25, 0x2e, 0x32, 0x66, 0x20, 0x25, 0x2e, 0x32, 0x66, 0x20, 0x25
        /*0028*/ 	.byte	0x2e, 0x32, 0x66, 0x20, 0x25, 0x2e, 0x32, 0x66, 0x20, 0x25, 0x2e, 0x32, 0x66, 0x20, 0x0a, 0x00
.L_9:


//--------------------- .nv.shared.reserved.0     --------------------------
	.section	.nv.shared.reserved.0,"aw",@nobits
	.weak		__nv_reservedSMEM_offset_0_alias
	.size		__nv_reservedSMEM_offset_0_alias, 0, 64
	.other		__nv_reservedSMEM_offset_0_alias,@"STO_CUDA_RESERVED_SHARED STV_DEFAULT"
__nv_reservedSMEM_offset_0_alias:
	.zero		0
	.zero		64


//--------------------- .nv.constant0._Z17simulateRayKernel6float3mPfPi --------------------------
	.section	.nv.constant0._Z17simulateRayKernel6float3mPfPi,"a",@progbits
	.sectionflags	@""
	.align	4
.nv.constant0._Z17simulateRayKernel6float3mPfPi:
	.zero		936


//--------------------- SYMBOLS --------------------------

	.type		.nv.reservedSmem.offset0,@object
	.size		.nv.reservedSmem.offset0,0x4
	.type		vprintf,@function
